def matmul_kernel(
    a_ptr,
    b_ptr,
    c_ptr,
    M,
    N,
    K,
    stride_am,
    stride_ak,
    stride_bk,
    stride_bn,
    stride_cm,
    stride_cn,
    BLOCK_M: tl.constexpr,
    BLOCK_N: tl.constexpr,
    BLOCK_K: tl.constexpr,
    GROUP_M: tl.constexpr,
):
    pid = tl.program_id(axis=0)
    num_pid_m = tl.cdiv(M, BLOCK_M)
    num_pid_n = tl.cdiv(N, BLOCK_N)
    num_pid_in_group = GROUP_M * num_pid_n
    group_id = pid // num_pid_in_group
    first_pid_m = group_id * GROUP_M
    group_size_m = min(num_pid_m - first_pid_m, GROUP_M)
    pid_m = first_pid_m + ((pid % num_pid_in_group) % group_size_m)
    pid_n = (pid % num_pid_in_group) // group_size_m

    offs_am = (pid_m * BLOCK_M + tl.arange(0, BLOCK_M)) % M
    offs_bn = (pid_n * BLOCK_N + tl.arange(0, BLOCK_N)) % N
    offs_k = tl.arange(0, BLOCK_K)
    a_ptrs = a_ptr + offs_am[:, None] * stride_am + offs_k[None, :] * stride_ak
    b_ptrs = b_ptr + offs_k[:, None] * stride_bk + offs_bn[None, :] * stride_bn

    acc = tl.zeros((BLOCK_M, BLOCK_N), dtype=tl.float32)
    for kk in range(0, tl.cdiv(K, BLOCK_K)):
        a = tl.load(a_ptrs, mask=offs_k[None, :] < K - kk * BLOCK_K, other=0.0)
        b = tl.load(b_ptrs, mask=offs_k[:, None] < K - kk * BLOCK_K, other=0.0)
        acc = tl.dot(a, b, acc)
        a_ptrs += BLOCK_K * stride_ak
        b_ptrs += BLOCK_K * stride_bk

    c = acc.to(c_ptr.dtype.element_ty)
    offs_cm = pid_m * BLOCK_M + tl.arange(0, BLOCK_M)
    offs_cn = pid_n * BLOCK_N + tl.arange(0, BLOCK_N)
    c_ptrs = c_ptr + offs_cm[:, None] * stride_cm + offs_cn[None, :] * stride_cn
    mask = (offs_cm[:, None] < M) & (offs_cn[None, :] < N)
    tl.store(c_ptrs, c, mask=mask)

# config = {"BLOCK_K": 128, "BLOCK_M": 64, "BLOCK_N": 128, "GROUP_M": 8, "arch": "sm_100", "dtype": "fp32", "num_ctas": 1, "num_stages": 8, "num_warps": 4}
# arch = sm_100


// ===== COMPILED SASS (sm_100a) =====

	.target	sm_100a

	.elftype	@"ET_EXEC"


//--------------------- .note.nv.tkinfo           --------------------------
	.section	.note.nv.tkinfo,"",@"SHT_NOTE"
	.sectionflags	@"SHF_NOTE_NV_TKINFO"
	.tkinfo
        /*0018*/ 	.word	0x00000081
        /*0030*/ 	.string	""
        /*0030*/ 	.string	"ptxas-blackwell"
        /*0030*/ 	.string	"Cuda compilation tools, release 12.9, V12.9.86"
        /*0030*/ 	.string	"Build cuda_12.9.r12.9/compiler.36037853_0"
        /*0030*/ 	.string	"-v  -suppress-debug-info  -lineinfo  -arch sm_100a "



//--------------------- .note.nv.cuver            --------------------------
	.section	.note.nv.cuver,"",@"SHT_NOTE"
	.sectionflags	@"SHF_NOTE_NV_CUVER"
        /*0018*/ 	.short	0x0001
        /*001a*/ 	.short	0x0064
        /*001c*/ 	.short	0x0001
        /*001e*/ 	.short	0x0000
        /*0020*/ 	.short	0x0001
        /*0022*/ 	.short	0x0000


//--------------------- .nv.info                  --------------------------
	.section	.nv.info,"",@"SHT_CUDA_INFO"
	.align	4


	//----- nvinfo : EIATTR_REGCOUNT
	.align		4
        /*0000*/ 	.byte	0x04, 0x2f
        /*0002*/ 	.short	(.L_4 - .L_3)
	.align		4
.L_3:
        /*0004*/ 	.word	index@(matmul_kernel)
        /*0008*/ 	.word	0x000000ff


	//----- nvinfo : EIATTR_FRAME_SIZE
	.align		4
.L_4:
        /*000c*/ 	.byte	0x04, 0x11
        /*000e*/ 	.short	(.L_6 - .L_5)
	.align		4
.L_5:
        /*0010*/ 	.word	index@($__internal_2_$__cuda_sm10x_tcgen05_guardrail_trap_unallocated_columns_being_dealloced)
        /*0014*/ 	.word	0x00000bd8


	//----- nvinfo : EIATTR_FRAME_SIZE
	.align		4
.L_6:
        /*0018*/ 	.byte	0x04, 0x11
        /*001a*/ 	.short	(.L_8 - .L_7)
	.align		4
.L_7:
        /*001c*/ 	.word	index@($__internal_1_$__cuda_sm10x_tcgen05_guardrail_trap_phase_invalid_during_alloc)
        /*0020*/ 	.word	0x00000bd8


	//----- nvinfo : EIATTR_FRAME_SIZE
	.align		4
.L_8:
        /*0024*/ 	.byte	0x04, 0x11
        /*0026*/ 	.short	(.L_10 - .L_9)
	.align		4
.L_9:
        /*0028*/ 	.word	index@($__internal_0_$__cuda_sm10x_tcgen05_guardrail_trap_col_being_dealloced_not_returned_by_alloc)
        /*002c*/ 	.word	0x00000bd8


	//----- nvinfo : EIATTR_FRAME_SIZE
	.align		4
.L_10:
        /*0030*/ 	.byte	0x04, 0x11
        /*0032*/ 	.short	(.L_12 - .L_11)
	.align		4
.L_11:
        /*0034*/ 	.word	index@(matmul_kernel)
        /*0038*/ 	.word	0x00000bd8


	//----- nvinfo : EIATTR_MIN_STACK_SIZE
	.align		4
.L_12:
        /*003c*/ 	.byte	0x04, 0x12
        /*003e*/ 	.short	(.L_14 - .L_13)
	.align		4
.L_13:
        /*0040*/ 	.word	index@(matmul_kernel)
        /*0044*/ 	.word	0x00000bd8
.L_14:


//--------------------- .nv.info.matmul_kernel    --------------------------
	.section	.nv.info.matmul_kernel,"",@"SHT_CUDA_INFO"
	.sectionflags	@""
	.align	4


	//----- nvinfo : EIATTR_CUDA_API_VERSION
	.align		4
        /*0000*/ 	.byte	0x04, 0x37
        /*0002*/ 	.short	(.L_16 - .L_15)
.L_15:
        /*0004*/ 	.word	0x00000081


	//----- nvinfo : EIATTR_KPARAM_INFO
	.align		4
.L_16:
        /*0008*/ 	.byte	0x04, 0x17
        /*000a*/ 	.short	(.L_18 - .L_17)
.L_17:
        /*000c*/ 	.word	0x00000000
        /*0010*/ 	.short	0x000d
        /*0012*/ 	.short	0x0048
        /*0014*/ 	.byte	0x00, 0xf4, 0x21, 0x00


	//----- nvinfo : EIATTR_KPARAM_INFO
	.align		4
.L_18:
        /*0018*/ 	.byte	0x04, 0x17
        /*001a*/ 	.short	(.L_20 - .L_19)
.L_19:
        /*001c*/ 	.word	0x00000000
        /*0020*/ 	.short	0x000c
        /*0022*/ 	.short	0x0040
        /*0024*/ 	.byte	0x00, 0xf4, 0x21, 0x00


	//----- nvinfo : EIATTR_KPARAM_INFO
	.align		4
.L_20:
        /*0028*/ 	.byte	0x04, 0x17
        /*002a*/ 	.short	(.L_22 - .L_21)
.L_21:
        /*002c*/ 	.word	0x00000000
        /*0030*/ 	.short	0x000b
        /*0032*/ 	.short	0x0038
        /*0034*/ 	.byte	0x00, 0xf0, 0x11, 0x00


	//----- nvinfo : EIATTR_KPARAM_INFO
	.align		4
.L_22:
        /*0038*/ 	.byte	0x04, 0x17
        /*003a*/ 	.short	(.L_24 - .L_23)
.L_23:
        /*003c*/ 	.word	0x00000000
        /*0040*/ 	.short	0x000a
        /*0042*/ 	.short	0x0034
        /*0044*/ 	.byte	0x00, 0xf0, 0x11, 0x00


	//----- nvinfo : EIATTR_KPARAM_INFO
	.align		4
.L_24:
        /*0048*/ 	.byte	0x04, 0x17
        /*004a*/ 	.short	(.L_26 - .L_25)
.L_25:
        /*004c*/ 	.word	0x00000000
        /*0050*/ 	.short	0x0009
        /*0052*/ 	.short	0x0030
        /*0054*/ 	.byte	0x00, 0xf0, 0x11, 0x00


	//----- nvinfo : EIATTR_KPARAM_INFO
	.align		4
.L_26:
        /*0058*/ 	.byte	0x04, 0x17
        /*005a*/ 	.short	(.L_28 - .L_27)
.L_27:
        /*005c*/ 	.word	0x00000000
        /*0060*/ 	.short	0x0008
        /*0062*/ 	.short	0x002c
        /*0064*/ 	.byte	0x00, 0xf0, 0x11, 0x00


	//----- nvinfo : EIATTR_KPARAM_INFO
	.align		4
.L_28:
        /*0068*/ 	.byte	0x04, 0x17
        /*006a*/ 	.short	(.L_30 - .L_29)
.L_29:
        /*006c*/ 	.word	0x00000000
        /*0070*/ 	.short	0x0007
        /*0072*/ 	.short	0x0028
        /*0074*/ 	.byte	0x00, 0xf0, 0x11, 0x00


	//----- nvinfo : EIATTR_KPARAM_INFO
	.align		4
.L_30:
        /*0078*/ 	.byte	0x04, 0x17
        /*007a*/ 	.short	(.L_32 - .L_31)
.L_31:
        /*007c*/ 	.word	0x00000000
        /*0080*/ 	.short	0x0006
        /*0082*/ 	.short	0x0024
        /*0084*/ 	.byte	0x00, 0xf0, 0x11, 0x00


	//----- nvinfo : EIATTR_KPARAM_INFO
	.align		4
.L_32:
        /*0088*/ 	.byte	0x04, 0x17
        /*008a*/ 	.short	(.L_34 - .L_33)
.L_33:
        /*008c*/ 	.word	0x00000000
        /*0090*/ 	.short	0x0005
        /*0092*/ 	.short	0x0020
        /*0094*/ 	.byte	0x00, 0xf0, 0x11, 0x00


	//----- nvinfo : EIATTR_KPARAM_INFO
	.align		4
.L_34:
        /*0098*/ 	.byte	0x04, 0x17
        /*009a*/ 	.short	(.L_36 - .L_35)
.L_35:
        /*009c*/ 	.word	0x00000000
        /*00a0*/ 	.short	0x0004
        /*00a2*/ 	.short	0x001c
        /*00a4*/ 	.byte	0x00, 0xf0, 0x11, 0x00


	//----- nvinfo : EIATTR_KPARAM_INFO
	.align		4
.L_36:
        /*00a8*/ 	.byte	0x04, 0x17
        /*00aa*/ 	.short	(.L_38 - .L_37)
.L_37:
        /*00ac*/ 	.word	0x00000000
        /*00b0*/ 	.short	0x0003
        /*00b2*/ 	.short	0x0018
        /*00b4*/ 	.byte	0x00, 0xf0, 0x11, 0x00


	//----- nvinfo : EIATTR_KPARAM_INFO
	.align		4
.L_38:
        /*00b8*/ 	.byte	0x04, 0x17
        /*00ba*/ 	.short	(.L_40 - .L_39)
.L_39:
        /*00bc*/ 	.word	0x00000000
        /*00c0*/ 	.short	0x0002
        /*00c2*/ 	.short	0x0010
        /*00c4*/ 	.byte	0x00, 0xf4, 0x21, 0x00


	//----- nvinfo : EIATTR_KPARAM_INFO
	.align		4
.L_40:
        /*00c8*/ 	.byte	0x04, 0x17
        /*00ca*/ 	.short	(.L_42 - .L_41)
.L_41:
        /*00cc*/ 	.word	0x00000000
        /*00d0*/ 	.short	0x0001
        /*00d2*/ 	.short	0x0008
        /*00d4*/ 	.byte	0x00, 0xf4, 0x21, 0x00


	//----- nvinfo : EIATTR_KPARAM_INFO
	.align		4
.L_42:
        /*00d8*/ 	.byte	0x04, 0x17
        /*00da*/ 	.short	(.L_44 - .L_43)
.L_43:
        /*00dc*/ 	.word	0x00000000
        /*00e0*/ 	.short	0x0000
        /*00e2*/ 	.short	0x0000
        /*00e4*/ 	.byte	0x00, 0xf4, 0x21, 0x00


	//----- nvinfo : EIATTR_AT_ENTRY_FRAGMENTS
	.align		4
.L_44:
        /*00e8*/ 	.byte	0x04, 0x4f
        /*00ea*/ 	.short	(.L_46 - .L_45)


	//   ....[0]....
.L_45:
        /*00ec*/ 	.word	0x00000004


	//----- nvinfo : EIATTR_RESERVED_SMEM_USED
	.align		4
.L_46:
        /*00f0*/ 	.byte	0x01, 0x41
	.zero		2


	//----- nvinfo : EIATTR_SPARSE_MMA_MASK
	.align		4
        /*00f4*/ 	.byte	0x03, 0x50
        /*00f6*/ 	.short	0x0000


	//----- nvinfo : EIATTR_TCGEN05_1CTA_USED
	.align		4
        /*00f8*/ 	.byte	0x01, 0x51
	.zero		2


	//----- nvinfo : EIATTR_MAXREG_COUNT
	.align		4
        /*00fc*/ 	.byte	0x03, 0x1b
        /*00fe*/ 	.short	0x00ff


	//----- nvinfo : EIATTR_NUM_BARRIERS
	.align		4
        /*0100*/ 	.byte	0x02, 0x4c
        /*0102*/ 	.byte	0x01
	.zero		1


	//----- nvinfo : EIATTR_ANNOTATIONS
	.align		4
        /*0104*/ 	.byte	0x04, 0x55
        /*0106*/ 	.short	(.L_48 - .L_47)


	//   ....[0]....
.L_47:
        /*0108*/ 	.word	0x00000001
        /*010c*/ 	.byte	0xf0, 0x09, 0x00, 0x00, 0x01, 0x00, 0x00, 0x00, 0x20, 0x0a, 0x00, 0x00, 0x01, 0x00, 0x00, 0x00
        /* <DEDUP_REMOVED lines=1297> */
        /*522c*/ 	.byte	0xf0, 0x2a, 0x03, 0x00


	//----- nvinfo : EIATTR_INT_WARP_WIDE_INSTR_OFFSETS
	.align		4
.L_48:
        /*5230*/ 	.byte	0x04, 0x31
        /*5232*/ 	.short	(.L_50 - .L_49)


	//   ....[0]....
.L_49:
        /*5234*/ 	.word	0x00009ce0


	//   ....[1]....
        /*5238*/ 	.word	0x00009d20


	//   ....[2]....
        /*523c*/ 	.word	0x00009e80


	//   ....[3]....
        /*5240*/ 	.word	0x00034c30


	//   ....[4]....
        /*5244*/ 	.word	0x00034c80


	//----- nvinfo : EIATTR_COOP_GROUP_MASK_REGIDS
	.align		4
.L_50:
        /*5248*/ 	.byte	0x04, 0x29
        /*524a*/ 	.short	(.L_52 - .L_51)


	//   ....[0]....
.L_51:
        /*524c*/ 	.word	0xffffffff


	//   ....[1]....
        /*5250*/ 	.word	0xffffffff


	//   ....[2]....
        /*5254*/ 	.word	0xffffffff


	//   ....[3]....
        /*5258*/ 	.word	0xffffffff


	//----- nvinfo : EIATTR_COOP_GROUP_INSTR_OFFSETS
	.align		4
.L_52:
        /*525c*/ 	.byte	0x04, 0x28
        /*525e*/ 	.short	(.L_54 - .L_53)


	//   ....[0]....
.L_53:
        /*5260*/ 	.word	0x00000070


	//   ....[1]....
        /*5264*/ 	.word	0x00000330


	//   ....[2]....
        /*5268*/ 	.word	0x00034ac0


	//   ....[3]....
        /*526c*/ 	.word	0x00034d30


	//----- nvinfo : EIATTR_VRC_CTA_INIT_COUNT
	.align		4
.L_54:
        /*5270*/ 	.byte	0x02, 0x4a
        /*5272*/ 	.byte	0x80
	.zero		1


	//----- nvinfo : EIATTR_MBARRIER_INSTR_OFFSETS
	.align		4
        /*5274*/ 	.byte	0x04, 0x39
        /*5276*/ 	.short	(.L_56 - .L_55)


	//   ....[0]....
.L_55:
        /*5278*/ 	.word	0x00009f20
        /*527c*/ 	.word	0x000000ff
        /*5280*/ 	.word	0x00000000
        /*5284*/ 	.short	0x0100
        /*5286*/ 	.byte	0x09
	.zero		1


	//   ....[1]....
        /*5288*/ 	.word	0x00009f90
        /*528c*/ 	.word	0x000000ff
        /*5290*/ 	.word	0x000c0008
        /*5294*/ 	.short	0x0100
        /*5296*/ 	.byte	0x07
	.zero		1


	//   ....[2]....
        /*5298*/ 	.word	0x0002b990
        /*529c*/ 	.word	0x000000ff
        /*52a0*/ 	.word	0x00000000
        /*52a4*/ 	.short	0x010a
        /*52a6*/ 	.byte	0x0f
	.zero		1


	//   ....[3]....
        /*52a8*/ 	.word	0x000329e0
        /*52ac*/ 	.word	0x000000ff
        /*52b0*/ 	.word	0x00000000
        /*52b4*/ 	.short	0x010a
        /*52b6*/ 	.byte	0x09
	.zero		1


	//   ....[4]....
        /*52b8*/ 	.word	0x00032a60
        /*52bc*/ 	.word	0x000000ff
        /*52c0*/ 	.word	0x000c0000
        /*52c4*/ 	.short	0x0108
        /*52c6*/ 	.byte	0x07
	.zero		1


	//   ....[5]....
        /*52c8*/ 	.word	0x00032b40
        /*52cc*/ 	.word	0x000000ff
        /*52d0*/ 	.word	0x000c0008
        /*52d4*/ 	.short	0x0108
        /*52d6*/ 	.byte	0x07
	.zero		1


	//   ....[6]....
        /*52d8*/ 	.word	0x00034d50
        /*52dc*/ 	.word	0x000000ff
        /*52e0*/ 	.word	0x00000000
        /*52e4*/ 	.short	0x010a
        /*52e6*/ 	.byte	0x0f
	.zero		1


	//   ....[7]....
        /*52e8*/ 	.word	0x00034d80
        /*52ec*/ 	.word	0x000000ff
        /*52f0*/ 	.word	0x00000000
        /*52f4*/ 	.short	0x010a
        /*52f6*/ 	.byte	0x09
	.zero		1


	//----- nvinfo : EIATTR_NUM_MBARRIERS
	.align		4
.L_56:
        /*52f8*/ 	.byte	0x03, 0x38
        /*52fa*/ 	.short	0x0002


	//----- nvinfo : EIATTR_EXIT_INSTR_OFFSETS
	.align		4
        /*52fc*/ 	.byte	0x04, 0x1c
        /*52fe*/ 	.short	(.L_58 - .L_57)


	//   ....[0]....
.L_57:
        /*5300*/ 	.word	0x00034d40


	//----- nvinfo : EIATTR_REQNTID
	.align		4
.L_58:
        /*5304*/ 	.byte	0x04, 0x10
        /*5306*/ 	.short	(.L_60 - .L_59)
.L_59:
        /*5308*/ 	.word	0x00000080
        /*530c*/ 	.word	0x00000001
        /*5310*/ 	.word	0x00000001


	//----- nvinfo : EIATTR_CRS_STACK_SIZE
	.align		4
.L_60:
        /*5314*/ 	.byte	0x04, 0x1e
        /*5316*/ 	.short	(.L_62 - .L_61)
.L_61:
        /*5318*/ 	.word	0x00000000


	//----- nvinfo : EIATTR_CBANK_PARAM_SIZE
	.align		4
.L_62:
        /*531c*/ 	.byte	0x03, 0x19
        /*531e*/ 	.short	0x0050


	//----- nvinfo : EIATTR_PARAM_CBANK
	.align		4
        /*5320*/ 	.byte	0x04, 0x0a
        /*5322*/ 	.short	(.L_64 - .L_63)
	.align		4
.L_63:
        /*5324*/ 	.word	index@(.nv.constant0.matmul_kernel)
        /*5328*/ 	.short	0x0380
        /*532a*/ 	.short	0x0050


	//----- nvinfo : EIATTR_SW_WAR
	.align		4
.L_64:
        /*532c*/ 	.byte	0x04, 0x36
        /*532e*/ 	.short	(.L_66 - .L_65)
.L_65:
        /*5330*/ 	.word	0x00000008
.L_66:


//--------------------- .nv.compat                --------------------------
	.section	.nv.compat,"",@"SHT_CUDA_COMPAT_INFO"
	.align	4
        /*0000*/ 	.byte	0x02, 0x02, 0x02, 0x00, 0x02, 0x05, 0x05, 0x00, 0x02, 0x03, 0x00, 0x00, 0x02, 0x06, 0x01, 0x00


//--------------------- .nv.callgraph             --------------------------
	.section	.nv.callgraph,"",@"SHT_CUDA_CALLGRAPH"
	.align	4
	.sectionentsize	8
	.align		4
        /*0000*/ 	.word	0x00000000
	.align		4
        /*0004*/ 	.word	0xffffffff
	.align		4
        /*0008*/ 	.word	0x00000000
	.align		4
        /*000c*/ 	.word	0xfffffffe
	.align		4
        /*0010*/ 	.word	0x00000000
	.align		4
        /*0014*/ 	.word	0xfffffffd
	.align		4
        /*0018*/ 	.word	0x00000000
	.align		4
        /*001c*/ 	.word	0xfffffffc


//--------------------- .text.matmul_kernel       --------------------------
	.section	.text.matmul_kernel,"ax",@progbits
	.align	128
        .global         matmul_kernel
        .type           matmul_kernel,@function
        .size           matmul_kernel,(.L_x_20 - matmul_kernel)
        .other          matmul_kernel,@"STO_CUDA_ENTRY STV_DEFAULT"
matmul_kernel:
.text.matmul_kernel:
[----:B------:R-:W1:Y:S01]  /*0000*/  LDC R1, c[0x0][0x37c] ;  /* 0x0000df00ff017b82 */ /* 0x000e620000000800 */
[----:B------:R-:W2:Y:S01]  /*0010*/  S2R R0, SR_TID.X ;  /* 0x0000000000007919 */ /* 0x000ea20000002100 */
[----:B-1----:R-:W-:Y:S01]  /*0020*/  VIADD R1, R1, 0xfffff428 ;  /* 0xfffff42801017836 */ /* 0x002fe20000000000 */
[----:B--2---:R-:W-:-:S13]  /*0030*/  ISETP.GE.U32.AND P0, PT, R0, 0x20, PT ;  /* 0x000000200000780c */ /* 0x004fda0003f06070 */
[----:B------:R-:W-:Y:S02]  /*0040*/  VOTEU.ANY UP0, P0 ;  /* 0x0000000000ff7886 */ /* 0x000fe40000000100 */
[----:B------:R-:W-:Y:S05]  /*0050*/  BRA.U UP0, `(.L_x_0) ;  /* 0x0000000100b87547 */ /* 0x000fea000b800000 */
[----:B------:R-:W1:Y:S01]  /*0060*/  S2UR UR6, SR_CgaCtaId ;  /* 0x00000000000679c3 */ /* 0x000e620000008800 */
[----:B------:R-:W-:Y:S01]  /*0070*/  NOP ;  /* 0x0000000000007918 */ /* 0x000fe20000000000 */
[----:B------:R-:W-:Y:S02]  /*0080*/  UMOV UR4, 0x40 ;  /* 0x0000004000047882 */ /* 0x000fe40000000000 */
[----:B-1----:R-:W-:-:S09]  /*0090*/  ULEA UR4, UR6, UR4, 0x18 ;  /* 0x0000000406047291 */ /* 0x002fd2000f8ec0ff */
[----:B------:R-:W1:Y:S01]  /*00a0*/  LDS.U8 R0, [UR4] ;  /* 0x00000004ff007984 */ /* 0x000e620008000000 */
[----:B------:R-:W-:Y:S02]  /*00b0*/  UMOV UR4, 0x400 ;  /* 0x0000040000047882 */ /* 0x000fe40000000000 */
[----:B------:R-:W-:Y:S01]  /*00c0*/  ULEA UR4, UR6, UR4, 0x18 ;  /* 0x0000000406047291 */ /* 0x000fe2000f8ec0ff */
[----:B-1----:R-:W-:-:S13]  /*00d0*/  ISETP.NE.AND P0, PT, R0, RZ, PT ;  /* 0x000000ff0000720c */ /* 0x002fda0003f05270 */
[----:B------:R-:W-:Y:S05]  /*00e0*/  @P0 BRA `(.L_x_1) ;  /* 0x00000000007c0947 */ /* 0x000fea0003800000 */
[----:B------:R-:W-:-:S13]  /*00f0*/  ELECT P0, URZ, PT ;  /* 0x0000000000ff782f */ /* 0x000fda0003800000 */
[----:B------:R-:W-:Y:S05]  /*0100*/  @!P0 BRA `(.L_x_2) ;  /* 0x0000000000848947 */ /* 0x000fea0003800000 */
[----:B------:R-:W-:Y:S01]  /*0110*/  UMOV UR5, 0x4 ;  /* 0x0000000400057882 */ /* 0x000fe20000000000 */
[----:B------:R-:W-:Y:S02]  /*0120*/  IMAD.MOV.U32 R4, RZ, RZ, 0x1 ;  /* 0x00000001ff047424 */ /* 0x000fe400078e00ff */
[----:B------:R-:W-:Y:S02]  /*0130*/  IMAD.MOV.U32 R5, RZ, RZ, 0xf ;  /* 0x0000000fff057424 */ /* 0x000fe400078e00ff */
[----:B------:R-:W-:Y:S04]  /*0140*/  DEPBAR.LE SB1, 0x36 ;  /* 0x00009d800000791a */ /* 0x000fe80000000000 */
[----:B------:R-:W1:Y:S02]  /*0150*/  UTCATOMSWS.FIND_AND_SET.ALIGN UP1, UR5, UR5 ;  /* 0x00000005000575e3 */ /* 0x000e640008020800 */
[----:B-1----:R-:W-:-:S04]  /*0160*/  PLOP3.LUT P0, PT, PT, PT, UP1, 0x80, 0x8 ;  /* 0x000000000008781c */ /* 0x002fc80003f0f018 */
[----:B------:R-:W-:-:S04]  /*0170*/  SEL R0, RZ, 0xffffffff, !P0 ;  /* 0xffffffffff007807 */ /* 0x000fc80004000000 */
[----:B------:R-:W-:Y:S01]  /*0180*/  ISETP.NE.AND P0, PT, R0, RZ, PT ;  /* 0x000000ff0000720c */ /* 0x000fe20003f05270 */
[----:B------:R-:W-:-:S12]  /*0190*/  IMAD.U32 R0, RZ, RZ, UR5 ;  /* 0x00000005ff007e24 */ /* 0x000fd8000f8e00ff */
[----:B------:R-:W-:Y:S05]  /*01a0*/  @P0 BRA `(.L_x_3) ;  /* 0x0000000000240947 */ /* 0x000fea0003800000 */
.L_x_4:
[----:B------:R-:W-:Y:S05]  /*01b0*/  NANOSLEEP 0x64 ;  /* 0x000000640000795d */ /* 0x000fea0003800000 */
[----:B------:R-:W-:-:S05]  /*01c0*/  UMOV UR5, 0x4 ;  /* 0x0000000400057882 */ /* 0x000fca0000000000 */
[----:B------:R-:W-:Y:S04]  /*01d0*/  DEPBAR.LE SB1, 0x36 ;  /* 0x00009d800000791a */ /* 0x000fe80000000000 */
[----:B------:R-:W1:Y:S02]  /*01e0*/  UTCATOMSWS.FIND_AND_SET.ALIGN UP1, UR5, UR5 ;  /* 0x00000005000575e3 */ /* 0x000e640008020800 */
[----:B-1----:R-:W-:-:S04]  /*01f0*/  PLOP3.LUT P0, PT, PT, PT, UP1, 0x80, 0x8 ;  /* 0x000000000008781c */ /* 0x002fc80003f0f018 */
[----:B------:R-:W-:-:S04]  /*0200*/  SEL R0, RZ, 0xffffffff, !P0 ;  /* 0xffffffffff007807 */ /* 0x000fc80004000000 */
[----:B------:R-:W-:Y:S01]  /*0210*/  ISETP.NE.AND P0, PT, R0, RZ, PT ;  /* 0x000000ff0000720c */ /* 0x000fe20003f05270 */
[----:B------:R-:W-:-:S12]  /*0220*/  IMAD.U32 R0, RZ, RZ, UR5 ;  /* 0x00000005ff007e24 */ /* 0x000fd8000f8e00ff */
[----:B------:R-:W-:Y:S05]  /*0230*/  @!P0 BRA `(.L_x_4) ;  /* 0xfffffffc00dc8947 */ /* 0x000fea000383ffff */
.L_x_3:
[C---:B------:R-:W-:Y:S01]  /*0240*/  VIADD R3, R0.reuse, 0x10 ;  /* 0x0000001000037836 */ /* 0x040fe20000000000 */
[----:B------:R-:W-:Y:S01]  /*0250*/  UMOV UR5, 0x50 ;  /* 0x0000005000057882 */ /* 0x000fe20000000000 */
[----:B------:R-:W-:Y:S01]  /*0260*/  SHF.L.U32 R2, R5, R0, RZ ;  /* 0x0000000005027219 */ /* 0x000fe200000006ff */
[----:B------:R-:W-:Y:S01]  /*0270*/  ULEA UR5, UR6, UR5, 0x18 ;  /* 0x0000000506057291 */ /* 0x000fe2000f8ec0ff */
[----:B------:R-:W-:Y:S01]  /*0280*/  IMAD.SHL.U32 R0, R0, 0x20, RZ ;  /* 0x0000002000007824 */ /* 0x000fe200078e00ff */
[----:B------:R-:W-:-:S04]  /*0290*/  SHF.L.U32 R3, R4, R3, RZ ;  /* 0x0000000304037219 */ /* 0x000fc800000006ff */
[----:B------:R-:W-:-:S05]  /*02a0*/  LOP3.LUT R2, R3, R2, RZ, 0xfc, !PT ;  /* 0x0000000203027212 */ /* 0x000fca00078efcff */
[----:B------:R1:W-:Y:S04]  /*02b0*/  ATOMS.OR RZ, [UR5], R2 ;  /* 0x00000002ffff798c */ /* 0x0003e8000b000005 */
[----:B------:R1:W-:Y:S01]  /*02c0*/  STS [UR4], R0 ;  /* 0x00000000ff007988 */ /* 0x0003e20008000804 */
[----:B------:R-:W-:Y:S05]  /*02d0*/  BRA `(.L_x_2) ;  /* 0x0000000000107947 */ /* 0x000fea0003800000 */
.L_x_1:
[----:B------:R-:W-:Y:S01]  /*02e0*/  IMAD.MOV.U32 R0, RZ, RZ, -0x1 ;  /* 0xffffffffff007424 */ /* 0x000fe200078e00ff */
[----:B------:R-:W-:-:S04]  /*02f0*/  MOV R2, 0x320 ;  /* 0x0000032000027802 */ /* 0x000fc80000000f00 */
[----:B------:R1:W-:Y:S03]  /*0300*/  STS [UR4], R0 ;  /* 0x00000000ff007988 */ /* 0x0003e60008000804 */
[----:B-1----:R-:W-:Y:S05]  /*0310*/  CALL.REL.NOINC `($__internal_1_$__cuda_sm10x_tcgen05_guardrail_trap_phase_invalid_during_alloc) ;  /* 0x0000034800b07944 */ /* 0x002fea0003c00000 */
.L_x_2:
[----:B------:R-:W-:Y:S05]  /*0320*/  WARPSYNC.ALL ;  /* 0x0000000000007948 */ /* 0x000fea0003800000 */
[----:B------:R-:W-:Y:S01]  /*0330*/  NOP ;  /* 0x0000000000007918 */ /* 0x000fe20000000000 */
.L_x_0:
[----:B------:R-:W2:Y:S01]  /*0340*/  LDC.64 R10, c[0x0][0x398] ;  /* 0x0000e600ff0a7b82 */ /* 0x000ea20000000a00 */
[----:B------:R-:W3:Y:S01]  /*0350*/  S2R R5, SR_CTAID.X ;  /* 0x0000000000057919 */ /* 0x000ee20000002500 */
[----:B------:R-:W-:Y:S01]  /*0360*/  UMOV UR7, 0x400 ;  /* 0x0000040000077882 */ /* 0x000fe20000000000 */
[----:B------:R-:W4:Y:S01]  /*0370*/  LDCU.64 UR12, c[0x0][0x3a8] ;  /* 0x00007500ff0c77ac */ /* 0x000f220008000a00 */
[----:B------:R-:W1:Y:S01]  /*0380*/  S2R R61, SR_TID.X ;  /* 0x00000000003d7919 */ /* 0x000e620000002100 */
[----:B------:R-:W1:Y:S03]  /*0390*/  LDCU UR4, c[0x0][0x3a4] ;  /* 0x00007480ff0477ac */ /* 0x000e660008000800 */
[----:B------:R-:W1:Y:S01]  /*03a0*/  S2UR UR5, SR_CgaCtaId ;  /* 0x00000000000579c3 */ /* 0x000e620000008800 */
[----:B------:R-:W1:Y:S01]  /*03b0*/  LDCU.128 UR20, c[0x0][0x380] ;  /* 0x00007000ff1477ac */ /* 0x000e620008000c00 */
[----:B------:R-:W1:Y:S01]  /*03c0*/  LDCU UR6, c[0x0][0x3b0] ;  /* 0x00007600ff0677ac */ /* 0x000e620008000800 */
[----:B----4-:R-:W-:-:S02]  /*03d0*/  IMAD.U32 R86, RZ, RZ, UR12 ;  /* 0x0000000cff567e24 */ /* 0x010fc4000f8e00ff */
[----:B-12---:R-:W-:Y:S01]  /*03e0*/  VIADD R0, R11, 0x7f ;  /* 0x0000007f0b007836 */ /* 0x006fe20000000000 */
[----:B------:R-:W-:Y:S02]  /*03f0*/  ISETP.NE.AND P5, PT, R10, RZ, PT ;  /* 0x000000ff0a00720c */ /* 0x000fe40003fa5270 */
[----:B------:R-:W-:Y:S02]  /*0400*/  LOP3.LUT R74, RZ, R11, RZ, 0x33, !PT ;  /* 0x0000000bff4a7212 */ /* 0x000fe400078e33ff */
[----:B------:R-:W-:Y:S01]  /*0410*/  SHF.R.S32.HI R3, RZ, 0x1f, R0 ;  /* 0x0000001fff037819 */ /* 0x000fe20000011400 */
[----:B------:R-:W-:-:S03]  /*0420*/  ULEA UR7, UR5, UR7, 0x18 ;  /* 0x0000000705077291 */ /* 0x000fc6000f8ec0ff */
[----:B------:R-:W-:Y:S02]  /*0430*/  LEA.HI R3, R3, R0, RZ, 0x7 ;  /* 0x0000000003037211 */ /* 0x000fe400078f38ff */
[----:B---3--:R-:W-:Y:S02]  /*0440*/  IABS R8, R5 ;  /* 0x0000000500087213 */ /* 0x008fe40000000000 */
[----:B------:R-:W-:Y:S02]  /*0450*/  SHF.R.S32.HI R3, RZ, 0x7, R3 ;  /* 0x00000007ff037819 */ /* 0x000fe40000011403 */
[C---:B------:R-:W-:Y:S02]  /*0460*/  LOP3.LUT R15, R61.reuse, 0x3f, RZ, 0xc0, !PT ;  /* 0x0000003f3d0f7812 */ /* 0x040fe400078ec0ff */
[----:B------:R-:W-:Y:S01]  /*0470*/  LOP3.LUT R122, R61, 0x7f, RZ, 0xc0, !PT ;  /* 0x0000007f3d7a7812 */ /* 0x000fe200078ec0ff */
[----:B------:R-:W-:-:S05]  /*0480*/  IMAD.SHL.U32 R4, R3, 0x8, RZ ;  /* 0x0000000803047824 */ /* 0x000fca00078e00ff */
[-C--:B------:R-:W-:Y:S02]  /*0490*/  IABS R7, R4.reuse ;  /* 0x0000000400077213 */ /* 0x080fe40000000000 */
[----:B------:R-:W-:Y:S02]  /*04a0*/  IABS R12, R4 ;  /* 0x00000004000c7213 */ /* 0x000fe40000000000 */
[----:B------:R-:W1:Y:S08]  /*04b0*/  I2F.RP R0, R7 ;  /* 0x0000000700007306 */ /* 0x000e700000209400 */
[----:B-1----:R-:W1:Y:S02]  /*04c0*/  MUFU.RCP R0, R0 ;  /* 0x0000000000007308 */ /* 0x002e640000001000 */
[----:B-1----:R-:W-:-:S02]  /*04d0*/  VIADD R2, R0, 0xffffffe ;  /* 0x0ffffffe00027836 */ /* 0x002fc40000000000 */
[----:B------:R-:W-:-:S04]  /*04e0*/  IMAD.MOV R0, RZ, RZ, -R12 ;  /* 0x000000ffff007224 */ /* 0x000fc800078e0a0c */
[----:B------:R1:W2:Y:S02]  /*04f0*/  F2I.FTZ.U32.TRUNC.NTZ R3, R2 ;  /* 0x0000000200037305 */ /* 0x0002a4000021f000 */
[----:B-1----:R-:W-:Y:S02]  /*0500*/  IMAD.MOV.U32 R2, RZ, RZ, RZ ;  /* 0x000000ffff027224 */ /* 0x002fe400078e00ff */
[----:B--2---:R-:W-:-:S04]  /*0510*/  IMAD.MOV R6, RZ, RZ, -R3 ;  /* 0x000000ffff067224 */ /* 0x004fc800078e0a03 */
[----:B------:R-:W-:Y:S02]  /*0520*/  IMAD R9, R6, R7, RZ ;  /* 0x0000000706097224 */ /* 0x000fe400078e02ff */
[----:B------:R-:W-:Y:S02]  /*0530*/  IMAD.MOV.U32 R6, RZ, RZ, R8 ;  /* 0x000000ffff067224 */ /* 0x000fe400078e0008 */
[----:B------:R-:W-:Y:S01]  /*0540*/  IMAD.HI.U32 R3, R3, R9, R2 ;  /* 0x0000000903037227 */ /* 0x000fe200078e0002 */
[----:B------:R-:W-:-:S05]  /*0550*/  IABS R9, R10 ;  /* 0x0000000a00097213 */ /* 0x000fca0000000000 */
[----:B------:R-:W-:-:S04]  /*0560*/  IMAD.HI.U32 R3, R3, R6, RZ ;  /* 0x0000000603037227 */ /* 0x000fc800078e00ff */
[----:B------:R-:W-:Y:S01]  /*0570*/  IMAD R0, R3, R0, R6 ;  /* 0x0000000003007224 */ /* 0x000fe200078e0206 */
[----:B------:R-:W-:Y:S04]  /*0580*/  BAR.SYNC.DEFER_BLOCKING 0x0 ;  /* 0x0000000000007b1d */ /* 0x000fe80000010000 */
[----:B------:R-:W-:-:S13]  /*0590*/  ISETP.GT.U32.AND P1, PT, R7, R0, PT ;  /* 0x000000000700720c */ /* 0x000fda0003f24070 */
[----:B------:R-:W-:Y:S02]  /*05a0*/  @!P1 IMAD.IADD R0, R0, 0x1, -R7 ;  /* 0x0000000100009824 */ /* 0x000fe400078e0a07 */
[----:B------:R-:W-:Y:S01]  /*05b0*/  @!P1 VIADD R3, R3, 0x1 ;  /* 0x0000000103039836 */ /* 0x000fe20000000000 */
[----:B------:R-:W-:Y:S02]  /*05c0*/  ISETP.NE.AND P1, PT, R4, RZ, PT ;  /* 0x000000ff0400720c */ /* 0x000fe40003f25270 */
[----:B------:R-:W-:Y:S02]  /*05d0*/  ISETP.GE.U32.AND P0, PT, R0, R7, PT ;  /* 0x000000070000720c */ /* 0x000fe40003f06070 */
[----:B------:R-:W-:-:S04]  /*05e0*/  LOP3.LUT R0, R5, R4, RZ, 0x3c, !PT ;  /* 0x0000000405007212 */ /* 0x000fc800078e3cff */
[----:B------:R-:W-:Y:S01]  /*05f0*/  ISETP.GE.AND P2, PT, R0, RZ, PT ;  /* 0x000000ff0000720c */ /* 0x000fe20003f46270 */
[----:B------:R-:W-:-:S06]  /*0600*/  VIADD R0, R10, 0x3f ;  /* 0x0000003f0a007836 */ /* 0x000fcc0000000000 */
[----:B------:R-:W-:-:S04]  /*0610*/  @P0 VIADD R3, R3, 0x1 ;  /* 0x0000000103030836 */ /* 0x000fc80000000000 */
[----:B------:R-:W-:Y:S01]  /*0620*/  IMAD.MOV.U32 R2, RZ, RZ, R3 ;  /* 0x000000ffff027224 */ /* 0x000fe200078e0003 */
[----:B------:R-:W-:-:S03]  /*0630*/  SHF.R.S32.HI R3, RZ, 0x1f, R0 ;  /* 0x0000001fff037819 */ /* 0x000fc60000011400 */
[----:B------:R-:W-:Y:S01]  /*0640*/  @!P2 IMAD.MOV R2, RZ, RZ, -R2 ;  /* 0x000000ffff02a224 */ /* 0x000fe200078e0a02 */
[----:B------:R-:W-:Y:S02]  /*0650*/  @!P1 LOP3.LUT R2, RZ, R4, RZ, 0x33, !PT ;  /* 0x00000004ff029212 */ /* 0x000fe400078e33ff */
[----:B------:R-:W-:-:S03]  /*0660*/  LEA.HI R3, R3, R0, RZ, 0x6 ;  /* 0x0000000003037211 */ /* 0x000fc600078f30ff */
[----:B------:R-:W-:Y:S02]  /*0670*/  IMAD.SHL.U32 R12, R2, 0x8, RZ ;  /* 0x00000008020c7824 */ /* 0x000fe400078e00ff */
[----:B------:R-:W-:-:S03]  /*0680*/  IMAD.MOV R2, RZ, RZ, -R2 ;  /* 0x000000ffff027224 */ /* 0x000fc600078e0a02 */
[----:B------:R-:W-:Y:S01]  /*0690*/  LEA.HI.SX32 R3, R3, -R12, 0x1a ;  /* 0x8000000c03037211 */ /* 0x000fe200078fd2ff */
[----:B------:R-:W-:Y:S02]  /*06a0*/  IMAD R14, R4, R2, R5 ;  /* 0x00000002040e7224 */ /* 0x000fe400078e0205 */
[----:B------:R-:W-:Y:S01]  /*06b0*/  IMAD.MOV.U32 R2, RZ, RZ, RZ ;  /* 0x000000ffff027224 */ /* 0x000fe200078e00ff */
[----:B------:R-:W-:Y:S02]  /*06c0*/  VIMNMX R13, PT, PT, R3, 0x8, PT ;  /* 0x00000008030d7848 */ /* 0x000fe40003fe0100 */
[----:B------:R-:W-:Y:S02]  /*06d0*/  IABS R7, R14 ;  /* 0x0000000e00077213 */ /* 0x000fe40000000000 */
[-C--:B------:R-:W-:Y:S02]  /*06e0*/  IABS R8, R13.reuse ;  /* 0x0000000d00087213 */ /* 0x080fe40000000000 */
[----:B------:R-:W-:-:S02]  /*06f0*/  IABS R4, R13 ;  /* 0x0000000d00047213 */ /* 0x000fc40000000000 */
[----:B------:R-:W1:Y:S08]  /*0700*/  I2F.RP R0, R8 ;  /* 0x0000000800007306 */ /* 0x000e700000209400 */
[----:B-1----:R-:W1:Y:S02]  /*0710*/  MUFU.RCP R0, R0 ;  /* 0x0000000000007308 */ /* 0x002e640000001000 */
[----:B-1----:R-:W-:-:S06]  /*0720*/  VIADD R3, R0, 0xffffffe ;  /* 0x0ffffffe00037836 */ /* 0x002fcc0000000000 */
[----:B------:R-:W1:Y:S02]  /*0730*/  F2I.FTZ.U32.TRUNC.NTZ R3, R3 ;  /* 0x0000000300037305 */ /* 0x000e64000021f000 */
[----:B-1----:R-:W-:-:S04]  /*0740*/  IMAD.MOV R6, RZ, RZ, -R3 ;  /* 0x000000ffff067224 */ /* 0x002fc800078e0a03 */
[----:B------:R-:W-:-:S04]  /*0750*/  IMAD.MOV.U32 R5, RZ, RZ, R6 ;  /* 0x000000ffff057224 */ /* 0x000fc800078e0006 */
[----:B------:R-:W-:-:S04]  /*0760*/  IMAD R5, R5, R8, RZ ;  /* 0x0000000805057224 */ /* 0x000fc800078e02ff */
[----:B------:R-:W-:-:S04]  /*0770*/  IMAD.HI.U32 R2, R3, R5, R2 ;  /* 0x0000000503027227 */ /* 0x000fc800078e0002 */
[----:B------:R-:W-:Y:S02]  /*0780*/  IMAD.MOV R3, RZ, RZ, -R4 ;  /* 0x000000ffff037224 */ /* 0x000fe400078e0a04 */
[----:B------:R-:W-:Y:S01]  /*0790*/  IMAD.HI.U32 R0, R2, R7, RZ ;  /* 0x0000000702007227 */ /* 0x000fe200078e00ff */
[----:B------:R-:W1:Y:S01]  /*07a0*/  I2F.RP R4, R9 ;  /* 0x0000000900047306 */ /* 0x000e620000209400 */
[----:B------:R-:W-:Y:S02]  /*07b0*/  IABS R2, R11 ;  /* 0x0000000b00027213 */ /* 0x000fe40000000000 */
[----:B------:R-:W-:-:S05]  /*07c0*/  IMAD R3, R0, R3, R7 ;  /* 0x0000000300037224 */ /* 0x000fca00078e0207 */
[----:B------:R-:W-:Y:S01]  /*07d0*/  ISETP.GT.U32.AND P1, PT, R8, R3, PT ;  /* 0x000000030800720c */ /* 0x000fe20003f24070 */
[----:B------:R-:W2:Y:S08]  /*07e0*/  I2F.RP R6, R2 ;  /* 0x0000000200067306 */ /* 0x000eb00000209400 */
[----:B-1----:R-:W1:Y:S04]  /*07f0*/  MUFU.RCP R4, R4 ;  /* 0x0000000400047308 */ /* 0x002e680000001000 */
[----:B------:R-:W-:-:S02]  /*0800*/  @!P1 IMAD.IADD R3, R3, 0x1, -R8 ;  /* 0x0000000103039824 */ /* 0x000fc400078e0a08 */
[----:B------:R-:W-:Y:S01]  /*0810*/  @!P1 VIADD R0, R0, 0x1 ;  /* 0x0000000100009836 */ /* 0x000fe20000000000 */
[----:B------:R-:W-:Y:S01]  /*0820*/  ISETP.NE.AND P1, PT, R13, RZ, PT ;  /* 0x000000ff0d00720c */ /* 0x000fe20003f25270 */
[----:B--2---:R-:W2:Y:S01]  /*0830*/  MUFU.RCP R6, R6 ;  /* 0x0000000600067308 */ /* 0x004ea20000001000 */
[----:B------:R-:W-:Y:S02]  /*0840*/  ISETP.GE.U32.AND P0, PT, R3, R8, PT ;  /* 0x000000080300720c */ /* 0x000fe40003f06070 */
[----:B------:R-:W-:-:S04]  /*0850*/  LOP3.LUT R3, R14, R13, RZ, 0x3c, !PT ;  /* 0x0000000d0e037212 */ /* 0x000fc800078e3cff */
[----:B------:R-:W-:Y:S01]  /*0860*/  ISETP.GE.AND P2, PT, R3, RZ, PT ;  /* 0x000000ff0300720c */ /* 0x000fe20003f46270 */
[----:B-1----:R-:W-:-:S06]  /*0870*/  VIADD R5, R4, 0xffffffe ;  /* 0x0ffffffe04057836 */ /* 0x002fcc0000000000 */
[----:B------:R-:W-:Y:S01]  /*0880*/  @P0 VIADD R0, R0, 0x1 ;  /* 0x0000000100000836 */ /* 0x000fe20000000000 */
[----:B------:R-:W1:Y:S01]  /*0890*/  F2I.FTZ.U32.TRUNC.NTZ R5, R5 ;  /* 0x0000000500057305 */ /* 0x000e62000021f000 */
[----:B--2---:R-:W-:Y:S02]  /*08a0*/  VIADD R6, R6, 0xffffffe ;  /* 0x0ffffffe06067836 */ /* 0x004fe40000000000 */
[----:B------:R-:W-:-:S04]  /*08b0*/  IMAD.MOV.U32 R8, RZ, RZ, R0 ;  /* 0x000000ffff087224 */ /* 0x000fc800078e0000 */
[----:B------:R-:W-:Y:S01]  /*08c0*/  @!P2 IMAD.MOV R8, RZ, RZ, -R8 ;  /* 0x000000ffff08a224 */ /* 0x000fe200078e0a08 */
[----:B------:R-:W-:Y:S01]  /*08d0*/  @!P1 LOP3.LUT R8, RZ, R13, RZ, 0x33, !PT ;  /* 0x0000000dff089212 */ /* 0x000fe200078e33ff */
[----:B------:R-:W2:Y:S04]  /*08e0*/  F2I.FTZ.U32.TRUNC.NTZ R7, R6 ;  /* 0x0000000600077305 */ /* 0x000ea8000021f000 */
[----:B------:R-:W-:Y:S02]  /*08f0*/  IMAD.MOV R0, RZ, RZ, -R8 ;  /* 0x000000ffff007224 */ /* 0x000fe400078e0a08 */
[----:B-1----:R-:W-:Y:S02]  /*0900*/  IMAD.MOV R4, RZ, RZ, -R5 ;  /* 0x000000ffff047224 */ /* 0x002fe400078e0a05 */
[----:B------:R-:W-:-:S02]  /*0910*/  IMAD R0, R13, R0, R14 ;  /* 0x000000000d007224 */ /* 0x000fc400078e020e */
[----:B------:R-:W-:Y:S02]  /*0920*/  IMAD R3, R4, R9, RZ ;  /* 0x0000000904037224 */ /* 0x000fe400078e02ff */
[----:B------:R-:W-:Y:S02]  /*0930*/  IMAD.IADD R0, R12, 0x1, R0 ;  /* 0x000000010c007824 */ /* 0x000fe400078e0200 */
[----:B------:R-:W-:Y:S01]  /*0940*/  IMAD.MOV.U32 R4, RZ, RZ, RZ ;  /* 0x000000ffff047224 */ /* 0x000fe200078e00ff */
[----:B------:R-:W1:Y:S01]  /*0950*/  LDS R12, [UR7] ;  /* 0x00000007ff0c7984 */ /* 0x000e620008000800 */
[----:B------:R-:W-:Y:S01]  /*0960*/  IMAD R16, R0, 0x40, R15 ;  /* 0x0000004000107824 */ /* 0x000fe200078e020f */
[----:B------:R-:W-:Y:S01]  /*0970*/  SHF.R.U32.HI R15, RZ, 0x5, R61 ;  /* 0x00000005ff0f7819 */ /* 0x000fe2000001163d */
[----:B------:R-:W-:-:S03]  /*0980*/  IMAD.HI.U32 R4, R5, R3, R4 ;  /* 0x0000000305047227 */ /* 0x000fc600078e0004 */
[----:B------:R-:W-:Y:S01]  /*0990*/  IABS R76, R16 ;  /* 0x00000010004c7213 */ /* 0x000fe20000000000 */
[----:B--2---:R-:W-:Y:S01]  /*09a0*/  IMAD.MOV R3, RZ, RZ, -R7 ;  /* 0x000000ffff037224 */ /* 0x004fe200078e0a07 */
[----:B------:R-:W-:Y:S01]  /*09b0*/  ISETP.GE.AND P1, PT, R16, RZ, PT ;  /* 0x000000ff1000720c */ /* 0x000fe20003f26270 */
[----:B------:R-:W-:Y:S01]  /*09c0*/  IMAD.SHL.U32 R0, R8, 0x80, RZ ;  /* 0x0000008008007824 */ /* 0x000fe200078e00ff */
[----:B------:R-:W-:Y:S01]  /*09d0*/  R2UR UR16, R15 ;  /* 0x000000000f1072ca */ /* 0x000fe200000e0000 */
[----:B------:R-:W-:Y:S01]  /*09e0*/  IMAD.HI.U32 R4, R4, R76, RZ ;  /* 0x0000004c04047227 */ /* 0x000fe200078e00ff */
[----:B------:R2:W-:Y:S02]  /*09f0*/  STL [R1+0x59c], R16 ;  /* 0x00059c1001007387 */ /* 0x0005e40000100800 */
[----:B------:R-:W-:Y:S01]  /*0a00*/  IABS R65, R0 ;  /* 0x0000000000417213 */ /* 0x000fe20000000000 */
[----:B------:R-:W-:Y:S01]  /*0a10*/  IMAD.MOV R4, RZ, RZ, -R4 ;  /* 0x000000ffff047224 */ /* 0x000fe200078e0a04 */
[----:B------:R3:W-:Y:S01]  /*0a20*/  STL [R1+0x6b8], R0 ;  /* 0x0006b80001007387 */ /* 0x0007e20000100800 */
[----:B------:R-:W-:-:S02]  /*0a30*/  VIADD R14, R0, 0x7f ;  /* 0x0000007f000e7836 */ /* 0x000fc40000000000 */
[----:B------:R-:W-:Y:S02]  /*0a40*/  IMAD R3, R3, R2, RZ ;  /* 0x0000000203037224 */ /* 0x000fe400078e02ff */
[----:B------:R-:W-:Y:S01]  /*0a50*/  IMAD.MOV.U32 R6, RZ, RZ, RZ ;  /* 0x000000ffff067224 */ /* 0x000fe200078e00ff */
[----:B------:R-:W-:Y:S01]  /*0a60*/  IABS R81, R14 ;  /* 0x0000000e00517213 */ /* 0x000fe20000000000 */
[----:B------:R-:W-:Y:S01]  /*0a70*/  IMAD R76, R9, R4, R76 ;  /* 0x00000004094c7224 */ /* 0x000fe200078e024c */
[----:B------:R-:W-:Y:S01]  /*0a80*/  ISETP.GE.AND P4, PT, R14, RZ, PT ;  /* 0x000000ff0e00720c */ /* 0x000fe20003f86270 */
[----:B------:R-:W-:Y:S01]  /*0a90*/  IMAD.HI.U32 R4, R7, R3, R6 ;  /* 0x0000000307047227 */ /* 0x000fe200078e0006 */
[----:B------:R-:W-:Y:S02]  /*0aa0*/  LOP3.LUT R3, R61, 0x40, RZ, 0xc0, !PT ;  /* 0x000000403d037812 */ /* 0x000fe400078ec0ff */
[----:B------:R-:W-:Y:S01]  /*0ab0*/  ISETP.GT.U32.AND P0, PT, R9, R76, PT ;  /* 0x0000004c0900720c */ /* 0x000fe20003f04070 */
[----:B------:R-:W-:-:S02]  /*0ac0*/  VIADD R13, R0, 0x1 ;  /* 0x00000001000d7836 */ /* 0x000fc40000000000 */
[----:B------:R-:W-:-:S03]  /*0ad0*/  IMAD.HI.U32 R6, R4, R81, RZ ;  /* 0x0000005104067227 */ /* 0x000fc600078e00ff */
[----:B------:R-:W-:Y:S01]  /*0ae0*/  IABS R83, R13 ;  /* 0x0000000d00537213 */ /* 0x000fe20000000000 */
[----:B------:R-:W-:Y:S02]  /*0af0*/  IMAD.MOV R6, RZ, RZ, -R6 ;  /* 0x000000ffff067224 */ /* 0x000fe400078e0a06 */
[----:B------:R-:W-:Y:S02]  /*0b00*/  IMAD.SHL.U32 R7, R61, 0x10, RZ ;  /* 0x000000103d077824 */ /* 0x000fe400078e00ff */
[----:B------:R-:W-:Y:S01]  /*0b10*/  IMAD.HI.U32 R5, R4, R83, RZ ;  /* 0x0000005304057227 */ /* 0x000fe200078e00ff */
[----:B-1----:R-:W-:Y:S02]  /*0b20*/  R2UR UR8, R12 ;  /* 0x000000000c0872ca */ /* 0x002fe400000e0000 */
[----:B------:R-:W-:Y:S01]  /*0b30*/  LOP3.LUT R8, R7, 0x70, RZ, 0xc0, !PT ;  /* 0x0000007007087812 */ /* 0x000fe200078ec0ff */
[----:B------:R-:W-:Y:S02]  /*0b40*/  IMAD R81, R2, R6, R81 ;  /* 0x0000000602517224 */ /* 0x000fe400078e0251 */
[----:B------:R-:W-:Y:S01]  /*0b50*/  IMAD.MOV R5, RZ, RZ, -R5 ;  /* 0x000000ffff057224 */ /* 0x000fe200078e0a05 */
[----:B------:R-:W-:Y:S01]  /*0b60*/  LEA.HI R118, R3, R8, RZ, 0x1c ;  /* 0x0000000803767211 */ /* 0x000fe200078fe0ff */
[----:B------:R-:W-:Y:S01]  /*0b70*/  @!P0 IMAD.IADD R76, R76, 0x1, -R9 ;  /* 0x000000014c4c8824 */ /* 0x000fe200078e0a09 */
[----:B------:R-:W-:Y:S01]  /*0b80*/  ISETP.GT.U32.AND P6, PT, R2, R81, PT ;  /* 0x000000510200720c */ /* 0x000fe20003fc4070 */
[----:B------:R-:W-:Y:S01]  /*0b90*/  VIADD R6, R0, 0x2 ;  /* 0x0000000200067836 */ /* 0x000fe20000000000 */
[----:B------:R-:W-:Y:S01]  /*0ba0*/  ISETP.GE.AND P0, PT, R13, RZ, PT ;  /* 0x000000ff0d00720c */ /* 0x000fe20003f06270 */
[----:B------:R-:W-:Y:S01]  /*0bb0*/  IMAD R83, R2, R5, R83 ;  /* 0x0000000502537224 */ /* 0x000fe200078e0253 */
[----:B------:R-:W-:Y:S01]  /*0bc0*/  ISETP.GT.U32.AND P2, PT, R9, R76, PT ;  /* 0x0000004c0900720c */ /* 0x000fe20003f44070 */
[C---:B------:R-:W-:Y:S01]  /*0bd0*/  VIADD R7, R0.reuse, 0x3 ;  /* 0x0000000300077836 */ /* 0x040fe20000000000 */
[----:B------:R-:W-:Y:S01]  /*0be0*/  IABS R85, R6 ;  /* 0x0000000600557213 */ /* 0x000fe20000000000 */
[----:B------:R-:W-:Y:S01]  /*0bf0*/  VIADD R8, R0, 0xb ;  /* 0x0000000b00087836 */ /* 0x000fe20000000000 */
[----:B------:R-:W-:Y:S01]  /*0c00*/  ISETP.GT.U32.AND P3, PT, R2, R83, PT ;  /* 0x000000530200720c */ /* 0x000fe20003f64070 */
[----:B------:R-:W-:Y:S01]  /*0c10*/  VIADD R12, R0, 0x22 ;  /* 0x00000022000c7836 */ /* 0x000fe20000000000 */
[----:B------:R-:W-:Y:S01]  /*0c20*/  IABS R87, R7 ;  /* 0x0000000700577213 */ /* 0x000fe20000000000 */
[----:B------:R-:W-:Y:S01]  /*0c30*/  IMAD.HI.U32 R3, R4, R85, RZ ;  /* 0x0000005504037227 */ /* 0x000fe200078e00ff */
[----:B------:R-:W-:-:S03]  /*0c40*/  IABS R115, R8 ;  /* 0x0000000800737213 */ /* 0x000fc60000000000 */
[----:B------:R-:W-:-:S04]  /*0c50*/  IMAD.HI.U32 R5, R4, R87, RZ ;  /* 0x0000005704057227 */ /* 0x000fc800078e00ff */
[----:B------:R-:W-:Y:S02]  /*0c60*/  IMAD.MOV R3, RZ, RZ, -R3 ;  /* 0x000000ffff037224 */ /* 0x000fe400078e0a03 */
[----:B------:R-:W-:Y:S02]  /*0c70*/  @!P2 IMAD.IADD R76, R76, 0x1, -R9 ;  /* 0x000000014c4ca824 */ /* 0x000fe400078e0a09 */
[----:B------:R-:W-:Y:S02]  /*0c80*/  IMAD.MOV R5, RZ, RZ, -R5 ;  /* 0x000000ffff057224 */ /* 0x000fe400078e0a05 */
[C---:B------:R-:W-:Y:S02]  /*0c90*/  IMAD R85, R2.reuse, R3, R85 ;  /* 0x0000000302557224 */ /* 0x040fe400078e0255 */
[----:B------:R-:W-:Y:S02]  /*0ca0*/  @!P3 IMAD.IADD R83, R83, 0x1, -R2 ;  /* 0x000000015353b824 */ /* 0x000fe400078e0a02 */
[----:B------:R-:W-:Y:S01]  /*0cb0*/  @!P1 IMAD.MOV R76, RZ, RZ, -R76 ;  /* 0x000000ffff4c9224 */ /* 0x000fe200078e0a4c */
[C---:B------:R-:W-:Y:S01]  /*0cc0*/  ISETP.GT.U32.AND P1, PT, R2.reuse, R85, PT ;  /* 0x000000550200720c */ /* 0x040fe20003f24070 */
[C---:B------:R-:W-:Y:S01]  /*0cd0*/  IMAD R87, R2.reuse, R5, R87 ;  /* 0x0000000502577224 */ /* 0x040fe200078e0257 */
[----:B------:R-:W-:Y:S01]  /*0ce0*/  @!P5 LOP3.LUT R76, RZ, R10, RZ, 0x33, !PT ;  /* 0x0000000aff4cd212 */ /* 0x000fe200078e33ff */
[--C-:B------:R-:W-:Y:S01]  /*0cf0*/  @!P6 IMAD.IADD R81, R81, 0x1, -R2.reuse ;  /* 0x000000015151e824 */ /* 0x100fe200078e0a02 */
[----:B------:R-:W-:Y:S01]  /*0d00*/  ISETP.GT.U32.AND P3, PT, R2, R83, PT ;  /* 0x000000530200720c */ /* 0x000fe20003f64070 */
[----:B------:R-:W-:Y:S01]  /*0d10*/  VIADD R3, R0, 0x4 ;  /* 0x0000000400037836 */ /* 0x000fe20000000000 */
[----:B------:R-:W-:Y:S01]  /*0d20*/  ISETP.GT.U32.AND P5, PT, R2, R87, PT ;  /* 0x000000570200720c */ /* 0x000fe20003fa4070 */
[----:B------:R-:W-:Y:S01]  /*0d30*/  VIADD R5, R0, 0x5 ;  /* 0x0000000500057836 */ /* 0x000fe20000000000 */
[----:B------:R-:W-:Y:S01]  /*0d40*/  ISETP.GT.U32.AND P2, PT, R2, R81, PT ;  /* 0x000000510200720c */ /* 0x000fe20003f44070 */
[C---:B------:R-:W-:Y:S01]  /*0d50*/  VIADD R9, R0.reuse, 0xc ;  /* 0x0000000c00097836 */ /* 0x040fe20000000000 */
[----:B------:R-:W-:Y:S01]  /*0d60*/  IABS R89, R3 ;  /* 0x0000000300597213 */ /* 0x000fe20000000000 */
[----:B------:R-:W-:Y:S01]  /*0d70*/  VIADD R10, R0, 0xd ;  /* 0x0000000d000a7836 */ /* 0x000fe20000000000 */
[----:B------:R-:W-:Y:S01]  /*0d80*/  IABS R91, R5 ;  /* 0x00000005005b7213 */ /* 0x000fe20000000000 */
[--C-:B------:R-:W-:Y:S01]  /*0d90*/  @!P1 IMAD.IADD R85, R85, 0x1, -R2.reuse ;  /* 0x0000000155559824 */ /* 0x100fe200078e0a02 */
[----:B------:R-:W-:Y:S01]  /*0da0*/  ISETP.GE.AND P6, PT, R6, RZ, PT ;  /* 0x000000ff0600720c */ /* 0x000fe20003fc6270 */
[----:B------:R-:W-:Y:S01]  /*0db0*/  VIADD R6, R0, 0x6 ;  /* 0x0000000600067836 */ /* 0x000fe20000000000 */
[----:B------:R-:W-:Y:S01]  /*0dc0*/  ISETP.GE.AND P1, PT, R5, RZ, PT ;  /* 0x000000ff0500720c */ /* 0x000fe20003f26270 */
[--C-:B------:R-:W-:Y:S01]  /*0dd0*/  @!P3 IMAD.IADD R83, R83, 0x1, -R2.reuse ;  /* 0x000000015353b824 */ /* 0x100fe200078e0a02 */
[----:B------:R-:W-:Y:S01]  /*0de0*/  ISETP.GE.AND P3, PT, R3, RZ, PT ;  /* 0x000000ff0300720c */ /* 0x000fe20003f66270 */
[----:B------:R-:W-:Y:S01]  /*0df0*/  @!P5 IMAD.IADD R87, R87, 0x1, -R2 ;  /* 0x000000015757d824 */ /* 0x000fe200078e0a02 */
[----:B------:R-:W-:Y:S01]  /*0e00*/  ISETP.GT.U32.AND P5, PT, R2, R85, PT ;  /* 0x000000550200720c */ /* 0x000fe20003fa4070 */
[----:B------:R-:W-:Y:S01]  /*0e10*/  IMAD.HI.U32 R3, R4, R89, RZ ;  /* 0x0000005904037227 */ /* 0x000fe200078e00ff */
[----:B------:R-:W-:-:S02]  /*0e20*/  IABS R93, R6 ;  /* 0x00000006005d7213 */ /* 0x000fc40000000000 */
[----:B------:R-:W-:Y:S01]  /*0e30*/  IABS R111, R9 ;  /* 0x00000009006f7213 */ /* 0x000fe20000000000 */
[----:B------:R-:W-:Y:S01]  /*0e40*/  IMAD.MOV R3, RZ, RZ, -R3 ;  /* 0x000000ffff037224 */ /* 0x000fe200078e0a03 */
[----:B------:R-:W-:Y:S01]  /*0e50*/  IABS R119, R10 ;  /* 0x0000000a00777213 */ /* 0x000fe20000000000 */
[----:B------:R-:W-:Y:S01]  /*0e60*/  @!P2 IMAD.IADD R81, R81, 0x1, -R2 ;  /* 0x000000015151a824 */ /* 0x000fe200078e0a02 */
[----:B------:R-:W-:Y:S01]  /*0e70*/  ISETP.GE.AND P2, PT, R7, RZ, PT ;  /* 0x000000ff0700720c */ /* 0x000fe20003f46270 */
[----:B------:R-:W-:Y:S02]  /*0e80*/  IMAD R89, R2, R3, R89 ;  /* 0x0000000302597224 */ /* 0x000fe400078e0259 */
[----:B------:R-:W-:-:S04]  /*0e90*/  IMAD.HI.U32 R5, R4, R91, RZ ;  /* 0x0000005b04057227 */ /* 0x000fc800078e00ff */
[----:B------:R-:W-:Y:S01]  /*0ea0*/  @!P4 IMAD.MOV R81, RZ, RZ, -R81 ;  /* 0x000000ffff51c224 */ /* 0x000fe200078e0a51 */
[C---:B------:R-:W-:Y:S01]  /*0eb0*/  ISETP.GT.U32.AND P4, PT, R2.reuse, R87, PT ;  /* 0x000000570200720c */ /* 0x040fe20003f84070 */
[--C-:B------:R-:W-:Y:S01]  /*0ec0*/  @!P5 IMAD.IADD R85, R85, 0x1, -R2.reuse ;  /* 0x000000015555d824 */ /* 0x100fe200078e0a02 */
[----:B------:R-:W-:Y:S01]  /*0ed0*/  ISETP.GT.U32.AND P5, PT, R2, R89, PT ;  /* 0x000000590200720c */ /* 0x000fe20003fa4070 */
[----:B------:R-:W-:Y:S02]  /*0ee0*/  IMAD.MOV R5, RZ, RZ, -R5 ;  /* 0x000000ffff057224 */ /* 0x000fe400078e0a05 */
[----:B------:R-:W-:Y:S02]  /*0ef0*/  VIADD R3, R0, 0x7 ;  /* 0x0000000700037836 */ /* 0x000fe40000000000 */
[C---:B------:R-:W-:Y:S02]  /*0f00*/  IMAD R91, R2.reuse, R5, R91 ;  /* 0x00000005025b7224 */ /* 0x040fe400078e025b */
[----:B------:R-:W-:Y:S01]  /*0f10*/  @!P6 IMAD.MOV R85, RZ, RZ, -R85 ;  /* 0x000000ffff55e224 */ /* 0x000fe200078e0a55 */
[----:B------:R-:W-:Y:S01]  /*0f20*/  IABS R95, R3 ;  /* 0x00000003005f7213 */ /* 0x000fe20000000000 */
[----:B------:R-:W-:Y:S01]  /*0f30*/  @!P0 IMAD.MOV R83, RZ, RZ, -R83 ;  /* 0x000000ffff538224 */ /* 0x000fe200078e0a53 */
[----:B------:R-:W-:Y:S01]  /*0f40*/  ISETP.GT.U32.AND P6, PT, R2, R91, PT ;  /* 0x0000005b0200720c */ /* 0x000fe20003fc4070 */
[--C-:B------:R-:W-:Y:S01]  /*0f50*/  @!P4 IMAD.IADD R87, R87, 0x1, -R2.reuse ;  /* 0x000000015757c824 */ /* 0x100fe200078e0a02 */
[----:B------:R-:W-:Y:S01]  /*0f60*/  ISETP.GE.AND P4, PT, R3, RZ, PT ;  /* 0x000000ff0300720c */ /* 0x000fe20003f86270 */
[----:B------:R-:W-:Y:S01]  /*0f70*/  @!P5 IMAD.IADD R89, R89, 0x1, -R2 ;  /* 0x000000015959d824 */ /* 0x000fe200078e0a02 */
[----:B------:R-:W-:Y:S01]  /*0f80*/  ISETP.GE.AND P0, PT, R6, RZ, PT ;  /* 0x000000ff0600720c */ /* 0x000fe20003f06270 */
[----:B------:R-:W-:-:S03]  /*0f90*/  IMAD.HI.U32 R3, R4, R93, RZ ;  /* 0x0000005d04037227 */ /* 0x000fc600078e00ff */
[----:B------:R-:W-:Y:S01]  /*0fa0*/  ISETP.GT.U32.AND P5, PT, R2, R89, PT ;  /* 0x000000590200720c */ /* 0x000fe20003fa4070 */
[----:B------:R-:W-:Y:S02]  /*0fb0*/  VIADD R6, R0, 0x8 ;  /* 0x0000000800067836 */ /* 0x000fe40000000000 */
[----:B------:R-:W-:Y:S02]  /*0fc0*/  IMAD.MOV R5, RZ, RZ, -R3 ;  /* 0x000000ffff057224 */ /* 0x000fe400078e0a03 */
[----:B------:R-:W-:Y:S01]  /*0fd0*/  IMAD.HI.U32 R3, R4, R95, RZ ;  /* 0x0000005f04037227 */ /* 0x000fe200078e00ff */
[----:B------:R-:W-:-:S03]  /*0fe0*/  IABS R99, R6 ;  /* 0x0000000600637213 */ /* 0x000fc60000000000 */
[----:B------:R-:W-:Y:S02]  /*0ff0*/  VIADD R7, R0, 0x9 ;  /* 0x0000000900077836 */ /* 0x000fe40000000000 */
[----:B------:R-:W-:Y:S02]  /*1000*/  @!P6 IMAD.IADD R91, R91, 0x1, -R2 ;  /* 0x000000015b5be824 */ /* 0x000fe400078e0a02 */
[----:B------:R-:W-:Y:S01]  /*1010*/  IMAD.MOV R3, RZ, RZ, -R3 ;  /* 0x000000ffff037224 */ /* 0x000fe200078e0a03 */
[----:B------:R-:W-:Y:S01]  /*1020*/  IABS R103, R7 ;  /* 0x0000000700677213 */ /* 0x000fe20000000000 */
[C---:B------:R-:W-:Y:S01]  /*1030*/  IMAD R93, R2.reuse, R5, R93 ;  /* 0x00000005025d7224 */ /* 0x040fe200078e025d */
[C---:B------:R-:W-:Y:S01]  /*1040*/  ISETP.GT.U32.AND P6, PT, R2.reuse, R91, PT ;  /* 0x0000005b0200720c */ /* 0x040fe20003fc4070 */
[----:B------:R-:W-:Y:S02]  /*1050*/  IMAD R95, R2, R3, R95 ;  /* 0x00000003025f7224 */ /* 0x000fe400078e025f */
[----:B------:R-:W-:-:S04]  /*1060*/  IMAD.HI.U32 R3, R4, R99, RZ ;  /* 0x0000006304037227 */ /* 0x000fc800078e00ff */
[----:B------:R-:W-:Y:S01]  /*1070*/  @!P5 IMAD.IADD R89, R89, 0x1, -R2 ;  /* 0x000000015959d824 */ /* 0x000fe200078e0a02 */
[----:B------:R-:W-:Y:S01]  /*1080*/  ISETP.GT.U32.AND P5, PT, R2, R93, PT ;  /* 0x0000005d0200720c */ /* 0x000fe20003fa4070 */
[----:B------:R-:W-:-:S04]  /*1090*/  IMAD.HI.U32 R5, R4, R103, RZ ;  /* 0x0000006704057227 */ /* 0x000fc800078e00ff */
[----:B------:R-:W-:Y:S02]  /*10a0*/  IMAD.MOV R3, RZ, RZ, -R3 ;  /* 0x000000ffff037224 */ /* 0x000fe400078e0a03 */
[----:B------:R-:W-:Y:S02]  /*10b0*/  IMAD.MOV R5, RZ, RZ, -R5 ;  /* 0x000000ffff057224 */ /* 0x000fe400078e0a05 */
[----:B------:R-:W-:Y:S02]  /*10c0*/  IMAD R99, R2, R3, R99 ;  /* 0x0000000302637224 */ /* 0x000fe400078e0263 */
[----:B------:R-:W-:Y:S01]  /*10d0*/  @!P2 IMAD.MOV R87, RZ, RZ, -R87 ;  /* 0x000000ffff57a224 */ /* 0x000fe200078e0a57 */
[----:B------:R-:W-:Y:S01]  /*10e0*/  ISETP.GE.AND P2, PT, R6, RZ, PT ;  /* 0x000000ff0600720c */ /* 0x000fe20003f46270 */
[C---:B------:R-:W-:Y:S02]  /*10f0*/  IMAD R103, R2.reuse, R5, R103 ;  /* 0x0000000502677224 */ /* 0x040fe400078e0267 */
[----:B------:R-:W-:Y:S01]  /*1100*/  @!P6 IMAD.IADD R91, R91, 0x1, -R2 ;  /* 0x000000015b5be824 */ /* 0x000fe200078e0a02 */
[----:B------:R-:W-:Y:S01]  /*1110*/  ISETP.GT.U32.AND P6, PT, R2, R99, PT ;  /* 0x000000630200720c */ /* 0x000fe20003fc4070 */
[----:B------:R-:W-:-:S02]  /*1120*/  VIADD R6, R0, 0xa ;  /* 0x0000000a00067836 */ /* 0x000fc40000000000 */
[----:B------:R-:W-:Y:S01]  /*1130*/  @!P5 IMAD.IADD R93, R93, 0x1, -R2 ;  /* 0x000000015d5dd824 */ /* 0x000fe200078e0a02 */
[C---:B------:R-:W-:Y:S01]  /*1140*/  ISETP.GT.U32.AND P5, PT, R2.reuse, R103, PT ;  /* 0x000000670200720c */ /* 0x040fe20003fa4070 */
[----:B------:R-:W-:Y:S01]  /*1150*/  @!P3 IMAD.MOV R89, RZ, RZ, -R89 ;  /* 0x000000ffff59b224 */ /* 0x000fe200078e0a59 */
[----:B------:R-:W-:Y:S01]  /*1160*/  IABS R107, R6 ;  /* 0x00000006006b7213 */ /* 0x000fe20000000000 */
[----:B------:R-:W-:Y:S01]  /*1170*/  @!P1 IMAD.MOV R91, RZ, RZ, -R91 ;  /* 0x000000ffff5b9224 */ /* 0x000fe200078e0a5b */
[----:B------:R-:W-:Y:S01]  /*1180*/  ISETP.GT.U32.AND P3, PT, R2, R95, PT ;  /* 0x0000005f0200720c */ /* 0x000fe20003f64070 */
[----:B------:R-:W-:-:S04]  /*1190*/  IMAD.HI.U32 R5, R4, R119, RZ ;  /* 0x0000007704057227 */ /* 0x000fc800078e00ff */
[----:B------:R-:W-:-:S04]  /*11a0*/  IMAD.HI.U32 R3, R4, R107, RZ ;  /* 0x0000006b04037227 */ /* 0x000fc800078e00ff */
[--C-:B------:R-:W-:Y:S02]  /*11b0*/  @!P6 IMAD.IADD R99, R99, 0x1, -R2.reuse ;  /* 0x000000016363e824 */ /* 0x100fe400078e0a02 */
[----:B------:R-:W-:Y:S02]  /*11c0*/  IMAD.MOV R3, RZ, RZ, -R3 ;  /* 0x000000ffff037224 */ /* 0x000fe400078e0a03 */
[----:B------:R-:W-:Y:S01]  /*11d0*/  @!P5 IMAD.IADD R103, R103, 0x1, -R2 ;  /* 0x000000016767d824 */ /* 0x000fe200078e0a02 */
[C---:B------:R-:W-:Y:S01]  /*11e0*/  ISETP.GT.U32.AND P5, PT, R2.reuse, R99, PT ;  /* 0x000000630200720c */ /* 0x040fe20003fa4070 */
[----:B------:R-:W-:Y:S02]  /*11f0*/  IMAD R107, R2, R3, R107 ;  /* 0x00000003026b7224 */ /* 0x000fe400078e026b */
[----:B------:R-:W-:Y:S01]  /*1200*/  IMAD.HI.U32 R3, R4, R115, RZ ;  /* 0x0000007304037227 */ /* 0x000fe200078e00ff */
[----:B------:R-:W-:-:S03]  /*1210*/  ISETP.GT.U32.AND P1, PT, R2, R103, PT ;  /* 0x000000670200720c */ /* 0x000fc60003f24070 */
[--C-:B------:R-:W-:Y:S01]  /*1220*/  @!P3 IMAD.IADD R95, R95, 0x1, -R2.reuse ;  /* 0x000000015f5fb824 */ /* 0x100fe200078e0a02 */
[C---:B------:R-:W-:Y:S01]  /*1230*/  ISETP.GT.U32.AND P3, PT, R2.reuse, R93, PT ;  /* 0x0000005d0200720c */ /* 0x040fe20003f64070 */
[----:B------:R-:W-:Y:S02]  /*1240*/  IMAD.MOV R3, RZ, RZ, -R3 ;  /* 0x000000ffff037224 */ /* 0x000fe400078e0a03 */
[----:B------:R-:W-:Y:S01]  /*1250*/  IMAD.MOV R5, RZ, RZ, -R5 ;  /* 0x000000ffff057224 */ /* 0x000fe200078e0a05 */
[C---:B------:R-:W-:Y:S01]  /*1260*/  ISETP.GT.U32.AND P6, PT, R2.reuse, R95, PT ;  /* 0x0000005f0200720c */ /* 0x040fe20003fc4070 */
[----:B------:R-:W-:Y:S02]  /*1270*/  IMAD R115, R2, R3, R115 ;  /* 0x0000000302737224 */ /* 0x000fe400078e0273 */
[----:B------:R-:W-:Y:S02]  /*1280*/  @!P5 IMAD.IADD R99, R99, 0x1, -R2 ;  /* 0x000000016363d824 */ /* 0x000fe400078e0a02 */
[----:B------:R-:W-:Y:S01]  /*1290*/  IMAD.HI.U32 R3, R4, R111, RZ ;  /* 0x0000006f04037227 */ /* 0x000fe200078e00ff */
[----:B------:R-:W-:-:S03]  /*12a0*/  ISETP.GT.U32.AND P5, PT, R2, R115, PT ;  /* 0x000000730200720c */ /* 0x000fc60003fa4070 */
[----:B------:R-:W-:Y:S02]  /*12b0*/  IMAD.MOV R3, RZ, RZ, -R3 ;  /* 0x000000ffff037224 */ /* 0x000fe400078e0a03 */
[--C-:B------:R-:W-:Y:S01]  /*12c0*/  @!P3 IMAD.IADD R93, R93, 0x1, -R2.reuse ;  /* 0x000000015d5db824 */ /* 0x100fe200078e0a02 */
[----:B------:R-:W-:Y:S01]  /*12d0*/  ISETP.GT.U32.AND P3, PT, R2, R107, PT ;  /* 0x0000006b0200720c */ /* 0x000fe20003f64070 */
[--C-:B------:R-:W-:Y:S01]  /*12e0*/  @!P6 IMAD.IADD R95, R95, 0x1, -R2.reuse ;  /* 0x000000015f5fe824 */ /* 0x100fe200078e0a02 */
[----:B------:R-:W-:Y:S01]  /*12f0*/  ISETP.GE.AND P6, PT, R7, RZ, PT ;  /* 0x000000ff0700720c */ /* 0x000fe20003fc6270 */
[----:B------:R-:W-:Y:S02]  /*1300*/  VIADD R7, R0, 0xe ;  /* 0x0000000e00077836 */ /* 0x000fe40000000000 */
[----:B------:R-:W-:Y:S02]  /*1310*/  IMAD R111, R2, R3, R111 ;  /* 0x00000003026f7224 */ /* 0x000fe400078e026f */
[--C-:B------:R-:W-:Y:S01]  /*1320*/  @!P5 IMAD.IADD R115, R115, 0x1, -R2.reuse ;  /* 0x000000017373d824 */ /* 0x100fe200078e0a02 */
[----:B------:R-:W-:Y:S01]  /*1330*/  IABS R123, R7 ;  /* 0x00000007007b7213 */ /* 0x000fe20000000000 */
[----:B------:R-:W-:Y:S01]  /*1340*/  @!P1 IMAD.IADD R103, R103, 0x1, -R2 ;  /* 0x0000000167679824 */ /* 0x000fe200078e0a02 */
[----:B------:R-:W-:Y:S01]  /*1350*/  ISETP.GE.AND P1, PT, R6, RZ, PT ;  /* 0x000000ff0600720c */ /* 0x000fe20003f26270 */
[C---:B------:R-:W-:Y:S01]  /*1360*/  IMAD R119, R2.reuse, R5, R119 ;  /* 0x0000000502777224 */ /* 0x040fe200078e0277 */
[----:B------:R-:W-:Y:S01]  /*1370*/  ISETP.GT.U32.AND P5, PT, R2, R115, PT ;  /* 0x000000730200720c */ /* 0x000fe20003fa4070 */
[----:B------:R-:W-:-:S04]  /*1380*/  IMAD.HI.U32 R3, R4, R123, RZ ;  /* 0x0000007b04037227 */ /* 0x000fc800078e00ff */
[----:B------:R-:W-:Y:S02]  /*1390*/  IMAD.MOV R3, RZ, RZ, -R3 ;  /* 0x000000ffff037224 */ /* 0x000fe400078e0a03 */
[--C-:B------:R-:W-:Y:S01]  /*13a0*/  @!P3 IMAD.IADD R107, R107, 0x1, -R2.reuse ;  /* 0x000000016b6bb824 */ /* 0x100fe200078e0a02 */
[----:B------:R-:W-:Y:S01]  /*13b0*/  ISETP.GE.AND P3, PT, R8, RZ, PT ;  /* 0x000000ff0800720c */ /* 0x000fe20003f66270 */
[----:B------:R-:W-:Y:S02]  /*13c0*/  IMAD R123, R2, R3, R123 ;  /* 0x00000003027b7224 */ /* 0x000fe400078e027b */
[----:B------:R-:W-:Y:S02]  /*13d0*/  VIADD R6, R0, 0xf ;  /* 0x0000000f00067836 */ /* 0x000fe40000000000 */
[----:B------:R-:W-:Y:S01]  /*13e0*/  @!P5 IMAD.IADD R115, R115, 0x1, -R2 ;  /* 0x000000017373d824 */ /* 0x000fe200078e0a02 */
[C---:B------:R-:W-:Y:S01]  /*13f0*/  ISETP.GT.U32.AND P5, PT, R2.reuse, R123, PT ;  /* 0x0000007b0200720c */ /* 0x040fe20003fa4070 */
[----:B------:R-:W-:Y:S01]  /*1400*/  @!P0 IMAD.MOV R93, RZ, RZ, -R93 ;  /* 0x000000ffff5d8224 */ /* 0x000fe200078e0a5d */
[C---:B------:R-:W-:Y:S01]  /*1410*/  ISETP.GT.U32.AND P0, PT, R2.reuse, R107, PT ;  /* 0x0000006b0200720c */ /* 0x040fe20003f04070 */
[----:B------:R-:W-:Y:S01]  /*1420*/  @!P6 IMAD.MOV R103, RZ, RZ, -R103 ;  /* 0x000000ffff67e224 */ /* 0x000fe200078e0a67 */
[----:B------:R-:W-:Y:S01]  /*1430*/  ISETP.GT.U32.AND P6, PT, R2, R119, PT ;  /* 0x000000770200720c */ /* 0x000fe20003fc4070 */
[----:B------:R-:W-:Y:S01]  /*1440*/  VIADD R8, R0, 0x10 ;  /* 0x0000001000087836 */ /* 0x000fe20000000000 */
[----:B------:R-:W-:Y:S01]  /*1450*/  IABS R127, R6 ;  /* 0x00000006007f7213 */ /* 0x000fe20000000000 */
[----:B------:R-:W-:Y:S01]  /*1460*/  @!P4 IMAD.MOV R95, RZ, RZ, -R95 ;  /* 0x000000ffff5fc224 */ /* 0x000fe200078e0a5f */
[----:B------:R-:W-:Y:S01]  /*1470*/  ISETP.GT.U32.AND P4, PT, R2, R111, PT ;  /* 0x0000006f0200720c */ /* 0x000fe20003f84070 */
[----:B------:R-:W-:Y:S01]  /*1480*/  @!P2 IMAD.MOV R99, RZ, RZ, -R99 ;  /* 0x000000ffff63a224 */ /* 0x000fe200078e0a63 */
[----:B------:R-:W-:Y:S01]  /*1490*/  IABS R131, R8 ;  /* 0x0000000800837213 */ /* 0x000fe20000000000 */
[----:B------:R-:W-:Y:S01]  /*14a0*/  IMAD.HI.U32 R3, R4, R127, RZ ;  /* 0x0000007f04037227 */ /* 0x000fe200078e00ff */
[----:B------:R-:W-:-:S03]  /*14b0*/  ISETP.GE.AND P2, PT, R9, RZ, PT ;  /* 0x000000ff0900720c */ /* 0x000fc60003f46270 */
[----:B------:R-:W-:Y:S02]  /*14c0*/  @!P5 IMAD.IADD R123, R123, 0x1, -R2 ;  /* 0x000000017b7bd824 */ /* 0x000fe400078e0a02 */
[----:B------:R-:W-:Y:S02]  /*14d0*/  IMAD.MOV R5, RZ, RZ, -R3 ;  /* 0x000000ffff057224 */ /* 0x000fe400078e0a03 */
[----:B------:R-:W-:Y:S01]  /*14e0*/  IMAD.HI.U32 R3, R4, R131, RZ ;  /* 0x0000008304037227 */ /* 0x000fe200078e00ff */
[----:B------:R-:W-:-:S03]  /*14f0*/  ISETP.GT.U32.AND P5, PT, R2, R123, PT ;  /* 0x0000007b0200720c */ /* 0x000fc60003fa4070 */
[--C-:B------:R-:W-:Y:S01]  /*1500*/  @!P0 IMAD.IADD R107, R107, 0x1, -R2.reuse ;  /* 0x000000016b6b8824 */ /* 0x100fe200078e0a02 */
[----:B------:R-:W-:Y:S01]  /*1510*/  ISETP.GE.AND P0, PT, R10, RZ, PT ;  /* 0x000000ff0a00720c */ /* 0x000fe20003f06270 */
[--C-:B------:R-:W-:Y:S02]  /*1520*/  @!P6 IMAD.IADD R119, R119, 0x1, -R2.reuse ;  /* 0x000000017777e824 */ /* 0x100fe400078e0a02 */
[----:B------:R-:W-:Y:S02]  /*1530*/  IMAD.MOV R3, RZ, RZ, -R3 ;  /* 0x000000ffff037224 */ /* 0x000fe400078e0a03 */
[----:B------:R-:W-:Y:S01]  /*1540*/  @!P1 IMAD.MOV R107, RZ, RZ, -R107 ;  /* 0x000000ffff6b9224 */ /* 0x000fe200078e0a6b */
[C---:B------:R-:W-:Y:S01]  /*1550*/  ISETP.GT.U32.AND P1, PT, R2.reuse, R119, PT ;  /* 0x000000770200720c */ /* 0x040fe20003f24070 */
[C---:B------:R-:W-:Y:S02]  /*1560*/  IMAD R131, R2.reuse, R3, R131 ;  /* 0x0000000302837224 */ /* 0x040fe400078e0283 */
[--C-:B------:R-:W-:Y:S01]  /*1570*/  @!P4 IMAD.IADD R111, R111, 0x1, -R2.reuse ;  /* 0x000000016f6fc824 */ /* 0x100fe200078e0a02 */
[----:B------:R-:W-:Y:S01]  /*1580*/  ISETP.GE.AND P4, PT, R7, RZ, PT ;  /* 0x000000ff0700720c */ /* 0x000fe20003f86270 */
[----:B------:R-:W-:Y:S01]  /*1590*/  @!P5 IMAD.IADD R123, R123, 0x1, -R2 ;  /* 0x000000017b7bd824 */ /* 0x000fe200078e0a02 */
[----:B------:R-:W-:Y:S01]  /*15a0*/  ISETP.GT.U32.AND P5, PT, R2, R131, PT ;  /* 0x000000830200720c */ /* 0x000fe20003fa4070 */
[----:B------:R-:W-:Y:S01]  /*15b0*/  VIADD R7, R0, 0x11 ;  /* 0x0000001100077836 */ /* 0x000fe20000000000 */
[C---:B------:R-:W-:Y:S01]  /*15c0*/  ISETP.GT.U32.AND P6, PT, R2.reuse, R111, PT ;  /* 0x0000006f0200720c */ /* 0x040fe20003fc4070 */
[----:B------:R-:W-:-:S02]  /*15d0*/  IMAD R127, R2, R5, R127 ;  /* 0x00000005027f7224 */ /* 0x000fc400078e027f */
[----:B------:R-:W-:Y:S01]  /*15e0*/  VIADD R9, R0, 0x12 ;  /* 0x0000001200097836 */ /* 0x000fe20000000000 */
[----:B------:R-:W-:Y:S01]  /*15f0*/  IABS R135, R7 ;  /* 0x0000000700877213 */ /* 0x000fe20000000000 */
[----:B------:R-:W-:Y:S01]  /*1600*/  @!P1 IMAD.IADD R119, R119, 0x1, -R2 ;  /* 0x0000000177779824 */ /* 0x000fe200078e0a02 */
[----:B------:R-:W-:Y:S01]  /*1610*/  ISETP.GE.AND P1, PT, R6, RZ, PT ;  /* 0x000000ff0600720c */ /* 0x000fe20003f26270 */
[----:B------:R-:W-:Y:S01]  /*1620*/  VIADD R6, R0, 0x13 ;  /* 0x0000001300067836 */ /* 0x000fe20000000000 */
[----:B------:R-:W-:Y:S01]  /*1630*/  IABS R143, R9 ;  /* 0x00000009008f7213 */ /* 0x000fe20000000000 */
[----:B------:R-:W-:-:S03]  /*1640*/  IMAD.HI.U32 R3, R4, R135, RZ ;  /* 0x0000008704037227 */ /* 0x000fc600078e00ff */
[----:B------:R-:W-:Y:S01]  /*1650*/  IABS R139, R6 ;  /* 0x00000006008b7213 */ /* 0x000fe20000000000 */
[--C-:B------:R-:W-:Y:S02]  /*1660*/  @!P5 IMAD.IADD R131, R131, 0x1, -R2.reuse ;  /* 0x000000018383d824 */ /* 0x100fe400078e0a02 */
[----:B------:R-:W-:Y:S02]  /*1670*/  IMAD.MOV R3, RZ, RZ, -R3 ;  /* 0x000000ffff037224 */ /* 0x000fe400078e0a03 */
[----:B------:R-:W-:Y:S01]  /*1680*/  @!P6 IMAD.IADD R111, R111, 0x1, -R2 ;  /* 0x000000016f6fe824 */ /* 0x000fe200078e0a02 */
[C---:B------:R-:W-:Y:S01]  /*1690*/  ISETP.GT.U32.AND P6, PT, R2.reuse, R127, PT ;  /* 0x0000007f0200720c */ /* 0x040fe20003fc4070 */
[----:B------:R-:W-:Y:S01]  /*16a0*/  @!P3 IMAD.MOV R115, RZ, RZ, -R115 ;  /* 0x000000ffff73b224 */ /* 0x000fe200078e0a73 */
[C---:B------:R-:W-:Y:S01]  /*16b0*/  ISETP.GT.U32.AND P3, PT, R2.reuse, R131, PT ;  /* 0x000000830200720c */ /* 0x040fe20003f64070 */
[----:B------:R-:W-:Y:S02]  /*16c0*/  IMAD R135, R2, R3, R135 ;  /* 0x0000000302877224 */ /* 0x000fe400078e0287 */
[----:B------:R-:W-:-:S04]  /*16d0*/  IMAD.HI.U32 R3, R4, R139, RZ ;  /* 0x0000008b04037227 */ /* 0x000fc800078e00ff */
[----:B------:R-:W-:Y:S02]  /*16e0*/  IMAD.MOV R3, RZ, RZ, -R3 ;  /* 0x000000ffff037224 */ /* 0x000fe400078e0a03 */
[----:B------:R-:W-:-:S04]  /*16f0*/  IMAD.HI.U32 R5, R4, R143, RZ ;  /* 0x0000008f04057227 */ /* 0x000fc800078e00ff */
[----:B------:R-:W-:Y:S02]  /*1700*/  IMAD R139, R2, R3, R139 ;  /* 0x00000003028b7224 */ /* 0x000fe400078e028b */
[----:B------:R-:W-:Y:S02]  /*1710*/  IMAD.MOV R5, RZ, RZ, -R5 ;  /* 0x000000ffff057224 */ /* 0x000fe400078e0a05 */
[--C-:B------:R-:W-:Y:S01]  /*1720*/  @!P6 IMAD.IADD R127, R127, 0x1, -R2.reuse ;  /* 0x000000017f7fe824 */ /* 0x100fe200078e0a02 */
[----:B------:R-:W-:Y:S01]  /*1730*/  ISETP.GE.AND P6, PT, R8, RZ, PT ;  /* 0x000000ff0800720c */ /* 0x000fe20003fc6270 */
[----:B------:R-:W-:Y:S01]  /*1740*/  @!P3 IMAD.IADD R131, R131, 0x1, -R2 ;  /* 0x000000018383b824 */ /* 0x000fe200078e0a02 */
[----:B------:R-:W-:Y:S01]  /*1750*/  ISETP.GT.U32.AND P3, PT, R2, R139, PT ;  /* 0x0000008b0200720c */ /* 0x000fe20003f64070 */
[----:B------:R-:W-:Y:S01]  /*1760*/  VIADD R8, R0, 0x14 ;  /* 0x0000001400087836 */ /* 0x000fe20000000000 */
[C---:B------:R-:W-:Y:S01]  /*1770*/  ISETP.GT.U32.AND P5, PT, R2.reuse, R127, PT ;  /* 0x0000007f0200720c */ /* 0x040fe20003fa4070 */
[----:B------:R-:W-:-:S02]  /*1780*/  IMAD R143, R2, R5, R143 ;  /* 0x00000005028f7224 */ /* 0x000fc400078e028f */
[----:B------:R-:W-:Y:S01]  /*1790*/  @!P2 IMAD.MOV R111, RZ, RZ, -R111 ;  /* 0x000000ffff6fa224 */ /* 0x000fe200078e0a6f */
[----:B------:R-:W-:Y:S01]  /*17a0*/  ISETP.GT.U32.AND P2, PT, R2, R135, PT ;  /* 0x000000870200720c */ /* 0x000fe20003f44070 */
[----:B------:R-:W-:Y:S01]  /*17b0*/  @!P4 IMAD.MOV R123, RZ, RZ, -R123 ;  /* 0x000000ffff7bc224 */ /* 0x000fe200078e0a7b */
[----:B------:R-:W-:Y:S01]  /*17c0*/  IABS R151, R8 ;  /* 0x0000000800977213 */ /* 0x000fe20000000000 */
[----:B------:R-:W-:Y:S01]  /*17d0*/  VIADD R5, R0, 0x15 ;  /* 0x0000001500057836 */ /* 0x000fe20000000000 */
[----:B------:R-:W-:Y:S01]  /*17e0*/  ISETP.GT.U32.AND P4, PT, R2, R143, PT ;  /* 0x0000008f0200720c */ /* 0x000fe20003f84070 */
[----:B------:R-:W-:Y:S01]  /*17f0*/  @!P0 IMAD.MOV R119, RZ, RZ, -R119 ;  /* 0x000000ffff778224 */ /* 0x000fe200078e0a77 */
[----:B------:R-:W-:Y:S01]  /*1800*/  ISETP.GE.AND P0, PT, R7, RZ, PT ;  /* 0x000000ff0700720c */ /* 0x000fe20003f06270 */
[----:B------:R-:W-:Y:S01]  /*1810*/  IMAD.HI.U32 R3, R4, R151, RZ ;  /* 0x0000009704037227 */ /* 0x000fe200078e00ff */
[----:B------:R-:W-:-:S03]  /*1820*/  IABS R147, R5 ;  /* 0x0000000500937213 */ /* 0x000fc60000000000 */
[--C-:B------:R-:W-:Y:S02]  /*1830*/  @!P3 IMAD.IADD R139, R139, 0x1, -R2.reuse ;  /* 0x000000018b8bb824 */ /* 0x100fe400078e0a02 */
[----:B------:R-:W-:Y:S02]  /*1840*/  IMAD.MOV R3, RZ, RZ, -R3 ;  /* 0x000000ffff037224 */ /* 0x000fe400078e0a03 */
[--C-:B------:R-:W-:Y:S01]  /*1850*/  @!P2 IMAD.IADD R135, R135, 0x1, -R2.reuse ;  /* 0x000000018787a824 */ /* 0x100fe200078e0a02 */
[C---:B------:R-:W-:Y:S01]  /*1860*/  ISETP.GT.U32.AND P3, PT, R2.reuse, R139, PT ;  /* 0x0000008b0200720c */ /* 0x040fe20003f64070 */
[----:B------:R-:W-:Y:S01]  /*1870*/  IMAD R151, R2, R3, R151 ;  /* 0x0000000302977224 */ /* 0x000fe200078e0297 */
[----:B------:R-:W-:Y:S01]  /*1880*/  ISETP.GE.AND P2, PT, R6, RZ, PT ;  /* 0x000000ff0600720c */ /* 0x000fe20003f46270 */
[----:B------:R-:W-:Y:S01]  /*1890*/  @!P4 IMAD.IADD R143, R143, 0x1, -R2 ;  /* 0x000000018f8fc824 */ /* 0x000fe200078e0a02 */
[----:B------:R-:W-:Y:S01]  /*18a0*/  ISETP.GT.U32.AND P4, PT, R2, R135, PT ;  /* 0x000000870200720c */ /* 0x000fe20003f84070 */
[----:B------:R-:W-:-:S04]  /*18b0*/  IMAD.HI.U32 R3, R4, R147, RZ ;  /* 0x0000009304037227 */ /* 0x000fc800078e00ff */
[----:B------:R-:W-:Y:S02]  /*18c0*/  IMAD.MOV R3, RZ, RZ, -R3 ;  /* 0x000000ffff037224 */ /* 0x000fe400078e0a03 */
[----:B------:R-:W-:Y:S02]  /*18d0*/  VIADD R6, R0, 0x16 ;  /* 0x0000001600067836 */ /* 0x000fe40000000000 */
[C---:B------:R-:W-:Y:S02]  /*18e0*/  IMAD R147, R2.reuse, R3, R147 ;  /* 0x0000000302937224 */ /* 0x040fe400078e0293 */
[--C-:B------:R-:W-:Y:S01]  /*18f0*/  @!P3 IMAD.IADD R139, R139, 0x1, -R2.reuse ;  /* 0x000000018b8bb824 */ /* 0x100fe200078e0a02 */
[----:B------:R-:W-:Y:S01]  /*1900*/  IABS R155, R6 ;  /* 0x00000006009b7213 */ /* 0x000fe20000000000 */
[--C-:B------:R-:W-:Y:S01]  /*1910*/  @!P4 IMAD.IADD R135, R135, 0x1, -R2.reuse ;  /* 0x000000018787c824 */ /* 0x100fe200078e0a02 */
[C---:B------:R-:W-:Y:S01]  /*1920*/  ISETP.GT.U32.AND P3, PT, R2.reuse, R147, PT ;  /* 0x000000930200720c */ /* 0x040fe20003f64070 */
[----:B------:R-:W-:Y:S01]  /*1930*/  @!P5 IMAD.IADD R127, R127, 0x1, -R2 ;  /* 0x000000017f7fd824 */ /* 0x000fe200078e0a02 */
[----:B------:R-:W-:Y:S01]  /*1940*/  ISETP.GT.U32.AND P4, PT, R2, R151, PT ;  /* 0x000000970200720c */ /* 0x000fe20003f84070 */
[----:B------:R-:W-:Y:S01]  /*1950*/  VIADD R7, R0, 0x17 ;  /* 0x0000001700077836 */ /* 0x000fe20000000000 */
[----:B------:R-:W-:Y:S01]  /*1960*/  ISETP.GE.AND P5, PT, R9, RZ, PT ;  /* 0x000000ff0900720c */ /* 0x000fe20003fa6270 */
[----:B------:R-:W-:Y:S01]  /*1970*/  @!P1 IMAD.MOV R127, RZ, RZ, -R127 ;  /* 0x000000ffff7f9224 */ /* 0x000fe200078e0a7f */
[----:B------:R-:W-:Y:S01]  /*1980*/  ISETP.GT.U32.AND P1, PT, R2, R143, PT ;  /* 0x0000008f0200720c */ /* 0x000fe20003f24070 */
[----:B------:R-:W-:Y:S01]  /*1990*/  IMAD.HI.U32 R3, R4, R155, RZ ;  /* 0x0000009b04037227 */ /* 0x000fe200078e00ff */
[----:B------:R-:W-:-:S03]  /*19a0*/  IABS R159, R7 ;  /* 0x00000007009f7213 */ /* 0x000fc60000000000 */
[----:B------:R-:W-:Y:S01]  /*19b0*/  @!P6 IMAD.MOV R131, RZ, RZ, -R131 ;  /* 0x000000ffff83e224 */ /* 0x000fe200078e0a83 */
[----:B------:R-:W-:Y:S01]  /*19c0*/  ISETP.GE.AND P6, PT, R8, RZ, PT ;  /* 0x000000ff0800720c */ /* 0x000fe20003fc6270 */
[--C-:B------:R-:W-:Y:S02]  /*19d0*/  @!P3 IMAD.IADD R147, R147, 0x1, -R2.reuse ;  /* 0x000000019393b824 */ /* 0x100fe400078e0a02 */
[----:B------:R-:W-:Y:S02]  /*19e0*/  IMAD.MOV R3, RZ, RZ, -R3 ;  /* 0x000000ffff037224 */ /* 0x000fe400078e0a03 */
[----:B------:R-:W-:Y:S01]  /*19f0*/  VIADD R8, R0, 0x18 ;  /* 0x0000001800087836 */ /* 0x000fe20000000000 */
[----:B------:R-:W-:Y:S01]  /*1a00*/  ISETP.GT.U32.AND P3, PT, R2, R147, PT ;  /* 0x000000930200720c */ /* 0x000fe20003f64070 */
[----:B------:R-:W-:Y:S01]  /*1a10*/  @!P4 IMAD.IADD R151, R151, 0x1, -R2 ;  /* 0x000000019797c824 */ /* 0x000fe200078e0a02 */
[----:B------:R-:W-:Y:S01]  /*1a20*/  ISETP.GE.AND P4, PT, R6, RZ, PT ;  /* 0x000000ff0600720c */ /* 0x000fe20003f86270 */
[C---:B------:R-:W-:Y:S01]  /*1a30*/  IMAD R155, R2.reuse, R3, R155 ;  /* 0x00000003029b7224 */ /* 0x040fe200078e029b */
[----:B------:R-:W-:Y:S01]  /*1a40*/  IABS R163, R8 ;  /* 0x0000000800a37213 */ /* 0x000fe20000000000 */
[----:B------:R-:W-:Y:S01]  /*1a50*/  @!P0 IMAD.MOV R135, RZ, RZ, -R135 ;  /* 0x000000ffff878224 */ /* 0x000fe200078e0a87 */
[----:B------:R-:W-:Y:S01]  /*1a60*/  ISETP.GT.U32.AND P0, PT, R2, R151, PT ;  /* 0x000000970200720c */ /* 0x000fe20003f04070 */
[----:B------:R-:W-:-:S04]  /*1a70*/  IMAD.HI.U32 R3, R4, R159, RZ ;  /* 0x0000009f04037227 */ /* 0x000fc800078e00ff */
[----:B------:R-:W-:Y:S01]  /*1a80*/  @!P1 IMAD.IADD R143, R143, 0x1, -R2 ;  /* 0x000000018f8f9824 */ /* 0x000fe200078e0a02 */
[----:B------:R-:W-:Y:S01]  /*1a90*/  ISETP.GE.AND P1, PT, R5, RZ, PT ;  /* 0x000000ff0500720c */ /* 0x000fe20003f26270 */
[----:B------:R-:W-:Y:S02]  /*1aa0*/  IMAD.MOV R3, RZ, RZ, -R3 ;  /* 0x000000ffff037224 */ /* 0x000fe400078e0a03 */
[----:B------:R-:W-:-:S04]  /*1ab0*/  IMAD.HI.U32 R5, R4, R163, RZ ;  /* 0x000000a304057227 */ /* 0x000fc800078e00ff */
[----:B------:R-:W-:Y:S01]  /*1ac0*/  @!P5 IMAD.MOV R143, RZ, RZ, -R143 ;  /* 0x000000ffff8fd224 */ /* 0x000fe200078e0a8f */
[C---:B------:R-:W-:Y:S01]  /*1ad0*/  ISETP.GT.U32.AND P5, PT, R2.reuse, R155, PT ;  /* 0x0000009b0200720c */ /* 0x040fe20003fa4070 */
[C---:B------:R-:W-:Y:S02]  /*1ae0*/  IMAD R159, R2.reuse, R3, R159 ;  /* 0x00000003029f7224 */ /* 0x040fe400078e029f */
[----:B------:R-:W-:Y:S02]  /*1af0*/  IMAD.MOV R5, RZ, RZ, -R5 ;  /* 0x000000ffff057224 */ /* 0x000fe400078e0a05 */
[--C-:B------:R-:W-:Y:S01]  /*1b00*/  @!P3 IMAD.IADD R147, R147, 0x1, -R2.reuse ;  /* 0x000000019393b824 */ /* 0x100fe200078e0a02 */
[----:B------:R-:W-:Y:S01]  /*1b10*/  ISETP.GT.U32.AND P3, PT, R2, R159, PT ;  /* 0x0000009f0200720c */ /* 0x000fe20003f64070 */
[----:B------:R-:W-:Y:S01]  /*1b20*/  @!P0 IMAD.IADD R151, R151, 0x1, -R2 ;  /* 0x0000000197978824 */ /* 0x000fe200078e0a02 */
[----:B------:R-:W-:Y:S01]  /*1b30*/  ISETP.GE.AND P0, PT, R8, RZ, PT ;  /* 0x000000ff0800720c */ /* 0x000fe20003f06270 */
[----:B------:R-:W-:-:S02]  /*1b40*/  IMAD R163, R2, R5, R163 ;  /* 0x0000000502a37224 */ /* 0x000fc400078e02a3 */
[----:B------:R-:W-:Y:S02]  /*1b50*/  @!P6 IMAD.MOV R151, RZ, RZ, -R151 ;  /* 0x000000ffff97e224 */ /* 0x000fe400078e0a97 */
[----:B------:R-:W-:Y:S01]  /*1b60*/  VIADD R6, R0, 0x19 ;  /* 0x0000001900067836 */ /* 0x000fe20000000000 */
[----:B------:R-:W-:Y:S01]  /*1b70*/  ISETP.GT.U32.AND P6, PT, R2, R163, PT ;  /* 0x000000a30200720c */ /* 0x000fe20003fc4070 */
[--C-:B------:R-:W-:Y:S02]  /*1b80*/  @!P5 IMAD.IADD R155, R155, 0x1, -R2.reuse ;  /* 0x000000019b9bd824 */ /* 0x100fe400078e0a02 */
[----:B------:R-:W-:Y:S01]  /*1b90*/  VIADD R8, R0, 0x1b ;  /* 0x0000001b00087836 */ /* 0x000fe20000000000 */
[----:B------:R-:W-:Y:S01]  /*1ba0*/  IABS R167, R6 ;  /* 0x0000000600a77213 */ /* 0x000fe20000000000 */
[----:B------:R-:W-:Y:S01]  /*1bb0*/  @!P3 IMAD.IADD R159, R159, 0x1, -R2 ;  /* 0x000000019f9fb824 */ /* 0x000fe200078e0a02 */
[----:B------:R-:W-:Y:S01]  /*1bc0*/  ISETP.GT.U32.AND P5, PT, R2, R155, PT ;  /* 0x0000009b0200720c */ /* 0x000fe20003fa4070 */
[----:B------:R-:W-:Y:S01]  /*1bd0*/  @!P1 IMAD.MOV R147, RZ, RZ, -R147 ;  /* 0x000000ffff939224 */ /* 0x000fe200078e0a93 */
[----:B------:R-:W-:Y:S01]  /*1be0*/  ISETP.GE.AND P1, PT, R6, RZ, PT ;  /* 0x000000ff0600720c */ /* 0x000fe20003f26270 */
[----:B------:R-:W-:Y:S01]  /*1bf0*/  IMAD.HI.U32 R3, R4, R167, RZ ;  /* 0x000000a704037227 */ /* 0x000fe200078e00ff */
[----:B------:R-:W-:-:S02]  /*1c00*/  ISETP.GT.U32.AND P3, PT, R2, R159, PT ;  /* 0x0000009f0200720c */ /* 0x000fc40003f64070 */
[----:B------:R-:W-:Y:S01]  /*1c10*/  IABS R9, R8 ;  /* 0x0000000800097213 */ /* 0x000fe20000000000 */
[--C-:B------:R-:W-:Y:S02]  /*1c20*/  @!P6 IMAD.IADD R163, R163, 0x1, -R2.reuse ;  /* 0x00000001a3a3e824 */ /* 0x100fe400078e0a02 */
[----:B------:R-:W-:Y:S02]  /*1c30*/  VIADD R5, R0, 0x1a ;  /* 0x0000001a00057836 */ /* 0x000fe40000000000 */
[----:B------:R-:W-:Y:S01]  /*1c40*/  IMAD.MOV R6, RZ, RZ, -R3 ;  /* 0x000000ffff067224 */ /* 0x000fe200078e0a03 */
[C---:B------:R-:W-:Y:S01]  /*1c50*/  ISETP.GT.U32.AND P6, PT, R2.reuse, R163, PT ;  /* 0x000000a30200720c */ /* 0x040fe20003fc4070 */
[----:B------:R-:W-:Y:S01]  /*1c60*/  @!P2 IMAD.MOV R139, RZ, RZ, -R139 ;  /* 0x000000ffff8ba224 */ /* 0x000fe200078e0a8b */
[----:B------:R-:W-:Y:S01]  /*1c70*/  ISETP.GE.AND P2, PT, R7, RZ, PT ;  /* 0x000000ff0700720c */ /* 0x000fe20003f46270 */
[----:B------:R-:W-:Y:S01]  /*1c80*/  @!P5 IMAD.IADD R155, R155, 0x1, -R2 ;  /* 0x000000019b9bd824 */ /* 0x000fe200078e0a02 */
[----:B------:R-:W-:Y:S01]  /*1c90*/  IABS R7, R5 ;  /* 0x0000000500077213 */ /* 0x000fe20000000000 */
[----:B------:R-:W-:Y:S01]  /*1ca0*/  IMAD R167, R2, R6, R167 ;  /* 0x0000000602a77224 */ /* 0x000fe200078e02a7 */
[----:B------:R-:W-:Y:S01]  /*1cb0*/  ISETP.GE.AND P5, PT, R5, RZ, PT ;  /* 0x000000ff0500720c */ /* 0x000fe20003fa6270 */
[----:B------:R-:W-:-:S04]  /*1cc0*/  IMAD.HI.U32 R5, R4, R9, RZ ;  /* 0x0000000904057227 */ /* 0x000fc800078e00ff */
[----:B------:R-:W-:Y:S01]  /*1cd0*/  @!P3 IMAD.IADD R159, R159, 0x1, -R2 ;  /* 0x000000019f9fb824 */ /* 0x000fe200078e0a02 */
[----:B------:R-:W-:Y:S01]  /*1ce0*/  ISETP.GT.U32.AND P3, PT, R2, R167, PT ;  /* 0x000000a70200720c */ /* 0x000fe20003f64070 */
[----:B------:R-:W-:Y:S02]  /*1cf0*/  IMAD.MOV R5, RZ, RZ, -R5 ;  /* 0x000000ffff057224 */ /* 0x000fe400078e0a05 */
[----:B------:R-:W-:-:S04]  /*1d00*/  IMAD.HI.U32 R3, R4, R7, RZ ;  /* 0x0000000704037227 */ /* 0x000fc800078e00ff */
[C---:B------:R-:W-:Y:S02]  /*1d10*/  IMAD R88, R2.reuse, R5, R9 ;  /* 0x0000000502587224 */ /* 0x040fe400078e0209 */
[----:B------:R-:W-:Y:S02]  /*1d20*/  @!P6 IMAD.IADD R163, R163, 0x1, -R2 ;  /* 0x00000001a3a3e824 */ /* 0x000fe400078e0a02 */
[----:B------:R-:W-:Y:S02]  /*1d30*/  IMAD.MOV R3, RZ, RZ, -R3 ;  /* 0x000000ffff037224 */ /* 0x000fe400078e0a03 */
[----:B------:R-:W-:Y:S01]  /*1d40*/  @!P0 IMAD.MOV R163, RZ, RZ, -R163 ;  /* 0x000000ffffa38224 */ /* 0x000fe200078e0aa3 */
[C---:B------:R-:W-:Y:S01]  /*1d50*/  ISETP.GT.U32.AND P0, PT, R2.reuse, R88, PT ;  /* 0x000000580200720c */ /* 0x040fe20003f04070 */
[----:B------:R-:W-:Y:S02]  /*1d60*/  IMAD R132, R2, R3, R7 ;  /* 0x0000000302847224 */ /* 0x000fe400078e0207 */
[----:B------:R-:W-:-:S02]  /*1d70*/  VIADD R6, R0, 0x1d ;  /* 0x0000001d00067836 */ /* 0x000fc40000000000 */
[--C-:B------:R-:W-:Y:S02]  /*1d80*/  @!P3 IMAD.IADD R167, R167, 0x1, -R2.reuse ;  /* 0x00000001a7a7b824 */ /* 0x100fe400078e0a02 */
[----:B------:R-:W-:Y:S01]  /*1d90*/  @!P2 IMAD.MOV R159, RZ, RZ, -R159 ;  /* 0x000000ffff9fa224 */ /* 0x000fe200078e0a9f */
[----:B------:R-:W-:Y:S01]  /*1da0*/  ISETP.GT.U32.AND P2, PT, R2, R132, PT ;  /* 0x000000840200720c */ /* 0x000fe20003f44070 */
[----:B------:R-:W-:Y:S01]  /*1db0*/  VIADD R10, R0, 0x1f ;  /* 0x0000001f000a7836 */ /* 0x000fe20000000000 */
[----:B------:R-:W-:Y:S01]  /*1dc0*/  IABS R9, R6 ;  /* 0x0000000600097213 */ /* 0x000fe20000000000 */
[----:B------:R-:W-:Y:S01]  /*1dd0*/  @!P4 IMAD.MOV R155, RZ, RZ, -R155 ;  /* 0x000000ffff9bc224 */ /* 0x000fe200078e0a9b */
[----:B------:R-:W-:Y:S01]  /*1de0*/  ISETP.GT.U32.AND P3, PT, R2, R167, PT ;  /* 0x000000a70200720c */ /* 0x000fe20003f64070 */
[----:B------:R-:W-:Y:S01]  /*1df0*/  @!P0 IMAD.IADD R88, R88, 0x1, -R2 ;  /* 0x0000000158588824 */ /* 0x000fe200078e0a02 */
[----:B------:R-:W-:Y:S01]  /*1e00*/  IABS R15, R10 ;  /* 0x0000000a000f7213 */ /* 0x000fe20000000000 */
[----:B------:R-:W-:Y:S01]  /*1e10*/  IMAD.HI.U32 R5, R4, R9, RZ ;  /* 0x0000000904057227 */ /* 0x000fe200078e00ff */
[----:B------:R-:W-:-:S02]  /*1e20*/  ISETP.GE.AND P4, PT, R8, RZ, PT ;  /* 0x000000ff0800720c */ /* 0x000fc40003f86270 */
[----:B------:R-:W-:Y:S01]  /*1e30*/  ISETP.GT.U32.AND P0, PT, R2, R88, PT ;  /* 0x000000580200720c */ /* 0x000fe20003f04070 */
[----:B------:R-:W-:Y:S02]  /*1e40*/  IMAD.MOV R5, RZ, RZ, -R5 ;  /* 0x000000ffff057224 */ /* 0x000fe400078e0a05 */
[----:B------:R-:W-:Y:S02]  /*1e50*/  VIADD R3, R0, 0x1c ;  /* 0x0000001c00037836 */ /* 0x000fe40000000000 */
[--C-:B------:R-:W-:Y:S02]  /*1e60*/  @!P2 IMAD.IADD R132, R132, 0x1, -R2.reuse ;  /* 0x000000018484a824 */ /* 0x100fe400078e0a02 */
[----:B------:R-:W-:Y:S01]  /*1e70*/  @!P3 IMAD.IADD R167, R167, 0x1, -R2 ;  /* 0x00000001a7a7b824 */ /* 0x000fe200078e0a02 */
[----:B------:R-:W-:Y:S01]  /*1e80*/  IABS R7, R3 ;  /* 0x0000000300077213 */ /* 0x000fe20000000000 */
[C---:B------:R-:W-:Y:S01]  /*1e90*/  IMAD R90, R2.reuse, R5, R9 ;  /* 0x00000005025a7224 */ /* 0x040fe200078e0209 */
[----:B------:R-:W-:Y:S01]  /*1ea0*/  ISETP.GT.U32.AND P2, PT, R2, R132, PT ;  /* 0x000000840200720c */ /* 0x000fe20003f44070 */
[----:B------:R-:W-:Y:S01]  /*1eb0*/  IMAD.HI.U32 R5, R4, R15, RZ ;  /* 0x0000000f04057227 */ /* 0x000fe200078e00ff */
[----:B------:R-:W-:-:S02]  /*1ec0*/  ISETP.GE.AND P6, PT, R3, RZ, PT ;  /* 0x000000ff0300720c */ /* 0x000fc40003fc6270 */
[----:B------:R-:W-:Y:S01]  /*1ed0*/  ISETP.GE.AND P3, PT, R6, RZ, PT ;  /* 0x000000ff0600720c */ /* 0x000fe20003f66270 */
[----:B------:R-:W-:Y:S01]  /*1ee0*/  @!P1 IMAD.MOV R167, RZ, RZ, -R167 ;  /* 0x000000ffffa79224 */ /* 0x000fe200078e0aa7 */
[----:B------:R-:W-:Y:S01]  /*1ef0*/  ISETP.GT.U32.AND P1, PT, R2, R90, PT ;  /* 0x0000005a0200720c */ /* 0x000fe20003f24070 */
[----:B------:R-:W-:Y:S01]  /*1f00*/  VIADD R8, R0, 0x1e ;  /* 0x0000001e00087836 */ /* 0x000fe20000000000 */
[----:B------:R-:W-:Y:S01]  /*1f10*/  IABS R9, R12 ;  /* 0x0000000c00097213 */ /* 0x000fe20000000000 */
[----:B------:R-:W-:Y:S02]  /*1f20*/  IMAD.MOV R5, RZ, RZ, -R5 ;  /* 0x000000ffff057224 */ /* 0x000fe400078e0a05 */
[----:B------:R-:W-:Y:S01]  /*1f30*/  IMAD.HI.U32 R3, R4, R7, RZ ;  /* 0x0000000704037227 */ /* 0x000fe200078e00ff */
[----:B------:R-:W-:-:S03]  /*1f40*/  IABS R13, R8 ;  /* 0x00000008000d7213 */ /* 0x000fc60000000000 */
[----:B------:R-:W-:Y:S02]  /*1f50*/  IMAD R92, R2, R5, R15 ;  /* 0x00000005025c7224 */ /* 0x000fe400078e020f */
[----:B------:R-:W-:Y:S02]  /*1f60*/  @!P0 IMAD.IADD R88, R88, 0x1, -R2 ;  /* 0x0000000158588824 */ /* 0x000fe400078e0a02 */
[----:B------:R-:W-:Y:S02]  /*1f70*/  IMAD.MOV R136, RZ, RZ, -R3 ;  /* 0x000000ffff887224 */ /* 0x000fe400078e0a03 */
[----:B------:R-:W-:Y:S02]  /*1f80*/  VIADD R6, R0, 0x20 ;  /* 0x0000002000067836 */ /* 0x000fe40000000000 */
[----:B------:R-:W-:Y:S01]  /*1f90*/  @!P4 IMAD.MOV R88, RZ, RZ, -R88 ;  /* 0x000000ffff58c224 */ /* 0x000fe200078e0a58 */
[----:B------:R-:W-:Y:S01]  /*1fa0*/  ISETP.GT.U32.AND P4, PT, R2, R92, PT ;  /* 0x0000005c0200720c */ /* 0x000fe20003f84070 */
[----:B------:R-:W-:Y:S01]  /*1fb0*/  IMAD.HI.U32 R3, R4, R13, RZ ;  /* 0x0000000d04037227 */ /* 0x000fe200078e00ff */
[----:B------:R-:W-:-:S03]  /*1fc0*/  IABS R5, R6 ;  /* 0x0000000600057213 */ /* 0x000fc60000000000 */
[--C-:B------:R-:W-:Y:S02]  /*1fd0*/  @!P2 IMAD.IADD R132, R132, 0x1, -R2.reuse ;  /* 0x000000018484a824 */ /* 0x100fe400078e0a02 */
[----:B------:R-:W-:Y:S02]  /*1fe0*/  @!P1 IMAD.IADD R90, R90, 0x1, -R2 ;  /* 0x000000015a5a9824 */ /* 0x000fe400078e0a02 */
[----:B------:R-:W-:Y:S02]  /*1ff0*/  IMAD.MOV R3, RZ, RZ, -R3 ;  /* 0x000000ffff037224 */ /* 0x000fe400078e0a03 */
[C---:B------:R-:W-:Y:S01]  /*2000*/  IMAD R136, R2.reuse, R136, R7 ;  /* 0x0000008802887224 */ /* 0x040fe200078e0207 */
[----:B------:R-:W-:Y:S01]  /*2010*/  ISETP.GT.U32.AND P1, PT, R2, R90, PT ;  /* 0x0000005a0200720c */ /* 0x000fe20003f24070 */
[----:B------:R-:W-:Y:S01]  /*2020*/  @!P5 IMAD.MOV R132, RZ, RZ, -R132 ;  /* 0x000000ffff84d224 */ /* 0x000fe200078e0a84 */
[----:B------:R-:W-:Y:S01]  /*2030*/  ISETP.GE.AND P5, PT, R8, RZ, PT ;  /* 0x000000ff0800720c */ /* 0x000fe20003fa6270 */
[C---:B------:R-:W-:Y:S01]  /*2040*/  IMAD R140, R2.reuse, R3, R13 ;  /* 0x00000003028c7224 */ /* 0x040fe200078e020d */
[----:B------:R-:W-:Y:S01]  /*2050*/  ISETP.GT.U32.AND P2, PT, R2, R136, PT ;  /* 0x000000880200720c */ /* 0x000fe20003f44070 */
[----:B------:R-:W-:-:S02]  /*2060*/  VIADD R8, R0, 0x21 ;  /* 0x0000002100087836 */ /* 0x000fc40000000000 */
[----:B------:R-:W-:Y:S01]  /*2070*/  IMAD.HI.U32 R3, R4, R5, RZ ;  /* 0x0000000504037227 */ /* 0x000fe200078e00ff */
[----:B------:R-:W-:Y:S02]  /*2080*/  ISETP.GT.U32.AND P0, PT, R2, R140, PT ;  /* 0x0000008c0200720c */ /* 0x000fe40003f04070 */
[----:B------:R-:W-:Y:S01]  /*2090*/  IABS R7, R8 ;  /* 0x0000000800077213 */ /* 0x000fe20000000000 */
[----:B------:R-:W-:Y:S02]  /*20a0*/  IMAD.MOV R3, RZ, RZ, -R3 ;  /* 0x000000ffff037224 */ /* 0x000fe400078e0a03 */
[----:B------:R-:W-:Y:S02]  /*20b0*/  @!P4 IMAD.IADD R92, R92, 0x1, -R2 ;  /* 0x000000015c5cc824 */ /* 0x000fe400078e0a02 */
[----:B------:R-:W-:Y:S02]  /*20c0*/  IMAD R144, R2, R3, R5 ;  /* 0x0000000302907224 */ /* 0x000fe400078e0205 */
[----:B------:R-:W-:Y:S01]  /*20d0*/  IMAD.HI.U32 R3, R4, R7, RZ ;  /* 0x0000000704037227 */ /* 0x000fe200078e00ff */
[----:B------:R-:W-:-:S03]  /*20e0*/  ISETP.GT.U32.AND P4, PT, R2, R92, PT ;  /* 0x0000005c0200720c */ /* 0x000fc60003f84070 */
[--C-:B------:R-:W-:Y:S01]  /*20f0*/  @!P1 IMAD.IADD R90, R90, 0x1, -R2.reuse ;  /* 0x000000015a5a9824 */ /* 0x100fe200078e0a02 */
[----:B------:R-:W-:Y:S01]  /*2100*/  ISETP.GT.U32.AND P1, PT, R2, R144, PT ;  /* 0x000000900200720c */ /* 0x000fe20003f24070 */
[----:B------:R-:W-:Y:S02]  /*2110*/  IMAD.MOV R3, RZ, RZ, -R3 ;  /* 0x000000ffff037224 */ /* 0x000fe400078e0a03 */
[--C-:B------:R-:W-:Y:S02]  /*2120*/  @!P2 IMAD.IADD R136, R136, 0x1, -R2.reuse ;  /* 0x000000018888a824 */ /* 0x100fe400078e0a02 */
[--C-:B------:R-:W-:Y:S02]  /*2130*/  @!P0 IMAD.IADD R140, R140, 0x1, -R2.reuse ;  /* 0x000000018c8c8824 */ /* 0x100fe400078e0a02 */
[C---:B------:R-:W-:Y:S01]  /*2140*/  IMAD R94, R2.reuse, R3, R7 ;  /* 0x00000003025e7224 */ /* 0x040fe200078e0207 */
[----:B------:R-:W-:Y:S01]  /*2150*/  ISETP.GT.U32.AND P2, PT, R2, R136, PT ;  /* 0x000000880200720c */ /* 0x000fe20003f44070 */
[----:B------:R-:W-:Y:S01]  /*2160*/  @!P4 IMAD.IADD R92, R92, 0x1, -R2 ;  /* 0x000000015c5cc824 */ /* 0x000fe200078e0a02 */
[----:B------:R-:W-:Y:S01]  /*2170*/  ISETP.GT.U32.AND P0, PT, R2, R140, PT ;  /* 0x0000008c0200720c */ /* 0x000fe20003f04070 */
[----:B------:R-:W-:Y:S01]  /*2180*/  IMAD.HI.U32 R5, R4, R9, RZ ;  /* 0x0000000904057227 */ /* 0x000fe200078e00ff */
[----:B------:R-:W-:-:S03]  /*2190*/  ISETP.GT.U32.AND P4, PT, R2, R94, PT ;  /* 0x0000005e0200720c */ /* 0x000fc60003f84070 */
[--C-:B------:R-:W-:Y:S02]  /*21a0*/  @!P1 IMAD.IADD R144, R144, 0x1, -R2.reuse ;  /* 0x0000000190909824 */ /* 0x100fe400078e0a02 */
[----:B------:R-:W-:Y:S02]  /*21b0*/  VIADD R3, R0, 0x23 ;  /* 0x0000002300037836 */ /* 0x000fe40000000000 */
[----:B------:R-:W-:Y:S01]  /*21c0*/  IMAD.MOV R5, RZ, RZ, -R5 ;  /* 0x000000ffff057224 */ /* 0x000fe200078e0a05 */
[----:B------:R-:W-:Y:S01]  /*21d0*/  ISETP.GT.U32.AND P1, PT, R2, R144, PT ;  /* 0x000000900200720c */ /* 0x000fe20003f24070 */
[--C-:B------:R-:W-:Y:S01]  /*21e0*/  @!P2 IMAD.IADD R136, R136, 0x1, -R2.reuse ;  /* 0x000000018888a824 */ /* 0x100fe200078e0a02 */
[----:B------:R-:W-:Y:S01]  /*21f0*/  ISETP.GE.AND P2, PT, R10, RZ, PT ;  /* 0x000000ff0a00720c */ /* 0x000fe20003f46270 */
[--C-:B------:R-:W-:Y:S01]  /*2200*/  @!P0 IMAD.IADD R140, R140, 0x1, -R2.reuse ;  /* 0x000000018c8c8824 */ /* 0x100fe200078e0a02 */
[----:B------:R-:W-:Y:S01]  /*2210*/  IABS R7, R3 ;  /* 0x0000000300077213 */ /* 0x000fe20000000000 */
[----:B------:R-:W-:Y:S01]  /*2220*/  @!P4 IMAD.IADD R94, R94, 0x1, -R2 ;  /* 0x000000015e5ec824 */ /* 0x000fe200078e0a02 */
[----:B------:R-:W-:Y:S01]  /*2230*/  ISETP.GE.AND P0, PT, R12, RZ, PT ;  /* 0x000000ff0c00720c */ /* 0x000fe20003f06270 */
[----:B------:R-:W-:-:S02]  /*2240*/  IMAD R148, R2, R5, R9 ;  /* 0x0000000502947224 */ /* 0x000fc400078e0209 */
[----:B------:R-:W-:Y:S01]  /*2250*/  VIADD R5, R0, 0x24 ;  /* 0x0000002400057836 */ /* 0x000fe20000000000 */
[----:B------:R-:W-:Y:S01]  /*2260*/  ISETP.GT.U32.AND P4, PT, R2, R94, PT ;  /* 0x0000005e0200720c */ /* 0x000fe20003f84070 */
[----:B------:R-:W-:Y:S01]  /*2270*/  @!P5 IMAD.MOV R140, RZ, RZ, -R140 ;  /* 0x000000ffff8cd224 */ /* 0x000fe200078e0a8c */
[----:B------:R-:W-:Y:S01]  /*2280*/  ISETP.GE.AND P5, PT, R3, RZ, PT ;  /* 0x000000ff0300720c */ /* 0x000fe20003fa6270 */
[----:B------:R-:W-:Y:S01]  /*2290*/  IMAD.HI.U32 R3, R4, R7, RZ ;  /* 0x0000000704037227 */ /* 0x000fe200078e00ff */
[----:B------:R-:W-:-:S03]  /*22a0*/  IABS R9, R5 ;  /* 0x0000000500097213 */ /* 0x000fc60000000000 */
[----:B------:R-:W-:Y:S01]  /*22b0*/  @!P1 IMAD.IADD R144, R144, 0x1, -R2 ;  /* 0x0000000190909824 */ /* 0x000fe200078e0a02 */
[----:B------:R-:W-:Y:S01]  /*22c0*/  ISETP.GT.U32.AND P1, PT, R2, R148, PT ;  /* 0x000000940200720c */ /* 0x000fe20003f24070 */
[----:B------:R-:W-:Y:S02]  /*22d0*/  IMAD.MOV R3, RZ, RZ, -R3 ;  /* 0x000000ffff037224 */ /* 0x000fe400078e0a03 */
[----:B------:R-:W-:Y:S01]  /*22e0*/  @!P6 IMAD.MOV R136, RZ, RZ, -R136 ;  /* 0x000000ffff88e224 */ /* 0x000fe200078e0a88 */
[----:B------:R-:W-:Y:S01]  /*22f0*/  ISETP.GE.AND P6, PT, R6, RZ, PT ;  /* 0x000000ff0600720c */ /* 0x000fe20003fc6270 */
[----:B------:R-:W-:Y:S01]  /*2300*/  @!P2 IMAD.MOV R92, RZ, RZ, -R92 ;  /* 0x000000ffff5ca224 */ /* 0x000fe200078e0a5c */
[----:B------:R-:W-:Y:S01]  /*2310*/  ISETP.GE.AND P2, PT, R5, RZ, PT ;  /* 0x000000ff0500720c */ /* 0x000fe20003f46270 */
[----:B------:R-:W-:-:S04]  /*2320*/  IMAD.HI.U32 R5, R4, R9, RZ ;  /* 0x0000000904057227 */ /* 0x000fc800078e00ff */
[----:B------:R-:W-:Y:S02]  /*2330*/  IMAD R96, R2, R3, R7 ;  /* 0x0000000302607224 */ /* 0x000fe400078e0207 */
[----:B------:R-:W-:Y:S02]  /*2340*/  IMAD.MOV R5, RZ, RZ, -R5 ;  /* 0x000000ffff057224 */ /* 0x000fe400078e0a05 */
[--C-:B------:R-:W-:Y:S01]  /*2350*/  @!P4 IMAD.IADD R94, R94, 0x1, -R2.reuse ;  /* 0x000000015e5ec824 */ /* 0x100fe200078e0a02 */
[----:B------:R-:W-:Y:S01]  /*2360*/  ISETP.GT.U32.AND P4, PT, R2, R96, PT ;  /* 0x000000600200720c */ /* 0x000fe20003f84070 */
[----:B------:R-:W-:Y:S02]  /*2370*/  @!P1 IMAD.IADD R148, R148, 0x1, -R2 ;  /* 0x0000000194949824 */ /* 0x000fe400078e0a02 */
[C---:B------:R-:W-:Y:S02]  /*2380*/  IMAD R152, R2.reuse, R5, R9 ;  /* 0x0000000502987224 */ /* 0x040fe400078e0209 */
[----:B------:R-:W-:Y:S01]  /*2390*/  @!P6 IMAD.MOV R144, RZ, RZ, -R144 ;  /* 0x000000ffff90e224 */ /* 0x000fe200078e0a90 */
[----:B------:R-:W-:Y:S01]  /*23a0*/  ISETP.GT.U32.AND P1, PT, R2, R148, PT ;  /* 0x000000940200720c */ /* 0x000fe20003f24070 */
[----:B------:R-:W-:Y:S01]  /*23b0*/  VIADD R6, R0, 0x25 ;  /* 0x0000002500067836 */ /* 0x000fe20000000000 */
[----:B------:R-:W-:Y:S01]  /*23c0*/  ISETP.GT.U32.AND P6, PT, R2, R152, PT ;  /* 0x000000980200720c */ /* 0x000fe20003fc4070 */
[----:B------:R-:W-:Y:S01]  /*23d0*/  @!P3 IMAD.MOV R90, RZ, RZ, -R90 ;  /* 0x000000ffff5ab224 */ /* 0x000fe200078e0a5a */
[----:B------:R-:W-:Y:S01]  /*23e0*/  ISETP.GE.AND P3, PT, R8, RZ, PT ;  /* 0x000000ff0800720c */ /* 0x000fe20003f66270 */
[----:B------:R-:W-:Y:S01]  /*23f0*/  VIADD R8, R0, 0x26 ;  /* 0x0000002600087836 */ /* 0x000fe20000000000 */
[----:B------:R-:W-:Y:S01]  /*2400*/  IABS R13, R6 ;  /* 0x00000006000d7213 */ /* 0x000fe20000000000 */
[----:B------:R-:W-:-:S02]  /*2410*/  @!P4 IMAD.IADD R96, R96, 0x1, -R2 ;  /* 0x000000016060c824 */ /* 0x000fc400078e0a02 */
[----:B------:R-:W-:Y:S01]  /*2420*/  VIADD R10, R0, 0x28 ;  /* 0x00000028000a7836 */ /* 0x000fe20000000000 */
[----:B------:R-:W-:Y:S01]  /*2430*/  IABS R15, R8 ;  /* 0x00000008000f7213 */ /* 0x000fe20000000000 */
[----:B------:R-:W-:Y:S01]  /*2440*/  IMAD.HI.U32 R3, R4, R13, RZ ;  /* 0x0000000d04037227 */ /* 0x000fe200078e00ff */
[----:B------:R-:W-:Y:S02]  /*2450*/  ISETP.GT.U32.AND P4, PT, R2, R96, PT ;  /* 0x000000600200720c */ /* 0x000fe40003f84070 */
[----:B------:R-:W-:Y:S01]  /*2460*/  IABS R9, R10 ;  /* 0x0000000a00097213 */ /* 0x000fe20000000000 */
[--C-:B------:R-:W-:Y:S01]  /*2470*/  @!P1 IMAD.IADD R148, R148, 0x1, -R2.reuse ;  /* 0x0000000194949824 */ /* 0x100fe200078e0a02 */
[----:B------:R-:W-:Y:S01]  /*2480*/  ISETP.GE.AND P1, PT, R8, RZ, PT ;  /* 0x000000ff0800720c */ /* 0x000fe20003f26270 */
[----:B------:R-:W-:Y:S02]  /*2490*/  @!P6 IMAD.IADD R152, R152, 0x1, -R2 ;  /* 0x000000019898e824 */ /* 0x000fe400078e0a02 */
[----:B------:R-:W-:-:S02]  /*24a0*/  IMAD.MOV R3, RZ, RZ, -R3 ;  /* 0x000000ffff037224 */ /* 0x000fc400078e0a03 */
[----:B------:R-:W-:Y:S01]  /*24b0*/  VIADD R8, R0, 0x27 ;  /* 0x0000002700087836 */ /* 0x000fe20000000000 */
[----:B------:R-:W-:Y:S01]  /*24c0*/  ISETP.GT.U32.AND P6, PT, R2, R152, PT ;  /* 0x000000980200720c */ /* 0x000fe20003fc4070 */
[----:B------:R-:W-:-:S03]  /*24d0*/  IMAD.HI.U32 R5, R4, R15, RZ ;  /* 0x0000000f04057227 */ /* 0x000fc600078e00ff */
[----:B------:R-:W-:Y:S01]  /*24e0*/  IABS R7, R8 ;  /* 0x0000000800077213 */ /* 0x000fe20000000000 */
[----:B------:R-:W-:Y:S02]  /*24f0*/  IMAD R98, R2, R3, R13 ;  /* 0x0000000302627224 */ /* 0x000fe400078e020d */
[----:B------:R-:W-:Y:S02]  /*2500*/  IMAD.MOV R5, RZ, RZ, -R5 ;  /* 0x000000ffff057224 */ /* 0x000fe400078e0a05 */
[----:B------:R-:W-:Y:S01]  /*2510*/  @!P4 IMAD.IADD R96, R96, 0x1, -R2 ;  /* 0x000000016060c824 */ /* 0x000fe200078e0a02 */
[----:B------:R-:W-:Y:S01]  /*2520*/  ISETP.GT.U32.AND P4, PT, R2, R98, PT ;  /* 0x000000620200720c */ /* 0x000fe20003f84070 */
[----:B------:R-:W-:-:S04]  /*2530*/  IMAD.HI.U32 R3, R4, R7, RZ ;  /* 0x0000000704037227 */ /* 0x000fc800078e00ff */
[----:B------:R-:W-:Y:S02]  /*2540*/  IMAD R156, R2, R5, R15 ;  /* 0x00000005029c7224 */ /* 0x000fe400078e020f */
[----:B------:R-:W-:Y:S02]  /*2550*/  IMAD.MOV R102, RZ, RZ, -R3 ;  /* 0x000000ffff667224 */ /* 0x000fe400078e0a03 */
[----:B------:R-:W-:Y:S01]  /*2560*/  @!P6 IMAD.IADD R152, R152, 0x1, -R2 ;  /* 0x000000019898e824 */ /* 0x000fe200078e0a02 */
[----:B------:R-:W-:Y:S01]  /*2570*/  ISETP.GT.U32.AND P6, PT, R2, R156, PT ;  /* 0x0000009c0200720c */ /* 0x000fe20003fc4070 */
[----:B------:R-:W-:-:S04]  /*2580*/  IMAD.HI.U32 R3, R4, R9, RZ ;  /* 0x0000000904037227 */ /* 0x000fc800078e00ff */
[----:B------:R-:W-:Y:S02]  /*2590*/  IMAD R102, R2, R102, R7 ;  /* 0x0000006602667224 */ /* 0x000fe400078e0207 */
[----:B------:R-:W-:Y:S02]  /*25a0*/  IMAD.MOV R160, RZ, RZ, -R3 ;  /* 0x000000ffffa07224 */ /* 0x000fe400078e0a03 */
[--C-:B------:R-:W-:Y:S01]  /*25b0*/  @!P4 IMAD.IADD R98, R98, 0x1, -R2.reuse ;  /* 0x000000016262c824 */ /* 0x100fe200078e0a02 */
[C---:B------:R-:W-:Y:S01]  /*25c0*/  ISETP.GT.U32.AND P4, PT, R2.reuse, R102, PT ;  /* 0x000000660200720c */ /* 0x040fe20003f84070 */
[----:B------:R-:W-:Y:S02]  /*25d0*/  IMAD R160, R2, R160, R9 ;  /* 0x000000a002a07224 */ /* 0x000fe400078e0209 */
[----:B------:R-:W-:Y:S02]  /*25e0*/  VIADD R12, R0, 0x29 ;  /* 0x00000029000c7836 */ /* 0x000fe40000000000 */
[----:B------:R-:W-:Y:S01]  /*25f0*/  @!P6 IMAD.IADD R156, R156, 0x1, -R2 ;  /* 0x000000019c9ce824 */ /* 0x000fe200078e0a02 */
[----:B------:R-:W-:Y:S01]  /*2600*/  ISETP.GT.U32.AND P6, PT, R2, R160, PT ;  /* 0x000000a00200720c */ /* 0x000fe20003fc4070 */
[C---:B--2---:R-:W-:Y:S01]  /*2610*/  VIADD R16, R0.reuse, 0x2b ;  /* 0x0000002b00107836 */ /* 0x044fe20000000000 */
[----:B------:R-:W-:Y:S01]  /*2620*/  IABS R13, R12 ;  /* 0x0000000c000d7213 */ /* 0x000fe20000000000 */
[----:B------:R-:W-:-:S02]  /*2630*/  VIADD R14, R0, 0x2a ;  /* 0x0000002a000e7836 */ /* 0x000fc40000000000 */
[----:B------:R-:W-:Y:S01]  /*2640*/  @!P5 IMAD.MOV R96, RZ, RZ, -R96 ;  /* 0x000000ffff60d224 */ /* 0x000fe200078e0a60 */
[----:B------:R-:W-:Y:S01]  /*2650*/  IABS R17, R16 ;  /* 0x0000001000117213 */ /* 0x000fe20000000000 */
[----:B------:R-:W-:Y:S01]  /*2660*/  @!P4 IMAD.IADD R102, R102, 0x1, -R2 ;  /* 0x000000016666c824 */ /* 0x000fe200078e0a02 */
[----:B------:R-:W-:Y:S01]  /*2670*/  IABS R15, R14 ;  /* 0x0000000e000f7213 */ /* 0x000fe20000000000 */
[----:B------:R-:W-:Y:S01]  /*2680*/  IMAD.HI.U32 R5, R4, R13, RZ ;  /* 0x0000000d04057227 */ /* 0x000fe200078e00ff */
[C---:B------:R-:W-:Y:S02]  /*2690*/  ISETP.GT.U32.AND P4, PT, R2.reuse, R156, PT ;  /* 0x0000009c0200720c */ /* 0x040fe40003f84070 */
[----:B------:R-:W-:Y:S01]  /*26a0*/  ISETP.GT.U32.AND P5, PT, R2, R102, PT ;  /* 0x000000660200720c */ /* 0x000fe20003fa4070 */
[----:B------:R-:W-:-:S04]  /*26b0*/  IMAD.HI.U32 R3, R4, R17, RZ ;  /* 0x0000001104037227 */ /* 0x000fc800078e00ff */
[----:B------:R-:W-:Y:S01]  /*26c0*/  @!P3 IMAD.MOV R94, RZ, RZ, -R94 ;  /* 0x000000ffff5eb224 */ /* 0x000fe200078e0a5e */
[----:B------:R-:W-:Y:S01]  /*26d0*/  ISETP.GE.AND P3, PT, R6, RZ, PT ;  /* 0x000000ff0600720c */ /* 0x000fe20003f66270 */
[----:B------:R-:W-:Y:S02]  /*26e0*/  IMAD.MOV R5, RZ, RZ, -R5 ;  /* 0x000000ffff057224 */ /* 0x000fe400078e0a05 */
[----:B------:R-:W-:Y:S02]  /*26f0*/  @!P6 IMAD.IADD R160, R160, 0x1, -R2 ;  /* 0x00000001a0a0e824 */ /* 0x000fe400078e0a02 */
[----:B------:R-:W-:-:S03]  /*2700*/  IMAD.HI.U32 R6, R4, R15, RZ ;  /* 0x0000000f04067227 */ /* 0x000fc600078e00ff */
[C---:B------:R-:W-:Y:S01]  /*2710*/  ISETP.GT.U32.AND P6, PT, R2.reuse, R160, PT ;  /* 0x000000a00200720c */ /* 0x040fe20003fc4070 */
[----:B------:R-:W-:Y:S02]  /*2720*/  IMAD.MOV R3, RZ, RZ, -R3 ;  /* 0x000000ffff037224 */ /* 0x000fe400078e0a03 */
[----:B------:R-:W-:Y:S02]  /*2730*/  IMAD R106, R2, R5, R13 ;  /* 0x00000005026a7224 */ /* 0x000fe400078e020d */
[----:B------:R-:W-:Y:S02]  /*2740*/  IMAD.MOV R6, RZ, RZ, -R6 ;  /* 0x000000ffff067224 */ /* 0x000fe400078e0a06 */
[----:B------:R-:W-:Y:S02]  /*2750*/  VIADD R13, R0, 0x2d ;  /* 0x0000002d000d7836 */ /* 0x000fe40000000000 */
[C---:B------:R-:W-:Y:S02]  /*2760*/  IMAD R110, R2.reuse, R3, R17 ;  /* 0x00000003026e7224 */ /* 0x040fe400078e0211 */
[----:B------:R-:W-:Y:S01]  /*2770*/  IMAD R164, R2, R6, R15 ;  /* 0x0000000602a47224 */ /* 0x000fe200078e020f */
[----:B------:R-:W-:Y:S01]  /*2780*/  IABS R9, R13 ;  /* 0x0000000d00097213 */ /* 0x000fe20000000000 */
[----:B------:R-:W-:-:S02]  /*2790*/  VIADD R6, R0, 0x2c ;  /* 0x0000002c00067836 */ /* 0x000fc40000000000 */
[----:B------:R-:W-:Y:S01]  /*27a0*/  @!P0 IMAD.MOV R148, RZ, RZ, -R148 ;  /* 0x000000ffff948224 */ /* 0x000fe200078e0a94 */
[C---:B------:R-:W-:Y:S01]  /*27b0*/  ISETP.GT.U32.AND P0, PT, R2.reuse, R98, PT ;  /* 0x000000620200720c */ /* 0x040fe20003f04070 */
[----:B------:R-:W-:Y:S01]  /*27c0*/  @!P2 IMAD.MOV R152, RZ, RZ, -R152 ;  /* 0x000000ffff98a224 */ /* 0x000fe200078e0a98 */
[----:B------:R-:W-:Y:S01]  /*27d0*/  ISETP.GT.U32.AND P2, PT, R2, R106, PT ;  /* 0x0000006a0200720c */ /* 0x000fe20003f44070 */
[----:B------:R-:W-:Y:S01]  /*27e0*/  @!P5 IMAD.IADD R102, R102, 0x1, -R2 ;  /* 0x000000016666d824 */ /* 0x000fe200078e0a02 */
[----:B------:R-:W-:Y:S01]  /*27f0*/  ISETP.GT.U32.AND P5, PT, R2, R110, PT ;  /* 0x0000006e0200720c */ /* 0x000fe20003fa4070 */
[----:B------:R-:W-:Y:S01]  /*2800*/  IMAD.HI.U32 R5, R4, R9, RZ ;  /* 0x0000000904057227 */ /* 0x000fe200078e00ff */
[----:B------:R-:W-:-:S03]  /*2810*/  IABS R7, R6 ;  /* 0x0000000600077213 */ /* 0x000fc60000000000 */
[--C-:B------:R-:W-:Y:S01]  /*2820*/  @!P4 IMAD.IADD R156, R156, 0x1, -R2.reuse ;  /* 0x000000019c9cc824 */ /* 0x100fe200078e0a02 */
[----:B------:R-:W-:Y:S01]  /*2830*/  ISETP.GE.AND P4, PT, R8, RZ, PT ;  /* 0x000000ff0800720c */ /* 0x000fe20003f86270 */
[----:B------:R-:W-:Y:S01]  /*2840*/  @!P6 IMAD.IADD R160, R160, 0x1, -R2 ;  /* 0x00000001a0a0e824 */ /* 0x000fe200078e0a02 */
[----:B------:R-:W-:Y:S01]  /*2850*/  ISETP.GE.AND P6, PT, R10, RZ, PT ;  /* 0x000000ff0a00720c */ /* 0x000fe20003fc6270 */
[----:B------:R-:W-:Y:S02]  /*2860*/  IMAD.MOV R5, RZ, RZ, -R5 ;  /* 0x000000ffff057224 */ /* 0x000fe400078e0a05 */
[----:B------:R-:W-:-:S04]  /*2870*/  IMAD.HI.U32 R3, R4, R7, RZ ;  /* 0x0000000704037227 */ /* 0x000fc800078e00ff */
[----:B------:R-:W-:Y:S02]  /*2880*/  IMAD R114, R2, R5, R9 ;  /* 0x0000000502727224 */ /* 0x000fe400078e0209 */
[--C-:B------:R-:W-:Y:S01]  /*2890*/  @!P0 IMAD.IADD R98, R98, 0x1, -R2.reuse ;  /* 0x0000000162628824 */ /* 0x100fe200078e0a02 */
[----:B------:R-:W-:Y:S01]  /*28a0*/  ISETP.GT.U32.AND P0, PT, R2, R164, PT ;  /* 0x000000a40200720c */ /* 0x000fe20003f04070 */
[----:B------:R-:W-:Y:S02]  /*28b0*/  IMAD.MOV R3, RZ, RZ, -R3 ;  /* 0x000000ffff037224 */ /* 0x000fe400078e0a03 */
[--C-:B------:R-:W-:Y:S01]  /*28c0*/  @!P2 IMAD.IADD R106, R106, 0x1, -R2.reuse ;  /* 0x000000016a6aa824 */ /* 0x100fe200078e0a02 */
[----:B------:R-:W-:Y:S01]  /*28d0*/  ISETP.GE.AND P2, PT, R12, RZ, PT ;  /* 0x000000ff0c00720c */ /* 0x000fe20003f46270 */
[----:B------:R-:W-:Y:S02]  /*28e0*/  VIADD R5, R0, 0x2e ;  /* 0x0000002e00057836 */ /* 0x000fe40000000000 */
[----:B------:R-:W-:-:S02]  /*28f0*/  @!P5 IMAD.IADD R110, R110, 0x1, -R2 ;  /* 0x000000016e6ed824 */ /* 0x000fc400078e0a02 */
[C---:B------:R-:W-:Y:S01]  /*2900*/  IMAD R168, R2.reuse, R3, R7 ;  /* 0x0000000302a87224 */ /* 0x040fe200078e0207 */
[----:B------:R-:W-:Y:S01]  /*2910*/  IABS R7, R5 ;  /* 0x0000000500077213 */ /* 0x000fe20000000000 */
[----:B------:R-:W-:Y:S01]  /*2920*/  @!P3 IMAD.MOV R98, RZ, RZ, -R98 ;  /* 0x000000ffff62b224 */ /* 0x000fe200078e0a62 */
[C---:B------:R-:W-:Y:S01]  /*2930*/  ISETP.GT.U32.AND P3, PT, R2.reuse, R106, PT ;  /* 0x0000006a0200720c */ /* 0x040fe20003f64070 */
[----:B------:R-:W-:Y:S01]  /*2940*/  @!P4 IMAD.MOV R102, RZ, RZ, -R102 ;  /* 0x000000ffff66c224 */ /* 0x000fe200078e0a66 */
[C---:B------:R-:W-:Y:S01]  /*2950*/  ISETP.GT.U32.AND P5, PT, R2.reuse, R110, PT ;  /* 0x0000006e0200720c */ /* 0x040fe20003fa4070 */
[----:B------:R-:W-:Y:S01]  /*2960*/  @!P6 IMAD.MOV R160, RZ, RZ, -R160 ;  /* 0x000000ffffa0e224 */ /* 0x000fe200078e0aa0 */
[----:B------:R-:W-:Y:S01]  /*2970*/  ISETP.GT.U32.AND P4, PT, R2, R168, PT ;  /* 0x000000a80200720c */ /* 0x000fe20003f84070 */
[----:B------:R-:W-:Y:S01]  /*2980*/  IMAD.HI.U32 R3, R4, R7, RZ ;  /* 0x0000000704037227 */ /* 0x000fe200078e00ff */
[----:B------:R-:W-:-:S03]  /*2990*/  ISETP.GE.AND P6, PT, R16, RZ, PT ;  /* 0x000000ff1000720c */ /* 0x000fc60003fc6270 */
[----:B------:R-:W-:Y:S02]  /*29a0*/  IMAD.MOV R3, RZ, RZ, -R3 ;  /* 0x000000ffff037224 */ /* 0x000fe400078e0a03 */
[--C-:B------:R-:W-:Y:S01]  /*29b0*/  @!P0 IMAD.IADD R164, R164, 0x1, -R2.reuse ;  /* 0x00000001a4a48824 */ /* 0x100fe200078e0a02 */
[----:B------:R-:W-:Y:S01]  /*29c0*/  ISETP.GE.AND P0, PT, R14, RZ, PT ;  /* 0x000000ff0e00720c */ /* 0x000fe20003f06270 */
[--C-:B------:R-:W-:Y:S01]  /*29d0*/  @!P3 IMAD.IADD R106, R106, 0x1, -R2.reuse ;  /* 0x000000016a6ab824 */ /* 0x100fe200078e0a02 */
[----:B------:R-:W-:Y:S01]  /*29e0*/  ISETP.GT.U32.AND P3, PT, R2, R114, PT ;  /* 0x000000720200720c */ /* 0x000fe20003f64070 */
[--C-:B------:R-:W-:Y:S01]  /*29f0*/  @!P5 IMAD.IADD R110, R110, 0x1, -R2.reuse ;  /* 0x000000016e6ed824 */ /* 0x100fe200078e0a02 */
[----:B------:R-:W-:Y:S01]  /*2a00*/  ISETP.GE.AND P5, PT, R13, RZ, PT ;  /* 0x000000ff0d00720c */ /* 0x000fe20003fa6270 */
[----:B------:R-:W-:Y:S02]  /*2a10*/  IMAD R172, R2, R3, R7 ;  /* 0x0000000302ac7224 */ /* 0x000fe400078e0207 */
[----:B------:R-:W-:Y:S01]  /*2a20*/  @!P4 IMAD.IADD R168, R168, 0x1, -R2 ;  /* 0x00000001a8a8c824 */ /* 0x000fe200078e0a02 */
[----:B------:R-:W-:Y:S01]  /*2a30*/  ISETP.GE.AND P4, PT, R5, RZ, PT ;  /* 0x000000ff0500720c */ /* 0x000fe20003f86270 */
[----:B------:R-:W-:Y:S01]  /*2a40*/  @!P6 IMAD.MOV R110, RZ, RZ, -R110 ;  /* 0x000000ffff6ee224 */ /* 0x000fe200078e0a6e */
[C---:B------:R-:W-:Y:S01]  /*2a50*/  ISETP.GT.U32.AND P6, PT, R2.reuse, R172, PT ;  /* 0x000000ac0200720c */ /* 0x040fe20003fc4070 */
[----:B------:R-:W-:Y:S01]  /*2a60*/  @!P1 IMAD.MOV R156, RZ, RZ, -R156 ;  /* 0x000000ffff9c9224 */ /* 0x000fe200078e0a9c */
[C---:B------:R-:W-:Y:S01]  /*2a70*/  ISETP.GT.U32.AND P1, PT, R2.reuse, R164, PT ;  /* 0x000000a40200720c */ /* 0x040fe20003f24070 */
[----:B------:R-:W-:Y:S01]  /*2a80*/  @!P2 IMAD.MOV R106, RZ, RZ, -R106 ;  /* 0x000000ffff6aa224 */ /* 0x000fe200078e0a6a */
[----:B------:R-:W-:Y:S01]  /*2a90*/  ISETP.GT.U32.AND P2, PT, R2, R168, PT ;  /* 0x000000a80200720c */ /* 0x000fe20003f44070 */
[----:B------:R-:W-:-:S02]  /*2aa0*/  VIADD R8, R0, 0x2f ;  /* 0x0000002f00087836 */ /* 0x000fc40000000000 */
[--C-:B------:R-:W-:Y:S02]  /*2ab0*/  @!P3 IMAD.IADD R114, R114, 0x1, -R2.reuse ;  /* 0x000000017272b824 */ /* 0x100fe400078e0a02 */
[C---:B------:R-:W-:Y:S01]  /*2ac0*/  VIADD R3, R0.reuse, 0x30 ;  /* 0x0000003000037836 */ /* 0x040fe20000000000 */
[----:B------:R-:W-:Y:S01]  /*2ad0*/  IABS R171, R8 ;  /* 0x0000000800ab7213 */ /* 0x000fe20000000000 */
[----:B------:R-:W-:Y:S01]  /*2ae0*/  VIADD R13, R0, 0x35 ;  /* 0x00000035000d7836 */ /* 0x000fe20000000000 */
[----:B------:R-:W-:Y:S01]  /*2af0*/  ISETP.GT.U32.AND P3, PT, R2, R114, PT ;  /* 0x000000720200720c */ /* 0x000fe20003f64070 */
[----:B------:R-:W-:Y:S01]  /*2b00*/  @!P6 IMAD.IADD R172, R172, 0x1, -R2 ;  /* 0x00000001acace824 */ /* 0x000fe200078e0a02 */
[----:B------:R-:W-:Y:S01]  /*2b10*/  IABS R7, R3 ;  /* 0x0000000300077213 */ /* 0x000fe20000000000 */
[----:B------:R-:W-:-:S03]  /*2b20*/  IMAD.HI.U32 R5, R4, R171, RZ ;  /* 0x000000ab04057227 */ /* 0x000fc600078e00ff */
[----:B------:R-:W-:Y:S01]  /*2b30*/  ISETP.GT.U32.AND P6, PT, R2, R172, PT ;  /* 0x000000ac0200720c */ /* 0x000fe20003fc4070 */
[--C-:B------:R-:W-:Y:S01]  /*2b40*/  @!P1 IMAD.IADD R164, R164, 0x1, -R2.reuse ;  /* 0x00000001a4a49824 */ /* 0x100fe200078e0a02 */
[----:B------:R-:W-:Y:S01]  /*2b50*/  ISETP.GE.AND P1, PT, R6, RZ, PT ;  /* 0x000000ff0600720c */ /* 0x000fe20003f26270 */
[----:B------:R-:W-:Y:S01]  /*2b60*/  @!P2 IMAD.IADD R168, R168, 0x1, -R2 ;  /* 0x00000001a8a8a824 */ /* 0x000fe200078e0a02 */
[----:B------:R-:W-:Y:S01]  /*2b70*/  ISETP.GE.AND P2, PT, R3, RZ, PT ;  /* 0x000000ff0300720c */ /* 0x000fe20003f46270 */
[----:B------:R-:W-:Y:S02]  /*2b80*/  IMAD.MOV R5, RZ, RZ, -R5 ;  /* 0x000000ffff057224 */ /* 0x000fe400078e0a05 */
[----:B------:R-:W-:-:S04]  /*2b90*/  IMAD.HI.U32 R3, R4, R7, RZ ;  /* 0x0000000704037227 */ /* 0x000fc800078e00ff */
[----:B------:R-:W-:Y:S01]  /*2ba0*/  @!P0 IMAD.MOV R164, RZ, RZ, -R164 ;  /* 0x000000ffffa48224 */ /* 0x000fe200078e0aa4 */
[----:B------:R-:W-:Y:S01]  /*2bb0*/  ISETP.GE.AND P0, PT, R8, RZ, PT ;  /* 0x000000ff0800720c */ /* 0x000fe20003f06270 */
[----:B------:R-:W-:Y:S02]  /*2bc0*/  IMAD R171, R2, R5, R171 ;  /* 0x0000000502ab7224 */ /* 0x000fe400078e02ab */
[C---:B------:R-:W-:Y:S02]  /*2bd0*/  VIADD R5, R0.reuse, 0x31 ;  /* 0x0000003100057836 */ /* 0x040fe40000000000 */
[----:B------:R-:W-:Y:S02]  /*2be0*/  VIADD R8, R0, 0x32 ;  /* 0x0000003200087836 */ /* 0x000fe40000000000 */
[----:B------:R-:W-:Y:S01]  /*2bf0*/  IMAD.MOV R3, RZ, RZ, -R3 ;  /* 0x000000ffff037224 */ /* 0x000fe200078e0a03 */
[----:B------:R-:W-:Y:S01]  /*2c00*/  IABS R175, R5 ;  /* 0x0000000500af7213 */ /* 0x000fe20000000000 */
[----:B------:R-:W-:Y:S01]  /*2c10*/  @!P3 IMAD.IADD R114, R114, 0x1, -R2 ;  /* 0x000000017272b824 */ /* 0x000fe200078e0a02 */
[C---:B------:R-:W-:Y:S01]  /*2c20*/  ISETP.GT.U32.AND P3, PT, R2.reuse, R171, PT ;  /* 0x000000ab0200720c */ /* 0x040fe20003f64070 */
[----:B------:R-:W-:Y:S01]  /*2c30*/  IMAD R176, R2, R3, R7 ;  /* 0x0000000302b07224 */ /* 0x000fe200078e0207 */
[----:B------:R-:W-:Y:S01]  /*2c40*/  IABS R9, R8 ;  /* 0x0000000800097213 */ /* 0x000fe20000000000 */
[----:B------:R-:W-:Y:S01]  /*2c50*/  @!P1 IMAD.MOV R168, RZ, RZ, -R168 ;  /* 0x000000ffffa89224 */ /* 0x000fe200078e0aa8 */
[----:B------:R-:W-:Y:S01]  /*2c60*/  ISETP.GE.AND P1, PT, R5, RZ, PT ;  /* 0x000000ff0500720c */ /* 0x000fe20003f26270 */
[----:B------:R-:W-:Y:S01]  /*2c70*/  @!P6 IMAD.IADD R172, R172, 0x1, -R2 ;  /* 0x00000001acace824 */ /* 0x000fe200078e0a02 */
[----:B------:R-:W-:Y:S01]  /*2c80*/  ISETP.GT.U32.AND P6, PT, R2, R176, PT ;  /* 0x000000b00200720c */ /* 0x000fe20003fc4070 */
[----:B------:R-:W-:Y:S01]  /*2c90*/  IMAD.HI.U32 R5, R4, R175, RZ ;  /* 0x000000af04057227 */ /* 0x000fe200078e00ff */
[----:B------:R-:W-:-:S03]  /*2ca0*/  IABS R7, R13 ;  /* 0x0000000d00077213 */ /* 0x000fc60000000000 */
[----:B------:R-:W-:-:S04]  /*2cb0*/  IMAD.HI.U32 R6, R4, R9, RZ ;  /* 0x0000000904067227 */ /* 0x000fc800078e00ff */
[----:B------:R-:W-:Y:S02]  /*2cc0*/  IMAD.MOV R5, RZ, RZ, -R5 ;  /* 0x000000ffff057224 */ /* 0x000fe400078e0a05 */
[----:B------:R-:W-:Y:S02]  /*2cd0*/  IMAD.MOV R6, RZ, RZ, -R6 ;  /* 0x000000ffff067224 */ /* 0x000fe400078e0a06 */
[----:B------:R-:W-:Y:S02]  /*2ce0*/  @!P3 IMAD.IADD R171, R171, 0x1, -R2 ;  /* 0x00000001ababb824 */ /* 0x000fe400078e0a02 */
[C---:B------:R-:W-:Y:S02]  /*2cf0*/  IMAD R175, R2.reuse, R5, R175 ;  /* 0x0000000502af7224 */ /* 0x040fe400078e02af */
[C---:B------:R-:W-:Y:S01]  /*2d00*/  IMAD R180, R2.reuse, R6, R9 ;  /* 0x0000000602b47224 */ /* 0x040fe200078e0209 */
[----:B------:R-:W-:Y:S01]  /*2d10*/  ISETP.GT.U32.AND P3, PT, R2, R171, PT ;  /* 0x000000ab0200720c */ /* 0x000fe20003f64070 */
[----:B------:R-:W-:-:S02]  /*2d20*/  VIADD R5, R0, 0x33 ;  /* 0x0000003300057836 */ /* 0x000fc40000000000 */
[----:B------:R-:W-:Y:S01]  /*2d30*/  @!P6 IMAD.IADD R176, R176, 0x1, -R2 ;  /* 0x00000001b0b0e824 */ /* 0x000fe200078e0a02 */
[----:B------:R-:W-:Y:S01]  /*2d40*/  ISETP.GT.U32.AND P6, PT, R2, R180, PT ;  /* 0x000000b40200720c */ /* 0x000fe20003fc4070 */
[----:B------:R-:W-:Y:S01]  /*2d50*/  @!P5 IMAD.MOV R114, RZ, RZ, -R114 ;  /* 0x000000ffff72d224 */ /* 0x000fe200078e0a72 */
[----:B------:R-:W-:Y:S01]  /*2d60*/  IABS R179, R5 ;  /* 0x0000000500b37213 */ /* 0x000fe20000000000 */
[----:B------:R-:W-:Y:S01]  /*2d70*/  @!P4 IMAD.MOV R172, RZ, RZ, -R172 ;  /* 0x000000ffffacc224 */ /* 0x000fe200078e0aac */
[----:B------:R-:W-:Y:S01]  /*2d80*/  ISETP.GE.AND P5, PT, R8, RZ, PT ;  /* 0x000000ff0800720c */ /* 0x000fe20003fa6270 */
[----:B------:R-:W-:Y:S01]  /*2d90*/  VIADD R8, R0, 0x34 ;  /* 0x0000003400087836 */ /* 0x000fe20000000000 */
[----:B------:R-:W-:Y:S01]  /*2da0*/  ISETP.GT.U32.AND P4, PT, R2, R176, PT ;  /* 0x000000b00200720c */ /* 0x000fe20003f84070 */
[----:B------:R-:W-:-:S03]  /*2db0*/  IMAD.HI.U32 R3, R4, R179, RZ ;  /* 0x000000b304037227 */ /* 0x000fc600078e00ff */
[----:B------:R-:W-:Y:S01]  /*2dc0*/  IABS R181, R8 ;  /* 0x0000000800b57213 */ /* 0x000fe20000000000 */
[----:B------:R-:W-:Y:S02]  /*2dd0*/  IMAD.MOV R3, RZ, RZ, -R3 ;  /* 0x000000ffff037224 */ /* 0x000fe400078e0a03 */
[--C-:B------:R-:W-:Y:S01]  /*2de0*/  @!P3 IMAD.IADD R171, R171, 0x1, -R2.reuse ;  /* 0x00000001ababb824 */ /* 0x100fe200078e0a02 */
[----:B------:R-:W-:Y:S01]  /*2df0*/  ISETP.GT.U32.AND P3, PT, R2, R175, PT ;  /* 0x000000af0200720c */ /* 0x000fe20003f64070 */
[----:B------:R-:W-:Y:S02]  /*2e00*/  @!P6 IMAD.IADD R180, R180, 0x1, -R2 ;  /* 0x00000001b4b4e824 */ /* 0x000fe400078e0a02 */
[----:B------:R-:W-:Y:S02]  /*2e10*/  IMAD R179, R2, R3, R179 ;  /* 0x0000000302b37224 */ /* 0x000fe400078e02b3 */
[----:B------:R-:W-:Y:S01]  /*2e20*/  IMAD.HI.U32 R3, R4, R181, RZ ;  /* 0x000000b504037227 */ /* 0x000fe200078e00ff */
[----:B------:R-:W-:-:S03]  /*2e30*/  ISETP.GT.U32.AND P6, PT, R2, R180, PT ;  /* 0x000000b40200720c */ /* 0x000fc60003fc4070 */
[----:B------:R-:W-:Y:S01]  /*2e40*/  @!P0 IMAD.MOV R171, RZ, RZ, -R171 ;  /* 0x000000ffffab8224 */ /* 0x000fe200078e0aab */
[----:B------:R-:W-:Y:S01]  /*2e50*/  ISETP.GE.AND P0, PT, R5, RZ, PT ;  /* 0x000000ff0500720c */ /* 0x000fe20003f06270 */
[----:B------:R-:W-:-:S04]  /*2e60*/  IMAD.HI.U32 R5, R4, R7, RZ ;  /* 0x0000000704057227 */ /* 0x000fc800078e00ff */
[----:B------:R-:W-:Y:S02]  /*2e70*/  IMAD.MOV R3, RZ, RZ, -R3 ;  /* 0x000000ffff037224 */ /* 0x000fe400078e0a03 */
[----:B------:R-:W-:Y:S02]  /*2e80*/  VIADD R14, R0, 0x36 ;  /* 0x00000036000e7836 */ /* 0x000fe40000000000 */
[----:B------:R-:W-:Y:S01]  /*2e90*/  @!P4 IMAD.IADD R176, R176, 0x1, -R2 ;  /* 0x00000001b0b0c824 */ /* 0x000fe200078e0a02 */
[C---:B------:R-:W-:Y:S01]  /*2ea0*/  ISETP.GT.U32.AND P4, PT, R2.reuse, R179, PT ;  /* 0x000000b30200720c */ /* 0x040fe20003f84070 */
[----:B------:R-:W-:Y:S01]  /*2eb0*/  IMAD.MOV R5, RZ, RZ, -R5 ;  /* 0x000000ffff057224 */ /* 0x000fe200078e0a05 */
[----:B------:R-:W-:Y:S01]  /*2ec0*/  IABS R9, R14 ;  /* 0x0000000e00097213 */ /* 0x000fe20000000000 */
[C---:B------:R-:W-:Y:S02]  /*2ed0*/  IMAD R181, R2.reuse, R3, R181 ;  /* 0x0000000302b57224 */ /* 0x040fe400078e02b5 */
[----:B------:R-:W-:-:S02]  /*2ee0*/  IMAD R12, R2, R5, R7 ;  /* 0x00000005020c7224 */ /* 0x000fc400078e0207 */
[----:B------:R-:W-:Y:S01]  /*2ef0*/  @!P2 IMAD.MOV R176, RZ, RZ, -R176 ;  /* 0x000000ffffb0a224 */ /* 0x000fe200078e0ab0 */
[----:B------:R-:W-:Y:S01]  /*2f00*/  ISETP.GT.U32.AND P2, PT, R2, R181, PT ;  /* 0x000000b50200720c */ /* 0x000fe20003f44070 */
[----:B------:R-:W-:Y:S01]  /*2f10*/  @!P6 IMAD.IADD R180, R180, 0x1, -R2 ;  /* 0x00000001b4b4e824 */ /* 0x000fe200078e0a02 */
[----:B------:R-:W-:Y:S01]  /*2f20*/  ISETP.GT.U32.AND P6, PT, R2, R12, PT ;  /* 0x0000000c0200720c */ /* 0x000fe20003fc4070 */
[----:B------:R-:W-:-:S04]  /*2f30*/  IMAD.HI.U32 R6, R4, R9, RZ ;  /* 0x0000000904067227 */ /* 0x000fc800078e00ff */
[----:B------:R-:W-:Y:S02]  /*2f40*/  IMAD.MOV R6, RZ, RZ, -R6 ;  /* 0x000000ffff067224 */ /* 0x000fe400078e0a06 */
[----:B------:R-:W-:Y:S02]  /*2f50*/  VIADD R7, R0, 0x37 ;  /* 0x0000003700077836 */ /* 0x000fe40000000000 */
[--C-:B------:R-:W-:Y:S02]  /*2f60*/  @!P3 IMAD.IADD R175, R175, 0x1, -R2.reuse ;  /* 0x00000001afafb824 */ /* 0x100fe400078e0a02 */
[--C-:B------:R-:W-:Y:S01]  /*2f70*/  @!P4 IMAD.IADD R179, R179, 0x1, -R2.reuse ;  /* 0x00000001b3b3c824 */ /* 0x100fe200078e0a02 */
[----:B------:R-:W-:Y:S01]  /*2f80*/  IABS R5, R7 ;  /* 0x0000000700057213 */ /* 0x000fe20000000000 */
[C---:B------:R-:W-:Y:S01]  /*2f90*/  IMAD R10, R2.reuse, R6, R9 ;  /* 0x00000006020a7224 */ /* 0x040fe200078e0209 */
[C---:B------:R-:W-:Y:S01]  /*2fa0*/  ISETP.GT.U32.AND P3, PT, R2.reuse, R175, PT ;  /* 0x000000af0200720c */ /* 0x040fe20003f64070 */
[----:B------:R-:W-:Y:S01]  /*2fb0*/  @!P2 IMAD.IADD R181, R181, 0x1, -R2 ;  /* 0x00000001b5b5a824 */ /* 0x000fe200078e0a02 */
[C---:B------:R-:W-:Y:S01]  /*2fc0*/  ISETP.GT.U32.AND P4, PT, R2.reuse, R179, PT ;  /* 0x000000b30200720c */ /* 0x040fe20003f84070 */
[----:B------:R-:W-:Y:S01]  /*2fd0*/  @!P5 IMAD.MOV R180, RZ, RZ, -R180 ;  /* 0x000000ffffb4d224 */ /* 0x000fe200078e0ab4 */
[----:B------:R-:W-:Y:S01]  /*2fe0*/  ISETP.GT.U32.AND P5, PT, R2, R10, PT ;  /* 0x0000000a0200720c */ /* 0x000fe20003fa4070 */
[----:B------:R-:W-:Y:S01]  /*2ff0*/  @!P6 IMAD.IADD R12, R12, 0x1, -R2 ;  /* 0x000000010c0ce824 */ /* 0x000fe200078e0a02 */
[----:B------:R-:W-:Y:S01]  /*3000*/  ISETP.GT.U32.AND P6, PT, R2, R181, PT ;  /* 0x000000b50200720c */ /* 0x000fe20003fc4070 */
[----:B------:R-:W-:Y:S01]  /*3010*/  IMAD.HI.U32 R3, R4, R5, RZ ;  /* 0x0000000504037227 */ /* 0x000fe200078e00ff */
[----:B------:R-:W-:-:S03]  /*3020*/  ISETP.GE.AND P2, PT, R7, RZ, PT ;  /* 0x000000ff0700720c */ /* 0x000fc60003f46270 */
[----:B------:R-:W-:Y:S02]  /*3030*/  IMAD.MOV R3, RZ, RZ, -R3 ;  /* 0x000000ffff037224 */ /* 0x000fe400078e0a03 */
[--C-:B------:R-:W-:Y:S01]  /*3040*/  @!P3 IMAD.IADD R175, R175, 0x1, -R2.reuse ;  /* 0x00000001afafb824 */ /* 0x100fe200078e0a02 */
[----:B------:R-:W-:Y:S01]  /*3050*/  ISETP.GE.AND P3, PT, R8, RZ, PT ;  /* 0x000000ff0800720c */ /* 0x000fe20003f66270 */
[----:B------:R-:W-:Y:S02]  /*3060*/  IMAD R78, R2, R3, R5 ;  /* 0x00000003024e7224 */ /* 0x000fe400078e0205 */
[----:B------:R-:W-:Y:S02]  /*3070*/  VIADD R6, R0, 0x38 ;  /* 0x0000003800067836 */ /* 0x000fe40000000000 */
[--C-:B------:R-:W-:Y:S01]  /*3080*/  @!P4 IMAD.IADD R179, R179, 0x1, -R2.reuse ;  /* 0x00000001b3b3c824 */ /* 0x100fe200078e0a02 */
[----:B------:R-:W-:Y:S01]  /*3090*/  ISETP.GE.AND P4, PT, R14, RZ, PT ;  /* 0x000000ff0e00720c */ /* 0x000fe20003f86270 */
[--C-:B------:R-:W-:Y:S01]  /*30a0*/  @!P5 IMAD.IADD R10, R10, 0x1, -R2.reuse ;  /* 0x000000010a0ad824 */ /* 0x100fe200078e0a02 */
[----:B------:R-:W-:Y:S01]  /*30b0*/  IABS R189, R6 ;  /* 0x0000000600bd7213 */ /* 0x000fe20000000000 */
[----:B------:R-:W-:Y:S01]  /*30c0*/  @!P6 IMAD.IADD R181, R181, 0x1, -R2 ;  /* 0x00000001b5b5e824 */ /* 0x000fe200078e0a02 */
[----:B------:R-:W-:Y:S01]  /*30d0*/  ISETP.GT.U32.AND P6, PT, R2, R78, PT ;  /* 0x0000004e0200720c */ /* 0x000fe20003fc4070 */
[----:B------:R-:W-:Y:S01]  /*30e0*/  VIADD R8, R0, 0x3a ;  /* 0x0000003a00087836 */ /* 0x000fe20000000000 */
[C---:B------:R-:W-:Y:S01]  /*30f0*/  ISETP.GT.U32.AND P5, PT, R2.reuse, R12, PT ;  /* 0x0000000c0200720c */ /* 0x040fe20003fa4070 */
[----:B------:R-:W-:Y:S01]  /*3100*/  @!P0 IMAD.MOV R179, RZ, RZ, -R179 ;  /* 0x000000ffffb38224 */ /* 0x000fe200078e0ab3 */
[----:B------:R-:W-:Y:S01]  /*3110*/  ISETP.GT.U32.AND P0, PT, R2, R10, PT ;  /* 0x0000000a0200720c */ /* 0x000fe20003f04070 */
[----:B------:R-:W-:Y:S01]  /*3120*/  IMAD.HI.U32 R3, R4, R189, RZ ;  /* 0x000000bd04037227 */ /* 0x000fe200078e00ff */
[----:B------:R-:W-:-:S03]  /*3130*/  IABS R193, R8 ;  /* 0x0000000800c17213 */ /* 0x000fc60000000000 */
[C---:B------:R-:W-:Y:S02]  /*3140*/  VIADD R7, R0.reuse, 0x39 ;  /* 0x0000003900077836 */ /* 0x040fe40000000000 */
[----:B------:R-:W-:Y:S02]  /*3150*/  VIADD R9, R0, 0x3b ;  /* 0x0000003b00097836 */ /* 0x000fe40000000000 */
[----:B------:R-:W-:Y:S01]  /*3160*/  IMAD.HI.U32 R5, R4, R193, RZ ;  /* 0x000000c104057227 */ /* 0x000fe200078e00ff */
[----:B------:R-:W-:Y:S02]  /*3170*/  IABS R191, R7 ;  /* 0x0000000700bf7213 */ /* 0x000fe40000000000 */
[----:B------:R-:W-:Y:S01]  /*3180*/  IABS R195, R9 ;  /* 0x0000000900c37213 */ /* 0x000fe20000000000 */
[----:B------:R-:W-:Y:S02]  /*3190*/  IMAD.MOV R3, RZ, RZ, -R3 ;  /* 0x000000ffff037224 */ /* 0x000fe400078e0a03 */
[----:B------:R-:W-:Y:S01]  /*31a0*/  @!P6 IMAD.IADD R78, R78, 0x1, -R2 ;  /* 0x000000014e4ee824 */ /* 0x000fe200078e0a02 */
[----:B------:R-:W-:Y:S01]  /*31b0*/  ISETP.GE.AND P6, PT, R7, RZ, PT ;  /* 0x000000ff0700720c */ /* 0x000fe20003fc6270 */
[----:B------:R-:W-:-:S02]  /*31c0*/  IMAD.MOV R5, RZ, RZ, -R5 ;  /* 0x000000ffff057224 */ /* 0x000fc400078e0a05 */
[----:B------:R-:W-:Y:S01]  /*31d0*/  @!P1 IMAD.MOV R175, RZ, RZ, -R175 ;  /* 0x000000ffffaf9224 */ /* 0x000fe200078e0aaf */
[----:B------:R-:W-:Y:S01]  /*31e0*/  ISETP.GE.AND P1, PT, R13, RZ, PT ;  /* 0x000000ff0d00720c */ /* 0x000fe20003f26270 */
[----:B------:R-:W-:Y:S02]  /*31f0*/  IMAD R189, R2, R3, R189 ;  /* 0x0000000302bd7224 */ /* 0x000fe400078e02bd */
[----:B------:R-:W-:Y:S01]  /*3200*/  @!P0 IMAD.IADD R10, R10, 0x1, -R2 ;  /* 0x000000010a0a8824 */ /* 0x000fe200078e0a02 */
[----:B------:R-:W-:Y:S01]  /*3210*/  ISETP.GE.AND P0, PT, R6, RZ, PT ;  /* 0x000000ff0600720c */ /* 0x000fe20003f06270 */
[----:B------:R-:W-:Y:S01]  /*3220*/  @!P3 IMAD.MOV R181, RZ, RZ, -R181 ;  /* 0x000000ffffb5b224 */ /* 0x000fe200078e0ab5 */
[----:B------:R-:W-:Y:S01]  /*3230*/  ISETP.GT.U32.AND P3, PT, R2, R78, PT ;  /* 0x0000004e0200720c */ /* 0x000fe20003f64070 */
[----:B------:R-:W-:-:S04]  /*3240*/  IMAD.HI.U32 R3, R4, R191, RZ ;  /* 0x000000bf04037227 */ /* 0x000fc800078e00ff */
[----:B------:R-:W-:-:S04]  /*3250*/  IMAD.HI.U32 R6, R4, R195, RZ ;  /* 0x000000c304067227 */ /* 0x000fc800078e00ff */
[----:B------:R-:W-:Y:S02]  /*3260*/  IMAD R193, R2, R5, R193 ;  /* 0x0000000502c17224 */ /* 0x000fe400078e02c1 */
[----:B------:R-:W-:Y:S01]  /*3270*/  @!P5 IMAD.IADD R12, R12, 0x1, -R2 ;  /* 0x000000010c0cd824 */ /* 0x000fe200078e0a02 */
[C---:B------:R-:W-:Y:S01]  /*3280*/  ISETP.GT.U32.AND P5, PT, R2.reuse, R189, PT ;  /* 0x000000bd0200720c */ /* 0x040fe20003fa4070 */
[----:B------:R-:W-:Y:S02]  /*3290*/  IMAD.MOV R3, RZ, RZ, -R3 ;  /* 0x000000ffff037224 */ /* 0x000fe400078e0a03 */
[----:B------:R-:W-:Y:S02]  /*32a0*/  IMAD.MOV R6, RZ, RZ, -R6 ;  /* 0x000000ffff067224 */ /* 0x000fe400078e0a06 */
[----:B------:R-:W-:Y:S01]  /*32b0*/  @!P4 IMAD.MOV R10, RZ, RZ, -R10 ;  /* 0x000000ffff0ac224 */ /* 0x000fe200078e0a0a */
[C---:B------:R-:W-:Y:S01]  /*32c0*/  ISETP.GT.U32.AND P4, PT, R2.reuse, R193, PT ;  /* 0x000000c10200720c */ /* 0x040fe20003f84070 */
[----:B------:R-:W-:-:S02]  /*32d0*/  IMAD R191, R2, R3, R191 ;  /* 0x0000000302bf7224 */ /* 0x000fc400078e02bf */
[----:B------:R-:W-:Y:S02]  /*32e0*/  IMAD R195, R2, R6, R195 ;  /* 0x0000000602c37224 */ /* 0x000fe400078e02c3 */
[----:B------:R-:W-:Y:S02]  /*32f0*/  VIADD R6, R0, 0x3c ;  /* 0x0000003c00067836 */ /* 0x000fe40000000000 */
[----:B------:R-:W-:Y:S01]  /*3300*/  @!P1 IMAD.MOV R12, RZ, RZ, -R12 ;  /* 0x000000ffff0c9224 */ /* 0x000fe200078e0a0c */
[----:B------:R-:W-:Y:S01]  /*3310*/  ISETP.GT.U32.AND P1, PT, R2, R191, PT ;  /* 0x000000bf0200720c */ /* 0x000fe20003f24070 */
[--C-:B------:R-:W-:Y:S01]  /*3320*/  @!P3 IMAD.IADD R78, R78, 0x1, -R2.reuse ;  /* 0x000000014e4eb824 */ /* 0x100fe200078e0a02 */
[----:B------:R-:W-:Y:S01]  /*3330*/  ISETP.GE.AND P3, PT, R8, RZ, PT ;  /* 0x000000ff0800720c */ /* 0x000fe20003f66270 */
[----:B------:R-:W-:Y:S01]  /*3340*/  VIADD R8, R0, 0x3d ;  /* 0x0000003d00087836 */ /* 0x000fe20000000000 */
[----:B------:R-:W-:Y:S01]  /*3350*/  IABS R199, R6 ;  /* 0x0000000600c77213 */ /* 0x000fe20000000000 */
[----:B------:R-:W-:-:S02]  /*3360*/  @!P5 IMAD.IADD R189, R189, 0x1, -R2 ;  /* 0x00000001bdbdd824 */ /* 0x000fc400078e0a02 */
[----:B------:R-:W-:Y:S01]  /*3370*/  @!P4 IMAD.IADD R193, R193, 0x1, -R2 ;  /* 0x00000001c1c1c824 */ /* 0x000fe200078e0a02 */
[----:B------:R-:W-:Y:S01]  /*3380*/  IABS R7, R8 ;  /* 0x0000000800077213 */ /* 0x000fe20000000000 */
[----:B------:R-:W-:Y:S01]  /*3390*/  IMAD.HI.U32 R3, R4, R199, RZ ;  /* 0x000000c704037227 */ /* 0x000fe200078e00ff */
[----:B------:R-:W-:-:S03]  /*33a0*/  ISETP.GT.U32.AND P5, PT, R2, R189, PT ;  /* 0x000000bd0200720c */ /* 0x000fc60003fa4070 */
[----:B------:R-:W-:Y:S01]  /*33b0*/  @!P2 IMAD.MOV R78, RZ, RZ, -R78 ;  /* 0x000000ffff4ea224 */ /* 0x000fe200078e0a4e */
[----:B------:R-:W-:Y:S01]  /*33c0*/  ISETP.GT.U32.AND P2, PT, R2, R193, PT ;  /* 0x000000c10200720c */ /* 0x000fe20003f44070 */
[----:B------:R-:W-:Y:S02]  /*33d0*/  IMAD.MOV R5, RZ, RZ, -R3 ;  /* 0x000000ffff057224 */ /* 0x000fe400078e0a03 */
[----:B------:R-:W-:-:S04]  /*33e0*/  IMAD.HI.U32 R3, R4, R7, RZ ;  /* 0x0000000704037227 */ /* 0x000fc800078e00ff */
[--C-:B------:R-:W-:Y:S01]  /*33f0*/  @!P1 IMAD.IADD R191, R191, 0x1, -R2.reuse ;  /* 0x00000001bfbf9824 */ /* 0x100fe200078e0a02 */
[----:B------:R-:W-:Y:S01]  /*3400*/  ISETP.GE.AND P1, PT, R9, RZ, PT ;  /* 0x000000ff0900720c */ /* 0x000fe20003f26270 */
[----:B------:R-:W-:Y:S02]  /*3410*/  IMAD.MOV R3, RZ, RZ, -R3 ;  /* 0x000000ffff037224 */ /* 0x000fe400078e0a03 */
[--C-:B------:R-:W-:Y:S01]  /*3420*/  @!P5 IMAD.IADD R189, R189, 0x1, -R2.reuse ;  /* 0x00000001bdbdd824 */ /* 0x100fe200078e0a02 */
[C---:B------:R-:W-:Y:S01]  /*3430*/  ISETP.GT.U32.AND P4, PT, R2.reuse, R191, PT ;  /* 0x000000bf0200720c */ /* 0x040fe20003f84070 */
[C---:B------:R-:W-:Y:S01]  /*3440*/  IMAD R202, R2.reuse, R3, R7 ;  /* 0x0000000302ca7224 */ /* 0x040fe200078e0207 */
[C---:B------:R-:W-:Y:S01]  /*3450*/  ISETP.GT.U32.AND P5, PT, R2.reuse, R195, PT ;  /* 0x000000c30200720c */ /* 0x040fe20003fa4070 */
[----:B------:R-:W-:Y:S02]  /*3460*/  @!P2 IMAD.IADD R193, R193, 0x1, -R2 ;  /* 0x00000001c1c1a824 */ /* 0x000fe400078e0a02 */
[C---:B------:R-:W-:Y:S01]  /*3470*/  IMAD R199, R2.reuse, R5, R199 ;  /* 0x0000000502c77224 */ /* 0x040fe200078e02c7 */
[----:B------:R-:W-:Y:S01]  /*3480*/  ISETP.GT.U32.AND P2, PT, R2, R202, PT ;  /* 0x000000ca0200720c */ /* 0x000fe20003f44070 */
[----:B------:R-:W-:-:S02]  /*3490*/  VIADD R9, R0, 0x3e ;  /* 0x0000003e00097836 */ /* 0x000fc40000000000 */
[----:B------:R-:W-:Y:S02]  /*34a0*/  VIADD R13, R0, 0x3f ;  /* 0x0000003f000d7836 */ /* 0x000fe40000000000 */
[----:B------:R-:W-:Y:S01]  /*34b0*/  @!P0 IMAD.MOV R189, RZ, RZ, -R189 ;  /* 0x000000ffffbd8224 */ /* 0x000fe200078e0abd */
[----:B------:R-:W-:Y:S01]  /*34c0*/  IABS R203, R9 ;  /* 0x0000000900cb7213 */ /* 0x000fe20000000000 */
[--C-:B------:R-:W-:Y:S01]  /*34d0*/  @!P4 IMAD.IADD R191, R191, 0x1, -R2.reuse ;  /* 0x00000001bfbfc824 */ /* 0x100fe200078e0a02 */
[----:B------:R-:W-:Y:S01]  /*34e0*/  ISETP.GT.U32.AND P4, PT, R2, R199, PT ;  /* 0x000000c70200720c */ /* 0x000fe20003f84070 */
[----:B------:R-:W-:Y:S01]  /*34f0*/  @!P5 IMAD.IADD R195, R195, 0x1, -R2 ;  /* 0x00000001c3c3d824 */ /* 0x000fe200078e0a02 */
[----:B------:R-:W-:Y:S01]  /*3500*/  IABS R7, R13 ;  /* 0x0000000d00077213 */ /* 0x000fe20000000000 */
[----:B------:R-:W-:-:S03]  /*3510*/  IMAD.HI.U32 R3, R4, R203, RZ ;  /* 0x000000cb04037227 */ /* 0x000fc600078e00ff */
[----:B------:R-:W-:Y:S01]  /*3520*/  ISETP.GT.U32.AND P5, PT, R2, R195, PT ;  /* 0x000000c30200720c */ /* 0x000fe20003fa4070 */
[----:B------:R-:W-:Y:S02]  /*3530*/  @!P2 IMAD.IADD R202, R202, 0x1, -R2 ;  /* 0x00000001cacaa824 */ /* 0x000fe400078e0a02 */
[----:B------:R-:W-:Y:S02]  /*3540*/  IMAD.MOV R5, RZ, RZ, -R3 ;  /* 0x000000ffff057224 */ /* 0x000fe400078e0a03 */
[----:B------:R-:W-:Y:S01]  /*3550*/  IMAD.HI.U32 R3, R4, R7, RZ ;  /* 0x0000000704037227 */ /* 0x000fe200078e00ff */
[----:B------:R-:W-:-:S03]  /*3560*/  ISETP.GT.U32.AND P0, PT, R2, R202, PT ;  /* 0x000000ca0200720c */ /* 0x000fc60003f04070 */
[--C-:B------:R-:W-:Y:S01]  /*3570*/  @!P4 IMAD.IADD R199, R199, 0x1, -R2.reuse ;  /* 0x00000001c7c7c824 */ /* 0x100fe200078e0a02 */
[----:B------:R-:W-:Y:S01]  /*3580*/  ISETP.GE.AND P4, PT, R8, RZ, PT ;  /* 0x000000ff0800720c */ /* 0x000fe20003f86270 */
[----:B------:R-:W-:Y:S02]  /*3590*/  IMAD.MOV R206, RZ, RZ, -R3 ;  /* 0x000000ffffce7224 */ /* 0x000fe400078e0a03 */
[----:B------:R-:W-:Y:S01]  /*35a0*/  VIADD R14, R0, 0x40 ;  /* 0x00000040000e7836 */ /* 0x000fe20000000000 */
[C---:B------:R-:W-:Y:S01]  /*35b0*/  ISETP.GT.U32.AND P2, PT, R2.reuse, R199, PT ;  /* 0x000000c70200720c */ /* 0x040fe20003f44070 */
[----:B------:R-:W-:Y:S02]  /*35c0*/  IMAD R206, R2, R206, R7 ;  /* 0x000000ce02ce7224 */ /* 0x000fe400078e0207 */
[--C-:B------:R-:W-:Y:S01]  /*35d0*/  @!P5 IMAD.IADD R195, R195, 0x1, -R2.reuse ;  /* 0x00000001c3c3d824 */ /* 0x100fe200078e0a02 */
[----:B------:R-:W-:Y:S01]  /*35e0*/  ISETP.GE.AND P5, PT, R6, RZ, PT ;  /* 0x000000ff0600720c */ /* 0x000fe20003fa6270 */
[----:B------:R-:W-:Y:S01]  /*35f0*/  @!P0 IMAD.IADD R202, R202, 0x1, -R2 ;  /* 0x00000001caca8824 */ /* 0x000fe200078e0a02 */
[----:B------:R-:W-:Y:S01]  /*3600*/  IABS R207, R14 ;  /* 0x0000000e00cf7213 */ /* 0x000fe20000000000 */
[C---:B------:R-:W-:Y:S01]  /*3610*/  IMAD R203, R2.reuse, R5, R203 ;  /* 0x0000000502cb7224 */ /* 0x040fe200078e02cb */
[----:B------:R-:W-:Y:S01]  /*3620*/  ISETP.GT.U32.AND P0, PT, R2, R206, PT ;  /* 0x000000ce0200720c */ /* 0x000fe20003f04070 */
[----:B------:R-:W-:-:S02]  /*3630*/  VIADD R6, R0, 0x41 ;  /* 0x0000004100067836 */ /* 0x000fc40000000000 */
[----:B------:R-:W-:-:S03]  /*3640*/  IMAD.HI.U32 R3, R4, R207, RZ ;  /* 0x000000cf04037227 */ /* 0x000fc600078e00ff */
[----:B------:R-:W-:Y:S01]  /*3650*/  IABS R5, R6 ;  /* 0x0000000600057213 */ /* 0x000fe20000000000 */
[----:B------:R-:W-:Y:S01]  /*3660*/  @!P6 IMAD.MOV R191, RZ, RZ, -R191 ;  /* 0x000000ffffbfe224 */ /* 0x000fe200078e0abf */
[----:B------:R-:W-:Y:S01]  /*3670*/  ISETP.GT.U32.AND P6, PT, R2, R203, PT ;  /* 0x000000cb0200720c */ /* 0x000fe20003fc4070 */
[----:B------:R-:W-:Y:S01]  /*3680*/  @!P2 IMAD.IADD R199, R199, 0x1, -R2 ;  /* 0x00000001c7c7a824 */ /* 0x000fe200078e0a02 */
[----:B------:R-:W-:Y:S01]  /*3690*/  ISETP.GE.AND P2, PT, R14, RZ, PT ;  /* 0x000000ff0e00720c */ /* 0x000fe20003f46270 */
[----:B------:R-:W-:Y:S02]  /*36a0*/  IMAD.MOV R3, RZ, RZ, -R3 ;  /* 0x000000ffff037224 */ /* 0x000fe400078e0a03 */
[----:B------:R-:W-:Y:S01]  /*36b0*/  @!P5 IMAD.MOV R199, RZ, RZ, -R199 ;  /* 0x000000ffffc7d224 */ /* 0x000fe200078e0ac7 */
[----:B------:R-:W-:Y:S01]  /*36c0*/  ISETP.GE.AND P5, PT, R6, RZ, PT ;  /* 0x000000ff0600720c */ /* 0x000fe20003fa6270 */
[----:B------:R-:W-:Y:S02]  /*36d0*/  IMAD R207, R2, R3, R207 ;  /* 0x0000000302cf7224 */ /* 0x000fe400078e02cf */
[----:B------:R-:W-:-:S02]  /*36e0*/  VIADD R6, R0, 0x42 ;  /* 0x0000004200067836 */ /* 0x000fc40000000000 */
[--C-:B------:R-:W-:Y:S02]  /*36f0*/  @!P0 IMAD.IADD R206, R206, 0x1, -R2.reuse ;  /* 0x00000001cece8824 */ /* 0x100fe400078e0a02 */
[----:B------:R-:W-:Y:S01]  /*3700*/  IMAD.HI.U32 R3, R4, R5, RZ ;  /* 0x0000000504037227 */ /* 0x000fe200078e00ff */
[----:B------:R-:W-:Y:S02]  /*3710*/  IABS R211, R6 ;  /* 0x0000000600d37213 */ /* 0x000fe40000000000 */
[C---:B------:R-:W-:Y:S01]  /*3720*/  ISETP.GT.U32.AND P0, PT, R2.reuse, R206, PT ;  /* 0x000000ce0200720c */ /* 0x040fe20003f04070 */
[----:B------:R-:W-:Y:S02]  /*3730*/  IMAD.MOV R3, RZ, RZ, -R3 ;  /* 0x000000ffff037224 */ /* 0x000fe400078e0a03 */
[----:B------:R-:W-:Y:S02]  /*3740*/  @!P6 IMAD.IADD R203, R203, 0x1, -R2 ;  /* 0x00000001cbcbe824 */ /* 0x000fe400078e0a02 */
[----:B------:R-:W-:Y:S01]  /*3750*/  @!P1 IMAD.MOV R195, RZ, RZ, -R195 ;  /* 0x000000ffffc39224 */ /* 0x000fe200078e0ac3 */
[----:B------:R-:W-:Y:S01]  /*3760*/  ISETP.GE.AND P1, PT, R13, RZ, PT ;  /* 0x000000ff0d00720c */ /* 0x000fe20003f26270 */
[C---:B------:R-:W-:Y:S01]  /*3770*/  IMAD R210, R2.reuse, R3, R5 ;  /* 0x0000000302d27224 */ /* 0x040fe200078e0205 */
[----:B------:R-:W-:Y:S01]  /*3780*/  ISETP.GT.U32.AND P6, PT, R2, R203, PT ;  /* 0x000000cb0200720c */ /* 0x000fe20003fc4070 */
[----:B------:R-:W-:-:S04]  /*3790*/  IMAD.HI.U32 R3, R4, R211, RZ ;  /* 0x000000d304037227 */ /* 0x000fc800078e00ff */
[----:B------:R-:W-:Y:S02]  /*37a0*/  IMAD.MOV R5, RZ, RZ, -R3 ;  /* 0x000000ffff057224 */ /* 0x000fe400078e0a03 */
[----:B------:R-:W-:Y:S02]  /*37b0*/  VIADD R8, R0, 0x43 ;  /* 0x0000004300087836 */ /* 0x000fe40000000000 */
[----:B------:R-:W-:Y:S02]  /*37c0*/  @!P0 IMAD.IADD R206, R206, 0x1, -R2 ;  /* 0x00000001cece8824 */ /* 0x000fe400078e0a02 */
[C---:B------:R-:W-:Y:S01]  /*37d0*/  IMAD R211, R2.reuse, R5, R211 ;  /* 0x0000000502d37224 */ /* 0x040fe200078e02d3 */
[----:B------:R-:W-:Y:S01]  /*37e0*/  IABS R7, R8 ;  /* 0x0000000800077213 */ /* 0x000fe20000000000 */
[----:B------:R-:W-:Y:S01]  /*37f0*/  @!P4 IMAD.MOV R202, RZ, RZ, -R202 ;  /* 0x000000ffffcac224 */ /* 0x000fe200078e0aca */
[C---:B------:R-:W-:Y:S01]  /*3800*/  ISETP.GT.U32.AND P4, PT, R2.reuse, R207, PT ;  /* 0x000000cf0200720c */ /* 0x040fe20003f84070 */
[----:B------:R-:W-:Y:S01]  /*3810*/  @!P1 IMAD.MOV R206, RZ, RZ, -R206 ;  /* 0x000000ffffce9224 */ /* 0x000fe200078e0ace */
[----:B------:R-:W-:Y:S01]  /*3820*/  ISETP.GT.U32.AND P1, PT, R2, R211, PT ;  /* 0x000000d30200720c */ /* 0x000fe20003f24070 */
[----:B------:R-:W-:Y:S01]  /*3830*/  @!P6 IMAD.IADD R203, R203, 0x1, -R2 ;  /* 0x00000001cbcbe824 */ /* 0x000fe200078e0a02 */
[----:B------:R-:W-:Y:S01]  /*3840*/  ISETP.GE.AND P6, PT, R6, RZ, PT ;  /* 0x000000ff0600720c */ /* 0x000fe20003fc6270 */
[----:B------:R-:W-:Y:S01]  /*3850*/  VIADD R6, R0, 0x44 ;  /* 0x0000004400067836 */ /* 0x000fe20000000000 */
[----:B------:R-:W-:Y:S01]  /*3860*/  ISETP.GE.AND P0, PT, R8, RZ, PT ;  /* 0x000000ff0800720c */ /* 0x000fe20003f06270 */
[----:B------:R-:W-:-:S03]  /*3870*/  IMAD.HI.U32 R3, R4, R7, RZ ;  /* 0x0000000704037227 */ /* 0x000fc600078e00ff */
[----:B------:R-:W-:Y:S01]  /*3880*/  IABS R215, R6 ;  /* 0x0000000600d77213 */ /* 0x000fe20000000000 */
[----:B------:R-:W-:Y:S02]  /*3890*/  VIADD R8, R0, 0x45 ;  /* 0x0000004500087836 */ /* 0x000fe40000000000 */
[----:B------:R-:W-:Y:S02]  /*38a0*/  IMAD.MOV R3, RZ, RZ, -R3 ;  /* 0x000000ffff037224 */ /* 0x000fe400078e0a03 */
[----:B------:R-:W-:Y:S01]  /*38b0*/  @!P3 IMAD.MOV R193, RZ, RZ, -R193 ;  /* 0x000000ffffc1b224 */ /* 0x000fe200078e0ac1 */
[----:B------:R-:W-:Y:S01]  /*38c0*/  ISETP.GE.AND P3, PT, R9, RZ, PT ;  /* 0x000000ff0900720c */ /* 0x000fe20003f66270 */
[--C-:B------:R-:W-:Y:S02]  /*38d0*/  @!P4 IMAD.IADD R207, R207, 0x1, -R2.reuse ;  /* 0x00000001cfcfc824 */ /* 0x100fe400078e0a02 */
[C---:B------:R-:W-:Y:S01]  /*38e0*/  IMAD R214, R2.reuse, R3, R7 ;  /* 0x0000000302d67224 */ /* 0x040fe200078e0207 */
[----:B------:R-:W-:Y:S01]  /*38f0*/  IABS R7, R8 ;  /* 0x0000000800077213 */ /* 0x000fe20000000000 */
[----:B------:R-:W-:Y:S01]  /*3900*/  @!P1 IMAD.IADD R211, R211, 0x1, -R2 ;  /* 0x00000001d3d39824 */ /* 0x000fe200078e0a02 */
[----:B------:R-:W-:Y:S01]  /*3910*/  ISETP.GT.U32.AND P4, PT, R2, R207, PT ;  /* 0x000000cf0200720c */ /* 0x000fe20003f84070 */
[----:B------:R-:W-:-:S03]  /*3920*/  IMAD.HI.U32 R3, R4, R215, RZ ;  /* 0x000000d704037227 */ /* 0x000fc600078e00ff */
[----:B------:R-:W-:Y:S01]  /*3930*/  ISETP.GT.U32.AND P1, PT, R2, R211, PT ;  /* 0x000000d30200720c */ /* 0x000fe20003f24070 */
[----:B------:R-:W-:Y:S02]  /*3940*/  IMAD.MOV R5, RZ, RZ, -R3 ;  /* 0x000000ffff057224 */ /* 0x000fe400078e0a03 */
[----:B------:R-:W-:-:S04]  /*3950*/  IMAD.HI.U32 R3, R4, R7, RZ ;  /* 0x0000000704037227 */ /* 0x000fc800078e00ff */
[----:B------:R-:W-:Y:S02]  /*3960*/  IMAD.MOV R3, RZ, RZ, -R3 ;  /* 0x000000ffff037224 */ /* 0x000fe400078e0a03 */
[----:B------:R-:W-:Y:S01]  /*3970*/  @!P3 IMAD.MOV R203, RZ, RZ, -R203 ;  /* 0x000000ffffcbb224 */ /* 0x000fe200078e0acb */
[C---:B------:R-:W-:Y:S01]  /*3980*/  ISETP.GT.U32.AND P3, PT, R2.reuse, R210, PT ;  /* 0x000000d20200720c */ /* 0x040fe20003f64070 */
[----:B------:R-:W-:Y:S02]  /*3990*/  IMAD R218, R2, R3, R7 ;  /* 0x0000000302da7224 */ /* 0x000fe400078e0207 */
[--C-:B------:R-:W-:Y:S01]  /*39a0*/  @!P4 IMAD.IADD R207, R207, 0x1, -R2.reuse ;  /* 0x00000001cfcfc824 */ /* 0x100fe200078e0a02 */
[----:B------:R-:W-:Y:S01]  /*39b0*/  ISETP.GE.AND P4, PT, R6, RZ, PT ;  /* 0x000000ff0600720c */ /* 0x000fe20003f86270 */
[----:B------:R-:W-:Y:S01]  /*39c0*/  @!P1 IMAD.IADD R211, R211, 0x1, -R2 ;  /* 0x00000001d3d39824 */ /* 0x000fe200078e0a02 */
[----:B------:R-:W-:Y:S01]  /*39d0*/  ISETP.GT.U32.AND P1, PT, R2, R218, PT ;  /* 0x000000da0200720c */ /* 0x000fe20003f24070 */
[----:B------:R-:W-:-:S02]  /*39e0*/  VIADD R6, R0, 0x46 ;  /* 0x0000004600067836 */ /* 0x000fc40000000000 */
[----:B------:R-:W-:Y:S01]  /*39f0*/  @!P2 IMAD.MOV R207, RZ, RZ, -R207 ;  /* 0x000000ffffcfa224 */ /* 0x000fe200078e0acf */
[----:B------:R-:W-:Y:S01]  /*3a00*/  ISETP.GT.U32.AND P2, PT, R2, R214, PT ;  /* 0x000000d60200720c */ /* 0x000fe20003f44070 */
[----:B------:R-:W-:Y:S01]  /*3a10*/  VIADD R9, R0, 0x47 ;  /* 0x0000004700097836 */ /* 0x000fe20000000000 */
[----:B------:R-:W-:Y:S01]  /*3a20*/  IABS R97, R6 ;  /* 0x0000000600617213 */ /* 0x000fe20000000000 */
[--C-:B------:R-:W-:Y:S02]  /*3a30*/  @!P3 IMAD.IADD R210, R210, 0x1, -R2.reuse ;  /* 0x00000001d2d2b824 */ /* 0x100fe400078e0a02 */
[----:B------:R-:W-:Y:S01]  /*3a40*/  VIADD R13, R0, 0x48 ;  /* 0x00000048000d7836 */ /* 0x000fe20000000000 */
[----:B------:R-:W-:Y:S01]  /*3a50*/  IABS R101, R9 ;  /* 0x0000000900657213 */ /* 0x000fe20000000000 */
[----:B------:R-:W-:Y:S01]  /*3a60*/  IMAD.HI.U32 R3, R4, R97, RZ ;  /* 0x0000006104037227 */ /* 0x000fe200078e00ff */
[----:B------:R-:W-:Y:S02]  /*3a70*/  ISETP.GT.U32.AND P3, PT, R2, R210, PT ;  /* 0x000000d20200720c */ /* 0x000fe40003f64070 */
[----:B------:R-:W-:Y:S01]  /*3a80*/  IABS R105, R13 ;  /* 0x0000000d00697213 */ /* 0x000fe20000000000 */
[----:B------:R-:W-:-:S02]  /*3a90*/  @!P1 IMAD.IADD R218, R218, 0x1, -R2 ;  /* 0x00000001dada9824 */ /* 0x000fc400078e0a02 */
[----:B------:R-:W-:Y:S02]  /*3aa0*/  IMAD.MOV R3, RZ, RZ, -R3 ;  /* 0x000000ffff037224 */ /* 0x000fe400078e0a03 */
[----:B------:R-:W-:Y:S01]  /*3ab0*/  @!P2 IMAD.IADD R214, R214, 0x1, -R2 ;  /* 0x00000001d6d6a824 */ /* 0x000fe200078e0a02 */
[C---:B------:R-:W-:Y:S01]  /*3ac0*/  ISETP.GT.U32.AND P1, PT, R2.reuse, R218, PT ;  /* 0x000000da0200720c */ /* 0x040fe20003f24070 */
[----:B------:R-:W-:Y:S02]  /*3ad0*/  IMAD R97, R2, R3, R97 ;  /* 0x0000000302617224 */ /* 0x000fe400078e0261 */
[----:B------:R-:W-:Y:S01]  /*3ae0*/  IMAD.HI.U32 R3, R4, R101, RZ ;  /* 0x0000006504037227 */ /* 0x000fe200078e00ff */
[----:B------:R-:W-:-:S03]  /*3af0*/  ISETP.GT.U32.AND P2, PT, R2, R214, PT ;  /* 0x000000d60200720c */ /* 0x000fc60003f44070 */
[----:B------:R-:W-:Y:S02]  /*3b00*/  IMAD R215, R2, R5, R215 ;  /* 0x0000000502d77224 */ /* 0x000fe400078e02d7 */
[----:B------:R-:W-:Y:S02]  /*3b10*/  IMAD.MOV R3, RZ, RZ, -R3 ;  /* 0x000000ffff037224 */ /* 0x000fe400078e0a03 */
[----:B------:R-:W-:Y:S01]  /*3b20*/  @!P3 IMAD.IADD R210, R210, 0x1, -R2 ;  /* 0x00000001d2d2b824 */ /* 0x000fe200078e0a02 */
[C---:B------:R-:W-:Y:S01]  /*3b30*/  ISETP.GT.U32.AND P3, PT, R2.reuse, R215, PT ;  /* 0x000000d70200720c */ /* 0x040fe20003f64070 */
[----:B------:R-:W-:Y:S02]  /*3b40*/  IMAD R101, R2, R3, R101 ;  /* 0x0000000302657224 */ /* 0x000fe400078e0265 */
[----:B------:R-:W-:-:S04]  /*3b50*/  IMAD.HI.U32 R5, R4, R105, RZ ;  /* 0x0000006904057227 */ /* 0x000fc800078e00ff */
[--C-:B------:R-:W-:Y:S01]  /*3b60*/  @!P1 IMAD.IADD R218, R218, 0x1, -R2.reuse ;  /* 0x00000001dada9824 */ /* 0x100fe200078e0a02 */
[----:B------:R-:W-:Y:S01]  /*3b70*/  ISETP.GT.U32.AND P1, PT, R2, R101, PT ;  /* 0x000000650200720c */ /* 0x000fe20003f24070 */
[----:B------:R-:W-:Y:S02]  /*3b80*/  IMAD.MOV R5, RZ, RZ, -R5 ;  /* 0x000000ffff057224 */ /* 0x000fe400078e0a05 */
[--C-:B------:R-:W-:Y:S01]  /*3b90*/  @!P2 IMAD.IADD R214, R214, 0x1, -R2.reuse ;  /* 0x00000001d6d6a824 */ /* 0x100fe200078e0a02 */
[C---:B------:R-:W-:Y:S01]  /*3ba0*/  ISETP.GT.U32.AND P2, PT, R2.reuse, R97, PT ;  /* 0x000000610200720c */ /* 0x040fe20003f44070 */
[----:B------:R-:W-:Y:S02]  /*3bb0*/  IMAD R105, R2, R5, R105 ;  /* 0x0000000502697224 */ /* 0x000fe400078e0269 */
[----:B------:R-:W-:Y:S01]  /*3bc0*/  @!P3 IMAD.IADD R215, R215, 0x1, -R2 ;  /* 0x00000001d7d7b824 */ /* 0x000fe200078e0a02 */
[----:B------:R-:W-:Y:S01]  /*3bd0*/  ISETP.GE.AND P3, PT, R8, RZ, PT ;  /* 0x000000ff0800720c */ /* 0x000fe20003f66270 */
[----:B------:R-:W-:Y:S01]  /*3be0*/  @!P6 IMAD.MOV R211, RZ, RZ, -R211 ;  /* 0x000000ffffd3e224 */ /* 0x000fe200078e0ad3 */
[----:B------:R-:W-:Y:S01]  /*3bf0*/  ISETP.GE.AND P6, PT, R6, RZ, PT ;  /* 0x000000ff0600720c */ /* 0x000fe20003fc6270 */
[----:B------:R-:W-:-:S02]  /*3c00*/  VIADD R6, R0, 0x49 ;  /* 0x0000004900067836 */ /* 0x000fc40000000000 */
[----:B------:R-:W-:Y:S01]  /*3c10*/  @!P0 IMAD.MOV R214, RZ, RZ, -R214 ;  /* 0x000000ffffd68224 */ /* 0x000fe200078e0ad6 */
[----:B------:R-:W-:Y:S01]  /*3c20*/  ISETP.GT.U32.AND P0, PT, R2, R105, PT ;  /* 0x000000690200720c */ /* 0x000fe20003f04070 */
[--C-:B------:R-:W-:Y:S01]  /*3c30*/  @!P1 IMAD.IADD R101, R101, 0x1, -R2.reuse ;  /* 0x0000000165659824 */ /* 0x100fe200078e0a02 */
[----:B------:R-:W-:Y:S01]  /*3c40*/  IABS R109, R6 ;  /* 0x00000006006d7213 */ /* 0x000fe20000000000 */
[----:B------:R-:W-:Y:S02]  /*3c50*/  VIADD R7, R0, 0x4a ;  /* 0x0000004a00077836 */ /* 0x000fe40000000000 */
[----:B------:R-:W-:Y:S01]  /*3c60*/  @!P2 IMAD.IADD R97, R97, 0x1, -R2 ;  /* 0x000000016161a824 */ /* 0x000fe200078e0a02 */
[----:B------:R-:W-:Y:S01]  /*3c70*/  ISETP.GT.U32.AND P1, PT, R2, R101, PT ;  /* 0x000000650200720c */ /* 0x000fe20003f24070 */
[----:B------:R-:W-:Y:S01]  /*3c80*/  IMAD.HI.U32 R3, R4, R109, RZ ;  /* 0x0000006d04037227 */ /* 0x000fe200078e00ff */
[----:B------:R-:W-:Y:S02]  /*3c90*/  IABS R113, R7 ;  /* 0x0000000700717213 */ /* 0x000fe40000000000 */
[----:B------:R-:W-:Y:S01]  /*3ca0*/  ISETP.GT.U32.AND P2, PT, R2, R97, PT ;  /* 0x000000610200720c */ /* 0x000fe20003f44070 */
[----:B------:R-:W-:Y:S01]  /*3cb0*/  @!P3 IMAD.MOV R218, RZ, RZ, -R218 ;  /* 0x000000ffffdab224 */ /* 0x000fe200078e0ada */
[----:B------:R-:W-:Y:S01]  /*3cc0*/  ISETP.GE.AND P3, PT, R6, RZ, PT ;  /* 0x000000ff0600720c */ /* 0x000fe20003f66270 */
[----:B------:R-:W-:-:S02]  /*3cd0*/  VIADD R6, R0, 0x4b ;  /* 0x0000004b00067836 */ /* 0x000fc40000000000 */
[----:B------:R-:W-:Y:S02]  /*3ce0*/  IMAD.MOV R3, RZ, RZ, -R3 ;  /* 0x000000ffff037224 */ /* 0x000fe400078e0a03 */
[----:B------:R-:W-:Y:S01]  /*3cf0*/  @!P0 IMAD.IADD R105, R105, 0x1, -R2 ;  /* 0x0000000169698824 */ /* 0x000fe200078e0a02 */
[----:B------:R-:W-:Y:S01]  /*3d00*/  IABS R117, R6 ;  /* 0x0000000600757213 */ /* 0x000fe20000000000 */
[----:B------:R-:W-:Y:S02]  /*3d10*/  IMAD R109, R2, R3, R109 ;  /* 0x00000003026d7224 */ /* 0x000fe400078e026d */
[----:B------:R-:W-:Y:S01]  /*3d20*/  IMAD.HI.U32 R5, R4, R113, RZ ;  /* 0x0000007104057227 */ /* 0x000fe200078e00ff */
[----:B------:R-:W-:-:S03]  /*3d30*/  ISETP.GT.U32.AND P0, PT, R2, R105, PT ;  /* 0x000000690200720c */ /* 0x000fc60003f04070 */
[----:B------:R-:W-:Y:S01]  /*3d40*/  @!P1 IMAD.IADD R101, R101, 0x1, -R2 ;  /* 0x0000000165659824 */ /* 0x000fe200078e0a02 */
[----:B------:R-:W-:Y:S01]  /*3d50*/  ISETP.GT.U32.AND P1, PT, R2, R109, PT ;  /* 0x0000006d0200720c */ /* 0x000fe20003f24070 */
[----:B------:R-:W-:Y:S02]  /*3d60*/  IMAD.MOV R5, RZ, RZ, -R5 ;  /* 0x000000ffff057224 */ /* 0x000fe400078e0a05 */
[----:B------:R-:W-:-:S04]  /*3d70*/  IMAD.HI.U32 R3, R4, R117, RZ ;  /* 0x0000007504037227 */ /* 0x000fc800078e00ff */
[----:B------:R-:W-:Y:S01]  /*3d80*/  @!P5 IMAD.MOV R210, RZ, RZ, -R210 ;  /* 0x000000ffffd2d224 */ /* 0x000fe200078e0ad2 */
[C---:B------:R-:W-:Y:S01]  /*3d90*/  ISETP.GT.U32.AND P5, PT, R2.reuse, R215, PT ;  /* 0x000000d70200720c */ /* 0x040fe20003fa4070 */
[C---:B------:R-:W-:Y:S02]  /*3da0*/  IMAD R113, R2.reuse, R5, R113 ;  /* 0x0000000502717224 */ /* 0x040fe400078e0271 */
[----:B------:R-:W-:Y:S02]  /*3db0*/  IMAD.MOV R3, RZ, RZ, -R3 ;  /* 0x000000ffff037224 */ /* 0x000fe400078e0a03 */
[--C-:B------:R-:W-:Y:S01]  /*3dc0*/  @!P2 IMAD.IADD R97, R97, 0x1, -R2.reuse ;  /* 0x000000016161a824 */ /* 0x100fe200078e0a02 */
[----:B------:R-:W-:Y:S01]  /*3dd0*/  ISETP.GE.AND P2, PT, R7, RZ, PT ;  /* 0x000000ff0700720c */ /* 0x000fe20003f46270 */
[----:B------:R-:W-:Y:S01]  /*3de0*/  @!P0 IMAD.IADD R105, R105, 0x1, -R2 ;  /* 0x0000000169698824 */ /* 0x000fe200078e0a02 */
[C---:B------:R-:W-:Y:S01]  /*3df0*/  ISETP.GT.U32.AND P0, PT, R2.reuse, R113, PT ;  /* 0x000000710200720c */ /* 0x040fe20003f04070 */
[----:B------:R-:W-:-:S02]  /*3e00*/  IMAD R117, R2, R3, R117 ;  /* 0x0000000302757224 */ /* 0x000fc400078e0275 */
[----:B------:R-:W-:Y:S02]  /*3e10*/  VIADD R7, R0, 0x4c ;  /* 0x0000004c00077836 */ /* 0x000fe40000000000 */
[--C-:B------:R-:W-:Y:S01]  /*3e20*/  @!P1 IMAD.IADD R109, R109, 0x1, -R2.reuse ;  /* 0x000000016d6d9824 */ /* 0x100fe200078e0a02 */
[----:B------:R-:W-:Y:S01]  /*3e30*/  ISETP.GT.U32.AND P1, PT, R2, R117, PT ;  /* 0x000000750200720c */ /* 0x000fe20003f24070 */
[----:B------:R-:W-:Y:S01]  /*3e40*/  @!P5 IMAD.IADD R215, R215, 0x1, -R2 ;  /* 0x00000001d7d7d824 */ /* 0x000fe200078e0a02 */
[----:B------:R-:W-:Y:S01]  /*3e50*/  IABS R121, R7 ;  /* 0x0000000700797213 */ /* 0x000fe20000000000 */
[C---:B------:R-:W-:Y:S01]  /*3e60*/  VIADD R8, R0.reuse, 0x4d ;  /* 0x0000004d00087836 */ /* 0x040fe20000000000 */
[----:B------:R-:W-:Y:S01]  /*3e70*/  ISETP.GE.AND P5, PT, R9, RZ, PT ;  /* 0x000000ff0900720c */ /* 0x000fe20003fa6270 */
[----:B------:R-:W-:Y:S02]  /*3e80*/  VIADD R9, R0, 0x4e ;  /* 0x0000004e00097836 */ /* 0x000fe40000000000 */
[----:B------:R-:W-:Y:S01]  /*3e90*/  IMAD.HI.U32 R3, R4, R121, RZ ;  /* 0x0000007904037227 */ /* 0x000fe200078e00ff */
[----:B------:R-:W-:-:S02]  /*3ea0*/  IABS R125, R8 ;  /* 0x00000008007d7213 */ /* 0x000fc40000000000 */
[----:B------:R-:W-:Y:S01]  /*3eb0*/  IABS R129, R9 ;  /* 0x0000000900817213 */ /* 0x000fe20000000000 */
[--C-:B------:R-:W-:Y:S01]  /*3ec0*/  @!P0 IMAD.IADD R113, R113, 0x1, -R2.reuse ;  /* 0x0000000171718824 */ /* 0x100fe200078e0a02 */
[C---:B------:R-:W-:Y:S01]  /*3ed0*/  ISETP.GT.U32.AND P0, PT, R2.reuse, R109, PT ;  /* 0x0000006d0200720c */ /* 0x040fe20003f04070 */
[----:B------:R-:W-:Y:S02]  /*3ee0*/  IMAD.MOV R3, RZ, RZ, -R3 ;  /* 0x000000ffff037224 */ /* 0x000fe400078e0a03 */
[----:B------:R-:W-:Y:S01]  /*3ef0*/  @!P1 IMAD.IADD R117, R117, 0x1, -R2 ;  /* 0x0000000175759824 */ /* 0x000fe200078e0a02 */
[C---:B------:R-:W-:Y:S01]  /*3f00*/  ISETP.GT.U32.AND P1, PT, R2.reuse, R113, PT ;  /* 0x000000710200720c */ /* 0x040fe20003f24070 */
[----:B------:R-:W-:Y:S02]  /*3f10*/  IMAD R121, R2, R3, R121 ;  /* 0x0000000302797224 */ /* 0x000fe400078e0279 */
[----:B------:R-:W-:-:S04]  /*3f20*/  IMAD.HI.U32 R3, R4, R129, RZ ;  /* 0x0000008104037227 */ /* 0x000fc800078e00ff */
[----:B------:R-:W-:Y:S02]  /*3f30*/  IMAD.MOV R3, RZ, RZ, -R3 ;  /* 0x000000ffff037224 */ /* 0x000fe400078e0a03 */
[----:B------:R-:W-:Y:S01]  /*3f40*/  @!P4 IMAD.MOV R215, RZ, RZ, -R215 ;  /* 0x000000ffffd7c224 */ /* 0x000fe200078e0ad7 */
[----:B------:R-:W-:Y:S01]  /*3f50*/  ISETP.GE.AND P4, PT, R13, RZ, PT ;  /* 0x000000ff0d00720c */ /* 0x000fe20003f86270 */
[----:B------:R-:W-:-:S04]  /*3f60*/  IMAD.HI.U32 R5, R4, R125, RZ ;  /* 0x0000007d04057227 */ /* 0x000fc800078e00ff */
[C---:B------:R-:W-:Y:S02]  /*3f70*/  IMAD R129, R2.reuse, R3, R129 ;  /* 0x0000000302817224 */ /* 0x040fe400078e0281 */
[----:B------:R-:W-:Y:S02]  /*3f80*/  IMAD.MOV R5, RZ, RZ, -R5 ;  /* 0x000000ffff057224 */ /* 0x000fe400078e0a05 */
[--C-:B------:R-:W-:Y:S01]  /*3f90*/  @!P1 IMAD.IADD R113, R113, 0x1, -R2.reuse ;  /* 0x0000000171719824 */ /* 0x100fe200078e0a02 */
[----:B------:R-:W-:Y:S01]  /*3fa0*/  ISETP.GT.U32.AND P1, PT, R2, R129, PT ;  /* 0x000000810200720c */ /* 0x000fe20003f24070 */
[----:B------:R-:W-:Y:S02]  /*3fb0*/  VIADD R13, R0, 0x4f ;  /* 0x0000004f000d7836 */ /* 0x000fe40000000000 */
[C---:B------:R-:W-:Y:S02]  /*3fc0*/  IMAD R125, R2.reuse, R5, R125 ;  /* 0x00000005027d7224 */ /* 0x040fe400078e027d */
[----:B------:R-:W-:Y:S01]  /*3fd0*/  @!P4 IMAD.MOV R105, RZ, RZ, -R105 ;  /* 0x000000ffff69c224 */ /* 0x000fe200078e0a69 */
[----:B------:R-:W-:Y:S01]  /*3fe0*/  IABS R133, R13 ;  /* 0x0000000d00857213 */ /* 0x000fe20000000000 */
[----:B------:R-:W-:Y:S01]  /*3ff0*/  @!P6 IMAD.MOV R97, RZ, RZ, -R97 ;  /* 0x000000ffff61e224 */ /* 0x000fe200078e0a61 */
[----:B------:R-:W-:Y:S01]  /*4000*/  ISETP.GT.U32.AND P4, PT, R2, R125, PT ;  /* 0x0000007d0200720c */ /* 0x000fe20003f84070 */
[----:B------:R-:W-:Y:S01]  /*4010*/  @!P5 IMAD.MOV R101, RZ, RZ, -R101 ;  /* 0x000000ffff65d224 */ /* 0x000fe200078e0a65 */
[----:B------:R-:W-:Y:S01]  /*4020*/  ISETP.GE.AND P6, PT, R6, RZ, PT ;  /* 0x000000ff0600720c */ /* 0x000fe20003fc6270 */
[----:B------:R-:W-:Y:S01]  /*4030*/  VIADD R6, R0, 0x50 ;  /* 0x0000005000067836 */ /* 0x000fe20000000000 */
[C---:B------:R-:W-:Y:S01]  /*4040*/  ISETP.GT.U32.AND P5, PT, R2.reuse, R117, PT ;  /* 0x000000750200720c */ /* 0x040fe20003fa4070 */
[----:B------:R-:W-:Y:S01]  /*4050*/  @!P0 IMAD.IADD R109, R109, 0x1, -R2 ;  /* 0x000000016d6d8824 */ /* 0x000fe200078e0a02 */
[----:B------:R-:W-:Y:S01]  /*4060*/  ISETP.GT.U32.AND P0, PT, R2, R121, PT ;  /* 0x000000790200720c */ /* 0x000fe20003f04070 */
[----:B------:R-:W-:Y:S01]  /*4070*/  IMAD.HI.U32 R3, R4, R133, RZ ;  /* 0x0000008504037227 */ /* 0x000fe200078e00ff */
[----:B------:R-:W-:-:S03]  /*4080*/  IABS R137, R6 ;  /* 0x0000000600897213 */ /* 0x000fc60000000000 */
[----:B------:R-:W-:Y:S02]  /*4090*/  @!P1 IMAD.IADD R129, R129, 0x1, -R2 ;  /* 0x0000000181819824 */ /* 0x000fe400078e0a02 */
[----:B------:R-:W-:Y:S02]  /*40a0*/  IMAD.MOV R3, RZ, RZ, -R3 ;  /* 0x000000ffff037224 */ /* 0x000fe400078e0a03 */
[----:B------:R-:W-:Y:S01]  /*40b0*/  @!P2 IMAD.MOV R113, RZ, RZ, -R113 ;  /* 0x000000ffff71a224 */ /* 0x000fe200078e0a71 */
[C---:B------:R-:W-:Y:S01]  /*40c0*/  ISETP.GT.U32.AND P2, PT, R2.reuse, R129, PT ;  /* 0x000000810200720c */ /* 0x040fe20003f44070 */
[----:B------:R-:W-:Y:S01]  /*40d0*/  @!P3 IMAD.MOV R109, RZ, RZ, -R109 ;  /* 0x000000ffff6db224 */ /* 0x000fe200078e0a6d */
[----:B------:R-:W-:Y:S01]  /*40e0*/  ISETP.GE.AND P3, PT, R7, RZ, PT ;  /* 0x000000ff0700720c */ /* 0x000fe20003f66270 */
[----:B------:R-:W-:Y:S02]  /*40f0*/  IMAD R133, R2, R3, R133 ;  /* 0x0000000302857224 */ /* 0x000fe400078e0285 */
[----:B------:R-:W-:-:S04]  /*4100*/  IMAD.HI.U32 R3, R4, R137, RZ ;  /* 0x0000008904037227 */ /* 0x000fc800078e00ff */
[----:B------:R-:W-:Y:S02]  /*4110*/  VIADD R7, R0, 0x51 ;  /* 0x0000005100077836 */ /* 0x000fe40000000000 */
[--C-:B------:R-:W-:Y:S02]  /*4120*/  @!P4 IMAD.IADD R125, R125, 0x1, -R2.reuse ;  /* 0x000000017d7dc824 */ /* 0x100fe400078e0a02 */
[----:B------:R-:W-:Y:S01]  /*4130*/  IMAD.MOV R5, RZ, RZ, -R3 ;  /* 0x000000ffff057224 */ /* 0x000fe200078e0a03 */
[----:B------:R-:W-:Y:S01]  /*4140*/  IABS R141, R7 ;  /* 0x00000007008d7213 */ /* 0x000fe20000000000 */
[--C-:B------:R-:W-:Y:S01]  /*4150*/  @!P5 IMAD.IADD R117, R117, 0x1, -R2.reuse ;  /* 0x000000017575d824 */ /* 0x100fe200078e0a02 */
[----:B------:R-:W-:Y:S01]  /*4160*/  ISETP.GT.U32.AND P1, PT, R2, R125, PT ;  /* 0x0000007d0200720c */ /* 0x000fe20003f24070 */
[----:B------:R-:W-:Y:S01]  /*4170*/  @!P0 IMAD.IADD R121, R121, 0x1, -R2 ;  /* 0x0000000179798824 */ /* 0x000fe200078e0a02 */
[----:B------:R-:W-:Y:S01]  /*4180*/  ISETP.GE.AND P5, PT, R8, RZ, PT ;  /* 0x000000ff0800720c */ /* 0x000fe20003fa6270 */
[C---:B------:R-:W-:Y:S01]  /*4190*/  IMAD R137, R2.reuse, R5, R137 ;  /* 0x0000000502897224 */ /* 0x040fe200078e0289 */
[----:B------:R-:W-:Y:S01]  /*41a0*/  ISETP.GE.AND P0, PT, R9, RZ, PT ;  /* 0x000000ff0900720c */ /* 0x000fe20003f06270 */
[----:B------:R-:W-:Y:S01]  /*41b0*/  @!P6 IMAD.MOV R117, RZ, RZ, -R117 ;  /* 0x000000ffff75e224 */ /* 0x000fe200078e0a75 */
[----:B------:R-:W-:Y:S01]  /*41c0*/  ISETP.GT.U32.AND P4, PT, R2, R121, PT ;  /* 0x000000790200720c */ /* 0x000fe20003f84070 */
[----:B------:R-:W-:Y:S01]  /*41d0*/  IMAD.HI.U32 R3, R4, R141, RZ ;  /* 0x0000008d04037227 */ /* 0x000fe200078e00ff */
[----:B------:R-:W-:-:S03]  /*41e0*/  ISETP.GT.U32.AND P6, PT, R2, R133, PT ;  /* 0x000000850200720c */ /* 0x000fc60003fc4070 */
[--C-:B------:R-:W-:Y:S01]  /*41f0*/  @!P2 IMAD.IADD R129, R129, 0x1, -R2.reuse ;  /* 0x000000018181a824 */ /* 0x100fe200078e0a02 */
[----:B------:R-:W-:Y:S01]  /*4200*/  ISETP.GT.U32.AND P2, PT, R2, R137, PT ;  /* 0x000000890200720c */ /* 0x000fe20003f44070 */
[----:B------:R-:W-:Y:S02]  /*4210*/  IMAD.MOV R3, RZ, RZ, -R3 ;  /* 0x000000ffff037224 */ /* 0x000fe400078e0a03 */
[----:B------:R-:W-:Y:S02]  /*4220*/  VIADD R8, R0, 0x52 ;  /* 0x0000005200087836 */ /* 0x000fe40000000000 */
[--C-:B------:R-:W-:Y:S01]  /*4230*/  @!P1 IMAD.IADD R125, R125, 0x1, -R2.reuse ;  /* 0x000000017d7d9824 */ /* 0x100fe200078e0a02 */
[----:B------:R-:W-:Y:S01]  /*4240*/  ISETP.GE.AND P1, PT, R6, RZ, PT ;  /* 0x000000ff0600720c */ /* 0x000fe20003f26270 */
[C---:B------:R-:W-:Y:S01]  /*4250*/  IMAD R141, R2.reuse, R3, R141 ;  /* 0x00000003028d7224 */ /* 0x040fe200078e028d */
[----:B------:R-:W-:Y:S01]  /*4260*/  IABS R145, R8 ;  /* 0x0000000800917213 */ /* 0x000fe20000000000 */
[--C-:B------:R-:W-:Y:S01]  /*4270*/  @!P4 IMAD.IADD R121, R121, 0x1, -R2.reuse ;  /* 0x000000017979c824 */ /* 0x100fe200078e0a02 */
[----:B------:R-:W-:Y:S01]  /*4280*/  ISETP.GE.AND P4, PT, R13, RZ, PT ;  /* 0x000000ff0d00720c */ /* 0x000fe20003f86270 */
[--C-:B------:R-:W-:Y:S01]  /*4290*/  @!P6 IMAD.IADD R133, R133, 0x1, -R2.reuse ;  /* 0x000000018585e824 */ /* 0x100fe200078e0a02 */
[----:B------:R-:W-:Y:S01]  /*42a0*/  ISETP.GE.AND P6, PT, R7, RZ, PT ;  /* 0x000000ff0700720c */ /* 0x000fe20003fc6270 */
[----:B------:R-:W-:Y:S01]  /*42b0*/  @!P5 IMAD.MOV R125, RZ, RZ, -R125 ;  /* 0x000000ffff7dd224 */ /* 0x000fe200078e0a7d */
[----:B------:R-:W-:Y:S01]  /*42c0*/  ISETP.GT.U32.AND P5, PT, R2, R141, PT ;  /* 0x0000008d0200720c */ /* 0x000fe20003fa4070 */
[----:B------:R-:W-:-:S02]  /*42d0*/  @!P2 IMAD.IADD R137, R137, 0x1, -R2 ;  /* 0x000000018989a824 */ /* 0x000fc400078e0a02 */
[----:B------:R-:W-:Y:S01]  /*42e0*/  @!P3 IMAD.MOV R121, RZ, RZ, -R121 ;  /* 0x000000ffff79b224 */ /* 0x000fe200078e0a79 */
[----:B------:R-:W-:Y:S01]  /*42f0*/  ISETP.GT.U32.AND P3, PT, R2, R133, PT ;  /* 0x000000850200720c */ /* 0x000fe20003f64070 */
[----:B------:R-:W-:Y:S01]  /*4300*/  IMAD.HI.U32 R3, R4, R145, RZ ;  /* 0x0000009104037227 */ /* 0x000fe200078e00ff */
[----:B------:R-:W-:-:S03]  /*4310*/  ISETP.GT.U32.AND P2, PT, R2, R137, PT ;  /* 0x000000890200720c */ /* 0x000fc60003f44070 */
[C---:B------:R-:W-:Y:S02]  /*4320*/  VIADD R6, R0.reuse, 0x53 ;  /* 0x0000005300067836 */ /* 0x040fe40000000000 */
[----:B------:R-:W-:Y:S02]  /*4330*/  IMAD.MOV R3, RZ, RZ, -R3 ;  /* 0x000000ffff037224 */ /* 0x000fe400078e0a03 */
[C---:B------:R-:W-:Y:S01]  /*4340*/  VIADD R7, R0.reuse, 0x54 ;  /* 0x0000005400077836 */ /* 0x040fe20000000000 */
[----:B------:R-:W-:Y:S01]  /*4350*/  IABS R149, R6 ;  /* 0x0000000600957213 */ /* 0x000fe20000000000 */
[----:B------:R-:W-:Y:S02]  /*4360*/  VIADD R9, R0, 0x55 ;  /* 0x0000005500097836 */ /* 0x000fe40000000000 */
[C---:B------:R-:W-:Y:S01]  /*4370*/  IMAD R145, R2.reuse, R3, R145 ;  /* 0x0000000302917224 */ /* 0x040fe200078e0291 */
[----:B------:R-:W-:Y:S01]  /*4380*/  IABS R153, R7 ;  /* 0x0000000700997213 */ /* 0x000fe20000000000 */
[--C-:B------:R-:W-:Y:S01]  /*4390*/  @!P5 IMAD.IADD R141, R141, 0x1, -R2.reuse ;  /* 0x000000018d8dd824 */ /* 0x100fe200078e0a02 */
[----:B------:R-:W-:Y:S01]  /*43a0*/  IABS R157, R9 ;  /* 0x00000009009d7213 */ /* 0x000fe20000000000 */
[----:B------:R-:W-:Y:S01]  /*43b0*/  @!P3 IMAD.IADD R133, R133, 0x1, -R2 ;  /* 0x000000018585b824 */ /* 0x000fe200078e0a02 */
[----:B------:R-:W-:Y:S01]  /*43c0*/  ISETP.GT.U32.AND P3, PT, R2, R145, PT ;  /* 0x000000910200720c */ /* 0x000fe20003f64070 */
[----:B------:R-:W-:Y:S01]  /*43d0*/  IMAD.HI.U32 R3, R4, R149, RZ ;  /* 0x0000009504037227 */ /* 0x000fe200078e00ff */
[----:B------:R-:W-:-:S03]  /*43e0*/  ISETP.GT.U32.AND P5, PT, R2, R141, PT ;  /* 0x0000008d0200720c */ /* 0x000fc60003fa4070 */
[----:B------:R-:W-:Y:S01]  /*43f0*/  @!P2 IMAD.IADD R137, R137, 0x1, -R2 ;  /* 0x000000018989a824 */ /* 0x000fe200078e0a02 */
[----:B------:R-:W-:Y:S01]  /*4400*/  ISETP.GE.AND P2, PT, R6, RZ, PT ;  /* 0x000000ff0600720c */ /* 0x000fe20003f46270 */
[----:B------:R-:W-:-:S04]  /*4410*/  IMAD.HI.U32 R5, R4, R153, RZ ;  /* 0x0000009904057227 */ /* 0x000fc800078e00ff */
[----:B------:R-:W-:Y:S02]  /*4420*/  IMAD.MOV R6, RZ, RZ, -R3 ;  /* 0x000000ffff067224 */ /* 0x000fe400078e0a03 */
[----:B------:R-:W-:-:S04]  /*4430*/  IMAD.HI.U32 R3, R4, R157, RZ ;  /* 0x0000009d04037227 */ /* 0x000fc800078e00ff */
[----:B------:R-:W-:Y:S02]  /*4440*/  IMAD.MOV R5, RZ, RZ, -R5 ;  /* 0x000000ffff057224 */ /* 0x000fe400078e0a05 */
[----:B------:R-:W-:Y:S02]  /*4450*/  IMAD.MOV R3, RZ, RZ, -R3 ;  /* 0x000000ffff037224 */ /* 0x000fe400078e0a03 */
[C---:B------:R-:W-:Y:S02]  /*4460*/  IMAD R149, R2.reuse, R6, R149 ;  /* 0x0000000602957224 */ /* 0x040fe400078e0295 */
[C---:B------:R-:W-:Y:S02]  /*4470*/  IMAD R153, R2.reuse, R5, R153 ;  /* 0x0000000502997224 */ /* 0x040fe400078e0299 */
[----:B------:R-:W-:Y:S01]  /*4480*/  @!P3 IMAD.IADD R145, R145, 0x1, -R2 ;  /* 0x000000019191b824 */ /* 0x000fe200078e0a02 */
[C---:B------:R-:W-:Y:S01]  /*4490*/  ISETP.GT.U32.AND P3, PT, R2.reuse, R149, PT ;  /* 0x000000950200720c */ /* 0x040fe20003f64070 */
[----:B------:R-:W-:-:S02]  /*44a0*/  IMAD R157, R2, R3, R157 ;  /* 0x00000003029d7224 */ /* 0x000fc400078e029d */
[--C-:B------:R-:W-:Y:S01]  /*44b0*/  @!P5 IMAD.IADD R141, R141, 0x1, -R2.reuse ;  /* 0x000000018d8dd824 */ /* 0x100fe200078e0a02 */
[----:B------:R-:W-:Y:S01]  /*44c0*/  ISETP.GT.U32.AND P5, PT, R2, R153, PT ;  /* 0x000000990200720c */ /* 0x000fe20003fa4070 */
[----:B------:R-:W-:Y:S01]  /*44d0*/  @!P0 IMAD.MOV R129, RZ, RZ, -R129 ;  /* 0x000000ffff818224 */ /* 0x000fe200078e0a81 */
[----:B------:R-:W-:Y:S01]  /*44e0*/  ISETP.GE.AND P0, PT, R8, RZ, PT ;  /* 0x000000ff0800720c */ /* 0x000fe20003f06270 */
[----:B------:R-:W-:Y:S02]  /*44f0*/  VIADD R8, R0, 0x56 ;  /* 0x0000005600087836 */ /* 0x000fe40000000000 */
[----:B------:R-:W-:Y:S01]  /*4500*/  @!P4 IMAD.MOV R133, RZ, RZ, -R133 ;  /* 0x000000ffff85c224 */ /* 0x000fe200078e0a85 */
[C---:B------:R-:W-:Y:S01]  /*4510*/  ISETP.GT.U32.AND P4, PT, R2.reuse, R145, PT ;  /* 0x000000910200720c */ /* 0x040fe20003f84070 */
[----:B------:R-:W-:Y:S01]  /*4520*/  @!P6 IMAD.MOV R141, RZ, RZ, -R141 ;  /* 0x000000ffff8de224 */ /* 0x000fe200078e0a8d */
[----:B------:R-:W-:Y:S01]  /*4530*/  ISETP.GT.U32.AND P6, PT, R2, R157, PT ;  /* 0x0000009d0200720c */ /* 0x000fe20003fc4070 */
[----:B------:R-:W-:Y:S01]  /*4540*/  VIADD R5, R0, 0x57 ;  /* 0x0000005700057836 */ /* 0x000fe20000000000 */
[----:B------:R-:W-:Y:S01]  /*4550*/  IABS R161, R8 ;  /* 0x0000000800a17213 */ /* 0x000fe20000000000 */
[--C-:B------:R-:W-:Y:S01]  /*4560*/  @!P3 IMAD.IADD R149, R149, 0x1, -R2.reuse ;  /* 0x000000019595b824 */ /* 0x100fe200078e0a02 */
[----:B------:R-:W-:Y:S01]  /*4570*/  ISETP.GE.AND P3, PT, R8, RZ, PT ;  /* 0x000000ff0800720c */ /* 0x000fe20003f66270 */
[----:B------:R-:W-:Y:S01]  /*4580*/  @!P5 IMAD.IADD R153, R153, 0x1, -R2 ;  /* 0x000000019999d824 */ /* 0x000fe200078e0a02 */
[----:B------:R-:W-:Y:S01]  /*4590*/  IABS R165, R5 ;  /* 0x0000000500a57213 */ /* 0x000fe20000000000 */
[----:B------:R-:W-:Y:S01]  /*45a0*/  IMAD.HI.U32 R3, R4, R161, RZ ;  /* 0x000000a104037227 */ /* 0x000fe200078e00ff */
[----:B------:R-:W-:-:S03]  /*45b0*/  ISETP.GT.U32.AND P5, PT, R2, R149, PT ;  /* 0x000000950200720c */ /* 0x000fc60003fa4070 */
[----:B------:R-:W-:Y:S02]  /*45c0*/  IMAD.MOV R3, RZ, RZ, -R3 ;  /* 0x000000ffff037224 */ /* 0x000fe400078e0a03 */
[--C-:B------:R-:W-:Y:S01]  /*45d0*/  @!P4 IMAD.IADD R145, R145, 0x1, -R2.reuse ;  /* 0x000000019191c824 */ /* 0x100fe200078e0a02 */
[----:B------:R-:W-:Y:S01]  /*45e0*/  ISETP.GE.AND P4, PT, R9, RZ, PT ;  /* 0x000000ff0900720c */ /* 0x000fe20003f86270 */
[----:B------:R-:W-:Y:S01]  /*45f0*/  @!P6 IMAD.IADD R157, R157, 0x1, -R2 ;  /* 0x000000019d9de824 */ /* 0x000fe200078e0a02 */
[C---:B------:R-:W-:Y:S01]  /*4600*/  ISETP.GT.U32.AND P6, PT, R2.reuse, R153, PT ;  /* 0x000000990200720c */ /* 0x040fe20003fc4070 */
[C---:B------:R-:W-:Y:S02]  /*4610*/  IMAD R161, R2.reuse, R3, R161 ;  /* 0x0000000302a17224 */ /* 0x040fe400078e02a1 */
[----:B------:R-:W-:Y:S01]  /*4620*/  @!P0 IMAD.MOV R145, RZ, RZ, -R145 ;  /* 0x000000ffff918224 */ /* 0x000fe200078e0a91 */
[----:B------:R-:W-:Y:S01]  /*4630*/  ISETP.GT.U32.AND P0, PT, R2, R157, PT ;  /* 0x0000009d0200720c */ /* 0x000fe20003f04070 */
[----:B------:R-:W-:-:S04]  /*4640*/  IMAD.HI.U32 R3, R4, R165, RZ ;  /* 0x000000a504037227 */ /* 0x000fc800078e00ff */
[C---:B------:R-:W-:Y:S02]  /*4650*/  VIADD R6, R0.reuse, 0x58 ;  /* 0x0000005800067836 */ /* 0x040fe40000000000 */
[----:B------:R-:W-:Y:S01]  /*4660*/  @!P1 IMAD.MOV R137, RZ, RZ, -R137 ;  /* 0x000000ffff899224 */ /* 0x000fe200078e0a89 */
[----:B------:R-:W-:Y:S01]  /*4670*/  ISETP.GE.AND P1, PT, R7, RZ, PT ;  /* 0x000000ff0700720c */ /* 0x000fe20003f26270 */
[----:B------:R-:W-:Y:S01]  /*4680*/  IMAD.MOV R3, RZ, RZ, -R3 ;  /* 0x000000ffff037224 */ /* 0x000fe200078e0a03 */
[----:B------:R-:W-:Y:S01]  /*4690*/  IABS R169, R6 ;  /* 0x0000000600a97213 */ /* 0x000fe20000000000 */
[----:B------:R-:W-:Y:S02]  /*46a0*/  VIADD R7, R0, 0x59 ;  /* 0x0000005900077836 */ /* 0x000fe40000000000 */
[C---:B------:R-:W-:Y:S02]  /*46b0*/  IMAD R165, R2.reuse, R3, R165 ;  /* 0x0000000302a57224 */ /* 0x040fe400078e02a5 */
[----:B------:R-:W-:Y:S01]  /*46c0*/  @!P5 IMAD.IADD R149, R149, 0x1, -R2 ;  /* 0x000000019595d824 */ /* 0x000fe200078e0a02 */
[----:B------:R-:W-:Y:S01]  /*46d0*/  ISETP.GT.U32.AND P5, PT, R2, R161, PT ;  /* 0x000000a10200720c */ /* 0x000fe20003fa4070 */
[----:B------:R-:W-:Y:S01]  /*46e0*/  IMAD.HI.U32 R3, R4, R169, RZ ;  /* 0x000000a904037227 */ /* 0x000fe200078e00ff */
[----:B------:R-:W-:-:S03]  /*46f0*/  IABS R173, R7 ;  /* 0x0000000700ad7213 */ /* 0x000fc60000000000 */
[--C-:B------:R-:W-:Y:S01]  /*4700*/  @!P6 IMAD.IADD R153, R153, 0x1, -R2.reuse ;  /* 0x000000019999e824 */ /* 0x100fe200078e0a02 */
[----:B------:R-:W-:Y:S01]  /*4710*/  ISETP.GT.U32.AND P6, PT, R2, R165, PT ;  /* 0x000000a50200720c */ /* 0x000fe20003fc4070 */
[----:B------:R-:W-:Y:S01]  /*4720*/  @!P0 IMAD.IADD R157, R157, 0x1, -R2 ;  /* 0x000000019d9d8824 */ /* 0x000fe200078e0a02 */
[----:B------:R-:W-:Y:S01]  /*4730*/  ISETP.GE.AND P0, PT, R5, RZ, PT ;  /* 0x000000ff0500720c */ /* 0x000fe20003f06270 */
[----:B------:R-:W-:Y:S02]  /*4740*/  IMAD.MOV R5, RZ, RZ, -R3 ;  /* 0x000000ffff057224 */ /* 0x000fe400078e0a03 */
[----:B------:R-:W-:-:S04]  /*4750*/  IMAD.HI.U32 R3, R4, R173, RZ ;  /* 0x000000ad04037227 */ /* 0x000fc800078e00ff */
[----:B------:R-:W-:Y:S02]  /*4760*/  IMAD.MOV R3, RZ, RZ, -R3 ;  /* 0x000000ffff037224 */ /* 0x000fe400078e0a03 */
[----:B------:R-:W-:Y:S02]  /*4770*/  VIADD R8, R0, 0x5a ;  /* 0x0000005a00087836 */ /* 0x000fe40000000000 */
[--C-:B------:R-:W-:Y:S01]  /*4780*/  @!P5 IMAD.IADD R161, R161, 0x1, -R2.reuse ;  /* 0x00000001a1a1d824 */ /* 0x100fe200078e0a02 */
[----:B------:R-:W-:Y:S01]  /*4790*/  ISETP.GE.AND P5, PT, R6, RZ, PT ;  /* 0x000000ff0600720c */ /* 0x000fe20003fa6270 */
[C---:B------:R-:W-:Y:S01]  /*47a0*/  IMAD R173, R2.reuse, R3, R173 ;  /* 0x0000000302ad7224 */ /* 0x040fe200078e02ad */
[----:B------:R-:W-:Y:S01]  /*47b0*/  IABS R177, R8 ;  /* 0x0000000800b17213 */ /* 0x000fe20000000000 */
[----:B------:R-:W-:Y:S02]  /*47c0*/  IMAD R169, R2, R5, R169 ;  /* 0x0000000502a97224 */ /* 0x000fe400078e02a9 */
[----:B------:R-:W-:-:S02]  /*47d0*/  @!P6 IMAD.IADD R165, R165, 0x1, -R2 ;  /* 0x00000001a5a5e824 */ /* 0x000fc400078e0a02 */
[----:B------:R-:W-:Y:S02]  /*47e0*/  VIADD R6, R0, 0x5b ;  /* 0x0000005b00067836 */ /* 0x000fe40000000000 */
[----:B------:R-:W-:Y:S01]  /*47f0*/  @!P2 IMAD.MOV R149, RZ, RZ, -R149 ;  /* 0x000000ffff95a224 */ /* 0x000fe200078e0a95 */
[C---:B------:R-:W-:Y:S01]  /*4800*/  ISETP.GT.U32.AND P2, PT, R2.reuse, R161, PT ;  /* 0x000000a10200720c */ /* 0x040fe20003f44070 */
[----:B------:R-:W-:Y:S01]  /*4810*/  @!P4 IMAD.MOV R157, RZ, RZ, -R157 ;  /* 0x000000ffff9dc224 */ /* 0x000fe200078e0a9d */
[C---:B------:R-:W-:Y:S01]  /*4820*/  ISETP.GT.U32.AND P4, PT, R2.reuse, R173, PT ;  /* 0x000000ad0200720c */ /* 0x040fe20003f84070 */
[----:B------:R-:W-:Y:S01]  /*4830*/  @!P1 IMAD.MOV R153, RZ, RZ, -R153 ;  /* 0x000000ffff999224 */ /* 0x000fe200078e0a99 */
[----:B------:R-:W-:Y:S01]  /*4840*/  ISETP.GT.U32.AND P6, PT, R2, R165, PT ;  /* 0x000000a50200720c */ /* 0x000fe20003fc4070 */
[----:B------:R-:W-:Y:S01]  /*4850*/  IMAD.HI.U32 R5, R4, R177, RZ ;  /* 0x000000b104057227 */ /* 0x000fe200078e00ff */
[----:B------:R-:W-:Y:S02]  /*4860*/  ISETP.GT.U32.AND P1, PT, R2, R169, PT ;  /* 0x000000a90200720c */ /* 0x000fe40003f24070 */
[----:B------:R-:W-:Y:S01]  /*4870*/  IABS R13, R6 ;  /* 0x00000006000d7213 */ /* 0x000fe20000000000 */
[----:B------:R-:W-:-:S02]  /*4880*/  IMAD.MOV R5, RZ, RZ, -R5 ;  /* 0x000000ffff057224 */ /* 0x000fc400078e0a05 */
[----:B------:R-:W-:Y:S02]  /*4890*/  VIADD R14, R0, 0x5c ;  /* 0x0000005c000e7836 */ /* 0x000fe40000000000 */
[----:B------:R-:W-:-:S03]  /*48a0*/  IMAD.HI.U32 R3, R4, R13, RZ ;  /* 0x0000000d04037227 */ /* 0x000fc600078e00ff */
[----:B------:R-:W-:Y:S01]  /*48b0*/  IABS R9, R14 ;  /* 0x0000000e00097213 */ /* 0x000fe20000000000 */
[C---:B------:R-:W-:Y:S02]  /*48c0*/  IMAD R177, R2.reuse, R5, R177 ;  /* 0x0000000502b17224 */ /* 0x040fe400078e02b1 */
[----:B------:R-:W-:Y:S02]  /*48d0*/  IMAD.MOV R5, RZ, RZ, -R3 ;  /* 0x000000ffff057224 */ /* 0x000fe400078e0a03 */
[--C-:B------:R-:W-:Y:S01]  /*48e0*/  @!P2 IMAD.IADD R161, R161, 0x1, -R2.reuse ;  /* 0x00000001a1a1a824 */ /* 0x100fe200078e0a02 */
[----:B------:R-:W-:Y:S01]  /*48f0*/  ISETP.GE.AND P2, PT, R7, RZ, PT ;  /* 0x000000ff0700720c */ /* 0x000fe20003f46270 */
[--C-:B------:R-:W-:Y:S02]  /*4900*/  @!P4 IMAD.IADD R173, R173, 0x1, -R2.reuse ;  /* 0x00000001adadc824 */ /* 0x100fe400078e0a02 */
[--C-:B------:R-:W-:Y:S01]  /*4910*/  @!P6 IMAD.IADD R165, R165, 0x1, -R2.reuse ;  /* 0x00000001a5a5e824 */ /* 0x100fe200078e0a02 */
[----:B------:R-:W-:Y:S01]  /*4920*/  ISETP.GT.U32.AND P6, PT, R2, R177, PT ;  /* 0x000000b10200720c */ /* 0x000fe20003fc4070 */
[----:B------:R-:W-:Y:S01]  /*4930*/  @!P1 IMAD.IADD R169, R169, 0x1, -R2 ;  /* 0x00000001a9a99824 */ /* 0x000fe200078e0a02 */
[----:B------:R-:W-:Y:S01]  /*4940*/  ISETP.GE.AND P1, PT, R8, RZ, PT ;  /* 0x000000ff0800720c */ /* 0x000fe20003f26270 */
[----:B------:R-:W-:-:S02]  /*4950*/  IMAD R13, R2, R5, R13 ;  /* 0x00000005020d7224 */ /* 0x000fc400078e020d */
[----:B------:R-:W-:Y:S01]  /*4960*/  @!P3 IMAD.MOV R161, RZ, RZ, -R161 ;  /* 0x000000ffffa1b224 */ /* 0x000fe200078e0aa1 */
[----:B------:R-:W-:Y:S01]  /*4970*/  ISETP.GT.U32.AND P3, PT, R2, R173, PT ;  /* 0x000000ad0200720c */ /* 0x000fe20003f64070 */
[----:B------:R-:W-:Y:S01]  /*4980*/  VIADD R8, R0, 0x5d ;  /* 0x0000005d00087836 */ /* 0x000fe20000000000 */
[----:B------:R-:W-:Y:S01]  /*4990*/  ISETP.GT.U32.AND P4, PT, R2, R169, PT ;  /* 0x000000a90200720c */ /* 0x000fe20003f84070 */
[----:B------:R-:W-:-:S03]  /*49a0*/  IMAD.HI.U32 R3, R4, R9, RZ ;  /* 0x0000000904037227 */ /* 0x000fc600078e00ff */
[----:B------:R-:W-:Y:S01]  /*49b0*/  IABS R7, R8 ;  /* 0x0000000800077213 */ /* 0x000fe20000000000 */
[----:B------:R-:W-:Y:S01]  /*49c0*/  @!P0 IMAD.MOV R165, RZ, RZ, -R165 ;  /* 0x000000ffffa58224 */ /* 0x000fe200078e0aa5 */
[C---:B------:R-:W-:Y:S01]  /*49d0*/  ISETP.GT.U32.AND P0, PT, R2.reuse, R13, PT ;  /* 0x0000000d0200720c */ /* 0x040fe20003f04070 */
[----:B------:R-:W-:Y:S02]  /*49e0*/  IMAD.MOV R3, RZ, RZ, -R3 ;  /* 0x000000ffff037224 */ /* 0x000fe400078e0a03 */
[----:B------:R-:W-:Y:S02]  /*49f0*/  @!P6 IMAD.IADD R177, R177, 0x1, -R2 ;  /* 0x00000001b1b1e824 */ /* 0x000fe400078e0a02 */
[----:B------:R-:W-:Y:S02]  /*4a00*/  IMAD R9, R2, R3, R9 ;  /* 0x0000000302097224 */ /* 0x000fe400078e0209 */
[----:B------:R-:W-:Y:S01]  /*4a10*/  IMAD.HI.U32 R3, R4, R7, RZ ;  /* 0x0000000704037227 */ /* 0x000fe200078e00ff */
[----:B------:R-:W-:-:S03]  /*4a20*/  ISETP.GT.U32.AND P6, PT, R2, R177, PT ;  /* 0x000000b10200720c */ /* 0x000fc60003fc4070 */
[--C-:B------:R-:W-:Y:S01]  /*4a30*/  @!P3 IMAD.IADD R173, R173, 0x1, -R2.reuse ;  /* 0x00000001adadb824 */ /* 0x100fe200078e0a02 */
[----:B------:R-:W-:Y:S01]  /*4a40*/  ISETP.GE.AND P3, PT, R14, RZ, PT ;  /* 0x000000ff0e00720c */ /* 0x000fe20003f66270 */
[----:B------:R-:W-:Y:S02]  /*4a50*/  IMAD.MOV R3, RZ, RZ, -R3 ;  /* 0x000000ffff037224 */ /* 0x000fe400078e0a03 */
[--C-:B------:R-:W-:Y:S01]  /*4a60*/  @!P4 IMAD.IADD R169, R169, 0x1, -R2.reuse ;  /* 0x00000001a9a9c824 */ /* 0x100fe200078e0a02 */
[----:B------:R-:W-:Y:S01]  /*4a70*/  ISETP.GE.AND P4, PT, R6, RZ, PT ;  /* 0x000000ff0600720c */ /* 0x000fe20003f86270 */
[----:B------:R-:W-:Y:S02]  /*4a80*/  VIADD R14, R0, 0x5f ;  /* 0x0000005f000e7836 */ /* 0x000fe40000000000 */
[----:B------:R-:W-:Y:S01]  /*4a90*/  @!P0 IMAD.IADD R13, R13, 0x1, -R2 ;  /* 0x000000010d0d8824 */ /* 0x000fe200078e0a02 */
[----:B------:R-:W-:Y:S01]  /*4aa0*/  ISETP.GE.AND P0, PT, R8, RZ, PT ;  /* 0x000000ff0800720c */ /* 0x000fe20003f06270 */
[C---:B------:R-:W-:Y:S01]  /*4ab0*/  IMAD R7, R2.reuse, R3, R7 ;  /* 0x0000000302077224 */ /* 0x040fe200078e0207 */
[----:B------:R-:W-:Y:S01]  /*4ac0*/  IABS R197, R14 ;  /* 0x0000000e00c57213 */ /* 0x000fe20000000000 */
[----:B------:R-:W-:Y:S01]  /*4ad0*/  @!P5 IMAD.MOV R169, RZ, RZ, -R169 ;  /* 0x000000ffffa9d224 */ /* 0x000fe200078e0aa9 */
[C---:B------:R-:W-:Y:S01]  /*4ae0*/  ISETP.GT.U32.AND P5, PT, R2.reuse, R13, PT ;  /* 0x0000000d0200720c */ /* 0x040fe20003fa4070 */
[----:B------:R-:W-:Y:S01]  /*4af0*/  @!P2 IMAD.MOV R173, RZ, RZ, -R173 ;  /* 0x000000ffffada224 */ /* 0x000fe200078e0aad */
[----:B------:R-:W-:Y:S01]  /*4b00*/  ISETP.GT.U32.AND P2, PT, R2, R7, PT ;  /* 0x000000070200720c */ /* 0x000fe20003f44070 */
[----:B------:R-:W-:-:S04]  /*4b10*/  IMAD.HI.U32 R5, R4, R197, RZ ;  /* 0x000000c504057227 */ /* 0x000fc800078e00ff */
[C---:B------:R-:W-:Y:S02]  /*4b20*/  VIADD R6, R0.reuse, 0x5e ;  /* 0x0000005e00067836 */ /* 0x040fe40000000000 */
[----:B------:R-:W-:Y:S02]  /*4b30*/  IMAD.MOV R5, RZ, RZ, -R5 ;  /* 0x000000ffff057224 */ /* 0x000fe400078e0a05 */
[----:B------:R-:W-:Y:S01]  /*4b40*/  VIADD R16, R0, 0x60 ;  /* 0x0000006000107836 */ /* 0x000fe20000000000 */
[----:B------:R-:W-:Y:S01]  /*4b50*/  IABS R15, R6 ;  /* 0x00000006000f7213 */ /* 0x000fe20000000000 */
[----:B------:R-:W-:Y:S01]  /*4b60*/  @!P5 IMAD.IADD R13, R13, 0x1, -R2 ;  /* 0x000000010d0dd824 */ /* 0x000fe200078e0a02 */
[----:B------:R-:W-:Y:S01]  /*4b70*/  ISETP.GE.AND P5, PT, R14, RZ, PT ;  /* 0x000000ff0e00720c */ /* 0x000fe20003fa6270 */
[----:B------:R-:W-:Y:S01]  /*4b80*/  IMAD R197, R2, R5, R197 ;  /* 0x0000000502c57224 */ /* 0x000fe200078e02c5 */
[----:B------:R-:W-:Y:S01]  /*4b90*/  IABS R201, R16 ;  /* 0x0000001000c97213 */ /* 0x000fe20000000000 */
[----:B------:R-:W-:-:S04]  /*4ba0*/  IMAD.HI.U32 R3, R4, R15, RZ ;  /* 0x0000000f04037227 */ /* 0x000fc800078e00ff */
[--C-:B------:R-:W-:Y:S02]  /*4bb0*/  @!P2 IMAD.IADD R7, R7, 0x1, -R2.reuse ;  /* 0x000000010707a824 */ /* 0x100fe400078e0a02 */
[----:B------:R-:W-:Y:S01]  /*4bc0*/  @!P4 IMAD.MOV R13, RZ, RZ, -R13 ;  /* 0x000000ffff0dc224 */ /* 0x000fe200078e0a0d */
[C---:B------:R-:W-:Y:S01]  /*4bd0*/  ISETP.GT.U32.AND P4, PT, R2.reuse, R197, PT ;  /* 0x000000c50200720c */ /* 0x040fe20003f84070 */
[----:B------:R-:W-:Y:S01]  /*4be0*/  IMAD.MOV R3, RZ, RZ, -R3 ;  /* 0x000000ffff037224 */ /* 0x000fe200078e0a03 */
[C---:B------:R-:W-:Y:S01]  /*4bf0*/  ISETP.GT.U32.AND P2, PT, R2.reuse, R7, PT ;  /* 0x000000070200720c */ /* 0x040fe20003f44070 */
[----:B------:R-:W-:Y:S01]  /*4c00*/  @!P6 IMAD.IADD R177, R177, 0x1, -R2 ;  /* 0x00000001b1b1e824 */ /* 0x000fe200078e0a02 */
[C---:B------:R-:W-:Y:S01]  /*4c10*/  ISETP.GT.U32.AND P6, PT, R2.reuse, R9, PT ;  /* 0x000000090200720c */ /* 0x040fe20003fc4070 */
[----:B------:R-:W-:Y:S02]  /*4c20*/  IMAD R8, R2, R3, R15 ;  /* 0x0000000302087224 */ /* 0x000fe400078e020f */
[----:B------:R-:W-:-:S04]  /*4c30*/  IMAD.HI.U32 R3, R4, R201, RZ ;  /* 0x000000c904037227 */ /* 0x000fc800078e00ff */
[----:B------:R-:W-:Y:S02]  /*4c40*/  VIADD R5, R0, 0x61 ;  /* 0x0000006100057836 */ /* 0x000fe40000000000 */
[----:B------:R-:W-:Y:S01]  /*4c50*/  @!P1 IMAD.MOV R177, RZ, RZ, -R177 ;  /* 0x000000ffffb19224 */ /* 0x000fe200078e0ab1 */
[----:B------:R-:W-:Y:S01]  /*4c60*/  ISETP.GE.AND P1, PT, R6, RZ, PT ;  /* 0x000000ff0600720c */ /* 0x000fe20003f26270 */
[----:B------:R-:W-:Y:S01]  /*4c70*/  IMAD.MOV R3, RZ, RZ, -R3 ;  /* 0x000000ffff037224 */ /* 0x000fe200078e0a03 */
[----:B------:R-:W-:Y:S01]  /*4c80*/  IABS R205, R5 ;  /* 0x0000000500cd7213 */ /* 0x000fe20000000000 */
[----:B------:R-:W-:Y:S02]  /*4c90*/  VIADD R6, R0, 0x62 ;  /* 0x0000006200067836 */ /* 0x000fe40000000000 */
[--C-:B------:R-:W-:Y:S02]  /*4ca0*/  @!P4 IMAD.IADD R197, R197, 0x1, -R2.reuse ;  /* 0x00000001c5c5c824 */ /* 0x100fe400078e0a02 */
[C---:B------:R-:W-:Y:S01]  /*4cb0*/  IMAD R201, R2.reuse, R3, R201 ;  /* 0x0000000302c97224 */ /* 0x040fe200078e02c9 */
[----:B------:R-:W-:Y:S01]  /*4cc0*/  IABS R209, R6 ;  /* 0x0000000600d17213 */ /* 0x000fe20000000000 */
[----:B------:R-:W-:Y:S01]  /*4cd0*/  @!P2 IMAD.IADD R7, R7, 0x1, -R2 ;  /* 0x000000010707a824 */ /* 0x000fe200078e0a02 */
[----:B------:R-:W-:Y:S01]  /*4ce0*/  ISETP.GT.U32.AND P4, PT, R2, R197, PT ;  /* 0x000000c50200720c */ /* 0x000fe20003f84070 */
[----:B------:R-:W-:Y:S01]  /*4cf0*/  IMAD.HI.U32 R3, R4, R205, RZ ;  /* 0x000000cd04037227 */ /* 0x000fe200078e00ff */
[----:B------:R-:W-:-:S03]  /*4d00*/  ISETP.GT.U32.AND P2, PT, R2, R201, PT ;  /* 0x000000c90200720c */ /* 0x000fc60003f44070 */
[----:B------:R-:W-:Y:S01]  /*4d10*/  @!P0 IMAD.MOV R7, RZ, RZ, -R7 ;  /* 0x000000ffff078224 */ /* 0x000fe200078e0a07 */
[----:B------:R-:W-:Y:S01]  /*4d20*/  ISETP.GE.AND P0, PT, R5, RZ, PT ;  /* 0x000000ff0500720c */ /* 0x000fe20003f06270 */
[----:B------:R-:W-:Y:S02]  /*4d30*/  @!P6 IMAD.IADD R9, R9, 0x1, -R2 ;  /* 0x000000010909e824 */ /* 0x000fe400078e0a02 */
[----:B------:R-:W-:Y:S02]  /*4d40*/  IMAD.MOV R5, RZ, RZ, -R3 ;  /* 0x000000ffff057224 */ /* 0x000fe400078e0a03 */
[----:B------:R-:W-:Y:S01]  /*4d50*/  IMAD.HI.U32 R3, R4, R209, RZ ;  /* 0x000000d104037227 */ /* 0x000fe200078e00ff */
[----:B------:R-:W-:-:S03]  /*4d60*/  ISETP.GT.U32.AND P6, PT, R2, R9, PT ;  /* 0x000000090200720c */ /* 0x000fc60003fc4070 */
[----:B------:R-:W-:Y:S02]  /*4d70*/  IMAD.MOV R3, RZ, RZ, -R3 ;  /* 0x000000ffff037224 */ /* 0x000fe400078e0a03 */
[--C-:B------:R-:W-:Y:S02]  /*4d80*/  @!P4 IMAD.IADD R197, R197, 0x1, -R2.reuse ;  /* 0x00000001c5c5c824 */ /* 0x100fe400078e0a02 */
[C---:B------:R-:W-:Y:S02]  /*4d90*/  IMAD R209, R2.reuse, R3, R209 ;  /* 0x0000000302d17224 */ /* 0x040fe400078e02d1 */
[----:B------:R-:W-:Y:S02]  /*4da0*/  @!P2 IMAD.IADD R201, R201, 0x1, -R2 ;  /* 0x00000001c9c9a824 */ /* 0x000fe400078e0a02 */
[----:B------:R-:W-:Y:S01]  /*4db0*/  @!P5 IMAD.MOV R197, RZ, RZ, -R197 ;  /* 0x000000ffffc5d224 */ /* 0x000fe200078e0ac5 */
[----:B------:R-:W-:Y:S01]  /*4dc0*/  ISETP.GT.U32.AND P5, PT, R2, R209, PT ;  /* 0x000000d10200720c */ /* 0x000fe20003fa4070 */
[----:B------:R-:W-:Y:S01]  /*4dd0*/  VIADD R14, R0, 0x63 ;  /* 0x00000063000e7836 */ /* 0x000fe20000000000 */
[C---:B------:R-:W-:Y:S01]  /*4de0*/  ISETP.GT.U32.AND P2, PT, R2.reuse, R201, PT ;  /* 0x000000c90200720c */ /* 0x040fe20003f44070 */
[----:B------:R-:W-:-:S02]  /*4df0*/  IMAD R205, R2, R5, R205 ;  /* 0x0000000502cd7224 */ /* 0x000fc400078e02cd */
[--C-:B------:R-:W-:Y:S01]  /*4e00*/  @!P6 IMAD.IADD R9, R9, 0x1, -R2.reuse ;  /* 0x000000010909e824 */ /* 0x100fe200078e0a02 */
[----:B------:R-:W-:Y:S01]  /*4e10*/  ISETP.GT.U32.AND P6, PT, R2, R8, PT ;  /* 0x000000080200720c */ /* 0x000fe20003fc4070 */
[----:B------:R-:W-:Y:S01]  /*4e20*/  VIADD R5, R0, 0x64 ;  /* 0x0000006400057836 */ /* 0x000fe20000000000 */
[----:B------:R-:W-:Y:S01]  /*4e30*/  IABS R213, R14 ;  /* 0x0000000e00d57213 */ /* 0x000fe20000000000 */
[----:B------:R-:W-:Y:S01]  /*4e40*/  @!P3 IMAD.MOV R9, RZ, RZ, -R9 ;  /* 0x000000ffff09b224 */ /* 0x000fe200078e0a09 */
[----:B------:R-:W-:Y:S01]  /*4e50*/  ISETP.GT.U32.AND P4, PT, R2, R205, PT ;  /* 0x000000cd0200720c */ /* 0x000fe20003f84070 */
[----:B------:R-:W-:Y:S01]  /*4e60*/  VIADD R17, R0, 0x74 ;  /* 0x0000007400117836 */ /* 0x000fe20000000000 */
[----:B------:R-:W-:Y:S01]  /*4e70*/  ISETP.GE.AND P3, PT, R16, RZ, PT ;  /* 0x000000ff1000720c */ /* 0x000fe20003f66270 */
[----:B------:R-:W-:Y:S01]  /*4e80*/  IMAD.HI.U32 R3, R4, R213, RZ ;  /* 0x000000d504037227 */ /* 0x000fe200078e00ff */
[----:B------:R-:W-:Y:S02]  /*4e90*/  IABS R217, R5 ;  /* 0x0000000500d97213 */ /* 0x000fe40000000000 */
[----:B------:R-:W-:Y:S01]  /*4ea0*/  IABS R225, R17 ;  /* 0x0000001100e17213 */ /* 0x000fe20000000000 */
[----:B------:R-:W-:-:S02]  /*4eb0*/  @!P5 IMAD.IADD R209, R209, 0x1, -R2 ;  /* 0x00000001d1d1d824 */ /* 0x000fc400078e0a02 */
[----:B------:R-:W-:Y:S02]  /*4ec0*/  IMAD.MOV R3, RZ, RZ, -R3 ;  /* 0x000000ffff037224 */ /* 0x000fe400078e0a03 */
[--C-:B------:R-:W-:Y:S01]  /*4ed0*/  @!P2 IMAD.IADD R201, R201, 0x1, -R2.reuse ;  /* 0x00000001c9c9a824 */ /* 0x100fe200078e0a02 */
[----:B------:R-:W-:Y:S01]  /*4ee0*/  ISETP.GE.AND P2, PT, R5, RZ, PT ;  /* 0x000000ff0500720c */ /* 0x000fe20003f46270 */
[----:B------:R-:W-:Y:S01]  /*4ef0*/  @!P6 IMAD.IADD R8, R8, 0x1, -R2 ;  /* 0x000000010808e824 */ /* 0x000fe200078e0a02 */
[----:B------:R-:W-:Y:S01]  /*4f00*/  ISETP.GT.U32.AND P5, PT, R2, R209, PT ;  /* 0x000000d10200720c */ /* 0x000fe20003fa4070 */
[----:B------:R-:W-:Y:S02]  /*4f10*/  VIADD R5, R0, 0x65 ;  /* 0x0000006500057836 */ /* 0x000fe40000000000 */
[C---:B------:R-:W-:Y:S01]  /*4f20*/  IMAD R213, R2.reuse, R3, R213 ;  /* 0x0000000302d57224 */ /* 0x040fe200078e02d5 */
[----:B------:R-:W-:Y:S01]  /*4f30*/  ISETP.GT.U32.AND P6, PT, R2, R8, PT ;  /* 0x000000080200720c */ /* 0x000fe20003fc4070 */
[----:B------:R-:W-:Y:S01]  /*4f40*/  IMAD.HI.U32 R3, R4, R217, RZ ;  /* 0x000000d904037227 */ /* 0x000fe200078e00ff */
[----:B------:R-:W-:-:S03]  /*4f50*/  IABS R221, R5 ;  /* 0x0000000500dd7213 */ /* 0x000fc60000000000 */
[--C-:B------:R-:W-:Y:S02]  /*4f60*/  @!P4 IMAD.IADD R205, R205, 0x1, -R2.reuse ;  /* 0x00000001cdcdc824 */ /* 0x100fe400078e0a02 */
[----:B------:R-:W-:Y:S01]  /*4f70*/  @!P3 IMAD.MOV R201, RZ, RZ, -R201 ;  /* 0x000000ffffc9b224 */ /* 0x000fe200078e0ac9 */
[----:B------:R-:W-:Y:S01]  /*4f80*/  ISETP.GE.AND P3, PT, R5, RZ, PT ;  /* 0x000000ff0500720c */ /* 0x000fe20003f66270 */
[----:B------:R-:W-:Y:S01]  /*4f90*/  IMAD.MOV R5, RZ, RZ, -R3 ;  /* 0x000000ffff057224 */ /* 0x000fe200078e0a03 */
[C---:B------:R-:W-:Y:S01]  /*4fa0*/  ISETP.GT.U32.AND P4, PT, R2.reuse, R205, PT ;  /* 0x000000cd0200720c */ /* 0x040fe20003f84070 */
[--C-:B------:R-:W-:Y:S02]  /*4fb0*/  @!P5 IMAD.IADD R209, R209, 0x1, -R2.reuse ;  /* 0x00000001d1d1d824 */ /* 0x100fe400078e0a02 */
[----:B------:R-:W-:Y:S02]  /*4fc0*/  IMAD R217, R2, R5, R217 ;  /* 0x0000000502d97224 */ /* 0x000fe400078e02d9 */
[----:B------:R-:W-:Y:S01]  /*4fd0*/  @!P6 IMAD.IADD R8, R8, 0x1, -R2 ;  /* 0x000000010808e824 */ /* 0x000fe200078e0a02 */
[----:B------:R-:W-:Y:S01]  /*4fe0*/  ISETP.GE.AND P6, PT, R6, RZ, PT ;  /* 0x000000ff0600720c */ /* 0x000fe20003fc6270 */
[----:B------:R-:W-:Y:S01]  /*4ff0*/  IMAD.HI.U32 R5, R4, R221, RZ ;  /* 0x000000dd04057227 */ /* 0x000fe200078e00ff */
[----:B------:R-:W-:-:S02]  /*5000*/  ISETP.GT.U32.AND P5, PT, R2, R217, PT ;  /* 0x000000d90200720c */ /* 0x000fc40003fa4070 */
[----:B------:R-:W-:Y:S01]  /*5010*/  SHF.R.U32.HI R6, RZ, 0x6, R61 ;  /* 0x00000006ff067819 */ /* 0x000fe2000001163d */
[----:B------:R-:W-:Y:S02]  /*5020*/  IMAD.MOV R5, RZ, RZ, -R5 ;  /* 0x000000ffff057224 */ /* 0x000fe400078e0a05 */
[--C-:B------:R-:W-:Y:S01]  /*5030*/  @!P4 IMAD.IADD R205, R205, 0x1, -R2.reuse ;  /* 0x00000001cdcdc824 */ /* 0x100fe200078e0a02 */
[C---:B------:R-:W-:Y:S01]  /*5040*/  ISETP.GT.U32.AND P4, PT, R2.reuse, R213, PT ;  /* 0x000000d50200720c */ /* 0x040fe20003f84070 */
[----:B------:R-:W-:Y:S01]  /*5050*/  IMAD R221, R2, R5, R221 ;  /* 0x0000000502dd7224 */ /* 0x000fe200078e02dd */
[----:B------:R-:W-:Y:S01]  /*5060*/  SGXT.U32 R3, R6, 0x1 ;  /* 0x000000010603781a */ /* 0x000fe20000000000 */
[----:B------:R-:W-:Y:S02]  /*5070*/  VIADD R5, R0, 0x67 ;  /* 0x0000006700057836 */ /* 0x000fe40000000000 */
[----:B------:R-:W-:Y:S02]  /*5080*/  @!P6 IMAD.MOV R209, RZ, RZ, -R209 ;  /* 0x000000ffffd1e224 */ /* 0x000fe400078e0ad1 */
[----:B------:R-:W-:Y:S01]  /*5090*/  @!P5 IMAD.IADD R217, R217, 0x1, -R2 ;  /* 0x00000001d9d9d824 */ /* 0x000fe200078e0a02 */
[----:B------:R-:W-:Y:S01]  /*50a0*/  IABS R249, R5 ;  /* 0x0000000500f97213 */ /* 0x000fe20000000000 */
[----:B------:R-:W-:Y:S01]  /*50b0*/  @!P1 IMAD.MOV R8, RZ, RZ, -R8 ;  /* 0x000000ffff089224 */ /* 0x000fe200078e0a08 */
[----:B------:R-:W-:Y:S01]  /*50c0*/  ISETP.GE.AND P1, PT, R14, RZ, PT ;  /* 0x000000ff0e00720c */ /* 0x000fe20003f26270 */
[----:B------:R-:W-:Y:S01]  /*50d0*/  VIADD R14, R0, 0x66 ;  /* 0x00000066000e7836 */ /* 0x000fe20000000000 */
[----:B------:R-:W-:Y:S01]  /*50e0*/  ISETP.GT.U32.AND P6, PT, R2, R217, PT ;  /* 0x000000d90200720c */ /* 0x000fe20003fc4070 */
[----:B------:R-:W-:Y:S01]  /*50f0*/  @!P4 IMAD.IADD R213, R213, 0x1, -R2 ;  /* 0x00000001d5d5c824 */ /* 0x000fe200078e0a02 */
[----:B------:R-:W-:Y:S01]  /*5100*/  ISETP.GE.AND P5, PT, R5, RZ, PT ;  /* 0x000000ff0500720c */ /* 0x000fe20003fa6270 */
[----:B------:R-:W-:Y:S01]  /*5110*/  IMAD.HI.U32 R5, R4, R249, RZ ;  /* 0x000000f904057227 */ /* 0x000fe200078e00ff */
[----:B------:R-:W-:-:S02]  /*5120*/  IABS R241, R14 ;  /* 0x0000000e00f17213 */ /* 0x000fc40000000000 */
[----:B------:R-:W-:Y:S01]  /*5130*/  ISETP.GE.AND P4, PT, R14, RZ, PT ;  /* 0x000000ff0e00720c */ /* 0x000fe20003f86270 */
[----:B------:R-:W-:Y:S01]  /*5140*/  @!P0 IMAD.MOV R205, RZ, RZ, -R205 ;  /* 0x000000ffffcd8224 */ /* 0x000fe200078e0acd */
[----:B------:R-:W-:Y:S01]  /*5150*/  ISETP.GT.U32.AND P0, PT, R2, R213, PT ;  /* 0x000000d50200720c */ /* 0x000fe20003f04070 */
[----:B------:R-:W-:Y:S02]  /*5160*/  IMAD.MOV R5, RZ, RZ, -R5 ;  /* 0x000000ffff057224 */ /* 0x000fe400078e0a05 */
[----:B------:R-:W-:-:S04]  /*5170*/  IMAD.HI.U32 R6, R4, R241, RZ ;  /* 0x000000f104067227 */ /* 0x000fc800078e00ff */
[----:B------:R-:W-:Y:S02]  /*5180*/  @!P6 IMAD.IADD R217, R217, 0x1, -R2 ;  /* 0x00000001d9d9e824 */ /* 0x000fe400078e0a02 */
[C---:B------:R-:W-:Y:S02]  /*5190*/  IMAD R249, R2.reuse, R5, R249 ;  /* 0x0000000502f97224 */ /* 0x040fe400078e02f9 */
[----:B------:R-:W-:Y:S02]  /*51a0*/  IMAD.MOV R6, RZ, RZ, -R6 ;  /* 0x000000ffff067224 */ /* 0x000fe400078e0a06 */
[----:B------:R-:W-:Y:S01]  /*51b0*/  @!P2 IMAD.MOV R217, RZ, RZ, -R217 ;  /* 0x000000ffffd9a224 */ /* 0x000fe200078e0ad9 */
[C---:B------:R-:W-:Y:S01]  /*51c0*/  ISETP.GT.U32.AND P2, PT, R2.reuse, R249, PT ;  /* 0x000000f90200720c */ /* 0x040fe20003f44070 */
[C---:B------:R-:W-:Y:S02]  /*51d0*/  IMAD R241, R2.reuse, R6, R241 ;  /* 0x0000000602f17224 */ /* 0x040fe400078e02f1 */
[----:B------:R-:W-:Y:S01]  /*51e0*/  @!P0 IMAD.IADD R213, R213, 0x1, -R2 ;  /* 0x00000001d5d58824 */ /* 0x000fe200078e0a02 */
[----:B------:R-:W-:Y:S01]  /*51f0*/  ISETP.GT.U32.AND P0, PT, R2, R221, PT ;  /* 0x000000dd0200720c */ /* 0x000fe20003f04070 */
[----:B------:R-:W-:Y:S01]  /*5200*/  VIADD R14, R0, 0x69 ;  /* 0x00000069000e7836 */ /* 0x000fe20000000000 */
[----:B------:R-:W-:Y:S01]  /*5210*/  ISETP.GT.U32.AND P6, PT, R2, R241, PT ;  /* 0x000000f10200720c */ /* 0x000fe20003fc4070 */
[----:B------:R-:W-:-:S02]  /*5220*/  VIADD R6, R0, 0x68 ;  /* 0x0000006800067836 */ /* 0x000fc40000000000 */
[----:B------:R-:W-:Y:S01]  /*5230*/  @!P1 IMAD.MOV R213, RZ, RZ, -R213 ;  /* 0x000000ffffd59224 */ /* 0x000fe200078e0ad5 */
[----:B------:R-:W-:Y:S01]  /*5240*/  IABS R251, R14 ;  /* 0x0000000e00fb7213 */ /* 0x000fe20000000000 */
[----:B------:R-:W-:Y:S01]  /*5250*/  VIADD R16, R0, 0x73 ;  /* 0x0000007300107836 */ /* 0x000fe20000000000 */
[----:B------:R-:W-:Y:S01]  /*5260*/  ISETP.GE.AND P1, PT, R6, RZ, PT ;  /* 0x000000ff0600720c */ /* 0x000fe20003f26270 */
[--C-:B------:R-:W-:Y:S01]  /*5270*/  @!P2 IMAD.IADD R249, R249, 0x1, -R2.reuse ;  /* 0x00000001f9f9a824 */ /* 0x100fe200078e0a02 */
[----:B------:R-:W-:Y:S01]  /*5280*/  IABS R15, R6 ;  /* 0x00000006000f7213 */ /* 0x000fe20000000000 */
[----:B------:R-:W-:Y:S01]  /*5290*/  IMAD.HI.U32 R6, R4, R251, RZ ;  /* 0x000000fb04067227 */ /* 0x000fe200078e00ff */
[----:B------:R-:W-:Y:S02]  /*52a0*/  IABS R227, R16 ;  /* 0x0000001000e37213 */ /* 0x000fe40000000000 */
[----:B------:R-:W-:Y:S01]  /*52b0*/  ISETP.GT.U32.AND P2, PT, R2, R249, PT ;  /* 0x000000f90200720c */ /* 0x000fe20003f44070 */
[----:B------:R-:W-:-:S02]  /*52c0*/  @!P0 IMAD.IADD R221, R221, 0x1, -R2 ;  /* 0x00000001dddd8824 */ /* 0x000fc400078e0a02 */
[----:B------:R-:W-:Y:S02]  /*52d0*/  @!P6 IMAD.IADD R241, R241, 0x1, -R2 ;  /* 0x00000001f1f1e824 */ /* 0x000fe400078e0a02 */
[----:B------:R-:W-:Y:S01]  /*52e0*/  IMAD.MOV R6, RZ, RZ, -R6 ;  /* 0x000000ffff067224 */ /* 0x000fe200078e0a06 */
[----:B------:R-:W-:Y:S01]  /*52f0*/  ISETP.GT.U32.AND P0, PT, R2, R221, PT ;  /* 0x000000dd0200720c */ /* 0x000fe20003f04070 */
[----:B------:R-:W-:Y:S01]  /*5300*/  IMAD.HI.U32 R5, R4, R15, RZ ;  /* 0x0000000f04057227 */ /* 0x000fe200078e00ff */
[----:B------:R-:W-:-:S03]  /*5310*/  ISETP.GT.U32.AND P6, PT, R2, R241, PT ;  /* 0x000000f10200720c */ /* 0x000fc60003fc4070 */
[C---:B------:R-:W-:Y:S02]  /*5320*/  IMAD R251, R2.reuse, R6, R251 ;  /* 0x0000000602fb7224 */ /* 0x040fe400078e02fb */
[----:B------:R-:W-:Y:S02]  /*5330*/  IMAD.MOV R5, RZ, RZ, -R5 ;  /* 0x000000ffff057224 */ /* 0x000fe400078e0a05 */
[--C-:B------:R-:W-:Y:S01]  /*5340*/  @!P2 IMAD.IADD R249, R249, 0x1, -R2.reuse ;  /* 0x00000001f9f9a824 */ /* 0x100fe200078e0a02 */
[C---:B------:R-:W-:Y:S01]  /*5350*/  ISETP.GT.U32.AND P2, PT, R2.reuse, R251, PT ;  /* 0x000000fb0200720c */ /* 0x040fe20003f44070 */
[----:B------:R-:W-:Y:S02]  /*5360*/  IMAD R252, R2, R5, R15 ;  /* 0x0000000502fc7224 */ /* 0x000fe400078e020f */
[----:B------:R-:W-:Y:S01]  /*5370*/  @!P0 IMAD.IADD R221, R221, 0x1, -R2 ;  /* 0x00000001dddd8824 */ /* 0x000fe200078e0a02 */
[----:B------:R-:W-:Y:S01]  /*5380*/  ISETP.GE.AND P0, PT, R14, RZ, PT ;  /* 0x000000ff0e00720c */ /* 0x000fe20003f06270 */
[----:B------:R-:W-:-:S02]  /*5390*/  VIADD R5, R0, 0x6a ;  /* 0x0000006a00057836 */ /* 0x000fc40000000000 */
[----:B------:R-:W-:Y:S02]  /*53a0*/  @!P3 IMAD.MOV R221, RZ, RZ, -R221 ;  /* 0x000000ffffddb224 */ /* 0x000fe400078e0add */
[--C-:B------:R-:W-:Y:S01]  /*53b0*/  @!P6 IMAD.IADD R241, R241, 0x1, -R2.reuse ;  /* 0x00000001f1f1e824 */ /* 0x100fe200078e0a02 */
[----:B------:R-:W-:Y:S01]  /*53c0*/  ISETP.GE.AND P3, PT, R5, RZ, PT ;  /* 0x000000ff0500720c */ /* 0x000fe20003f66270 */
[C---:B------:R-:W-:Y:S01]  /*53d0*/  VIADD R14, R0.reuse, 0x6c ;  /* 0x0000006c000e7836 */ /* 0x040fe20000000000 */
[----:B------:R-:W-:Y:S01]  /*53e0*/  IABS R247, R5 ;  /* 0x0000000500f77213 */ /* 0x000fe20000000000 */
[----:B------:R-:W-:Y:S01]  /*53f0*/  VIADD R5, R0, 0x6b ;  /* 0x0000006b00057836 */ /* 0x000fe20000000000 */
[----:B------:R-:W-:Y:S01]  /*5400*/  ISETP.GT.U32.AND P6, PT, R2, R252, PT ;  /* 0x000000fc0200720c */ /* 0x000fe20003fc4070 */
[----:B------:R-:W-:Y:S01]  /*5410*/  @!P4 IMAD.MOV R241, RZ, RZ, -R241 ;  /* 0x000000fffff1c224 */ /* 0x000fe200078e0af1 */
[----:B------:R-:W-:Y:S01]  /*5420*/  IABS R243, R14 ;  /* 0x0000000e00f37213 */ /* 0x000fe20000000000 */
[----:B------:R-:W-:Y:S01]  /*5430*/  @!P2 IMAD.IADD R251, R251, 0x1, -R2 ;  /* 0x00000001fbfba824 */ /* 0x000fe200078e0a02 */
[----:B------:R-:W-:Y:S01]  /*5440*/  ISETP.GE.AND P4, PT, R5, RZ, PT ;  /* 0x000000ff0500720c */ /* 0x000fe20003f86270 */
[----:B------:R-:W-:Y:S01]  /*5450*/  @!P5 IMAD.MOV R249, RZ, RZ, -R249 ;  /* 0x000000fffff9d224 */ /* 0x000fe200078e0af9 */
[----:B------:R-:W-:Y:S01]  /*5460*/  IABS R245, R5 ;  /* 0x0000000500f57213 */ /* 0x000fe20000000000 */
[----:B------:R-:W-:Y:S01]  /*5470*/  IMAD.HI.U32 R5, R4, R247, RZ ;  /* 0x000000f704057227 */ /* 0x000fe200078e00ff */
[----:B------:R-:W-:-:S02]  /*5480*/  ISETP.GT.U32.AND P2, PT, R2, R251, PT ;  /* 0x000000fb0200720c */ /* 0x000fc40003f44070 */
[----:B------:R-:W-:Y:S01]  /*5490*/  ISETP.GE.AND P5, PT, R14, RZ, PT ;  /* 0x000000ff0e00720c */ /* 0x000fe20003fa6270 */
[----:B------:R-:W-:Y:S02]  /*54a0*/  IMAD.MOV R6, RZ, RZ, -R5 ;  /* 0x000000ffff067224 */ /* 0x000fe400078e0a05 */
[----:B------:R-:W-:-:S04]  /*54b0*/  IMAD.HI.U32 R5, R4, R245, RZ ;  /* 0x000000f504057227 */ /* 0x000fc800078e00ff */
[--C-:B------:R-:W-:Y:S02]  /*54c0*/  @!P6 IMAD.IADD R252, R252, 0x1, -R2.reuse ;  /* 0x00000001fcfce824 */ /* 0x100fe400078e0a02 */
[----:B------:R-:W-:Y:S02]  /*54d0*/  IMAD.MOV R5, RZ, RZ, -R5 ;  /* 0x000000ffff057224 */ /* 0x000fe400078e0a05 */
[----:B------:R-:W-:Y:S01]  /*54e0*/  @!P2 IMAD.IADD R251, R251, 0x1, -R2 ;  /* 0x00000001fbfba824 */ /* 0x000fe200078e0a02 */
[C---:B------:R-:W-:Y:S01]  /*54f0*/  ISETP.GT.U32.AND P6, PT, R2.reuse, R252, PT ;  /* 0x000000fc0200720c */ /* 0x040fe20003fc4070 */
[C---:B------:R-:W-:Y:S02]  /*5500*/  IMAD R245, R2.reuse, R5, R245 ;  /* 0x0000000502f57224 */ /* 0x040fe400078e02f5 */
[----:B------:R-:W-:Y:S02]  /*5510*/  IMAD R247, R2, R6, R247 ;  /* 0x0000000602f77224 */ /* 0x000fe400078e02f7 */
[----:B------:R-:W-:Y:S01]  /*5520*/  IMAD.HI.U32 R6, R4, R243, RZ ;  /* 0x000000f304067227 */ /* 0x000fe200078e00ff */
[----:B------:R-:W-:-:S03]  /*5530*/  ISETP.GT.U32.AND P2, PT, R2, R245, PT ;  /* 0x000000f50200720c */ /* 0x000fc60003f44070 */
[----:B------:R-:W-:Y:S02]  /*5540*/  VIADD R14, R0, 0x6d ;  /* 0x0000006d000e7836 */ /* 0x000fe40000000000 */
[----:B------:R-:W-:Y:S02]  /*5550*/  IMAD.MOV R6, RZ, RZ, -R6 ;  /* 0x000000ffff067224 */ /* 0x000fe400078e0a06 */
[--C-:B------:R-:W-:Y:S01]  /*5560*/  @!P6 IMAD.IADD R252, R252, 0x1, -R2.reuse ;  /* 0x00000001fcfce824 */ /* 0x100fe200078e0a02 */
[C---:B------:R-:W-:Y:S01]  /*5570*/  ISETP.GT.U32.AND P6, PT, R2.reuse, R247, PT ;  /* 0x000000f70200720c */ /* 0x040fe20003fc4070 */
[----:B------:R-:W-:Y:S01]  /*5580*/  IMAD R243, R2, R6, R243 ;  /* 0x0000000602f37224 */ /* 0x000fe200078e02f3 */
[----:B------:R-:W-:Y:S01]  /*5590*/  IABS R239, R14 ;  /* 0x0000000e00ef7213 */ /* 0x000fe20000000000 */
[----:B------:R-:W-:Y:S02]  /*55a0*/  @!P0 IMAD.MOV R251, RZ, RZ, -R251 ;  /* 0x000000fffffb8224 */ /* 0x000fe400078e0afb */
[----:B------:R-:W-:Y:S01]  /*55b0*/  @!P2 IMAD.IADD R245, R245, 0x1, -R2 ;  /* 0x00000001f5f5a824 */ /* 0x000fe200078e0a02 */
[----:B------:R-:W-:Y:S01]  /*55c0*/  ISETP.GE.AND P2, PT, R14, RZ, PT ;  /* 0x000000ff0e00720c */ /* 0x000fe20003f46270 */
[----:B------:R-:W-:-:S03]  /*55d0*/  IMAD.HI.U32 R5, R4, R239, RZ ;  /* 0x000000ef04057227 */ /* 0x000fc600078e00ff */
[C---:B------:R-:W-:Y:S01]  /*55e0*/  ISETP.GT.U32.AND P0, PT, R2.reuse, R245, PT ;  /* 0x000000f50200720c */ /* 0x040fe20003f04070 */
[----:B------:R-:W-:Y:S01]  /*55f0*/  @!P1 IMAD.MOV R252, RZ, RZ, -R252 ;  /* 0x000000fffffc9224 */ /* 0x000fe200078e0afc */
[----:B------:R-:W-:Y:S01]  /*5600*/  ISETP.GT.U32.AND P1, PT, R2, R243, PT ;  /* 0x000000f30200720c */ /* 0x000fe20003f24070 */
[--C-:B------:R-:W-:Y:S02]  /*5610*/  @!P6 IMAD.IADD R247, R247, 0x1, -R2.reuse ;  /* 0x00000001f7f7e824 */ /* 0x100fe400078e0a02 */
[----:B------:R-:W-:Y:S02]  /*5620*/  IMAD.MOV R5, RZ, RZ, -R5 ;  /* 0x000000ffff057224 */ /* 0x000fe400078e0a05 */
[----:B------:R-:W-:Y:S01]  /*5630*/  VIADD R15, R0, 0x6e ;  /* 0x0000006e000f7836 */ /* 0x000fe20000000000 */
[C---:B------:R-:W-:Y:S01]  /*5640*/  ISETP.GT.U32.AND P6, PT, R2.reuse, R247, PT ;  /* 0x000000f70200720c */ /* 0x040fe20003fc4070 */
[----:B------:R-:W-:Y:S02]  /*5650*/  IMAD R239, R2, R5, R239 ;  /* 0x0000000502ef7224 */ /* 0x000fe400078e02ef */
[----:B------:R-:W-:Y:S01]  /*5660*/  VIADD R5, R0, 0x6f ;  /* 0x0000006f00057836 */ /* 0x000fe20000000000 */
[----:B------:R-:W-:Y:S01]  /*5670*/  IABS R237, R15 ;  /* 0x0000000f00ed7213 */ /* 0x000fe20000000000 */
[--C-:B------:R-:W-:Y:S01]  /*5680*/  @!P0 IMAD.IADD R245, R245, 0x1, -R2.reuse ;  /* 0x00000001f5f58824 */ /* 0x100fe200078e0a02 */
[----:B------:R-:W-:Y:S01]  /*5690*/  ISETP.GT.U32.AND P0, PT, R2, R239, PT ;  /* 0x000000ef0200720c */ /* 0x000fe20003f04070 */
[----:B------:R-:W-:Y:S01]  /*56a0*/  @!P1 IMAD.IADD R243, R243, 0x1, -R2 ;  /* 0x00000001f3f39824 */ /* 0x000fe200078e0a02 */
[----:B------:R-:W-:Y:S01]  /*56b0*/  IABS R235, R5 ;  /* 0x0000000500eb7213 */ /* 0x000fe20000000000 */
[----:B------:R-:W-:-:S03]  /*56c0*/  IMAD.HI.U32 R6, R4, R237, RZ ;  /* 0x000000ed04067227 */ /* 0x000fc600078e00ff */
[----:B------:R-:W-:Y:S01]  /*56d0*/  ISETP.GT.U32.AND P1, PT, R2, R243, PT ;  /* 0x000000f30200720c */ /* 0x000fe20003f24070 */
[----:B------:R-:W-:Y:S01]  /*56e0*/  @!P6 IMAD.IADD R247, R247, 0x1, -R2 ;  /* 0x00000001f7f7e824 */ /* 0x000fe200078e0a02 */
[----:B------:R-:W-:Y:S01]  /*56f0*/  ISETP.GE.AND P6, PT, R15, RZ, PT ;  /* 0x000000ff0f00720c */ /* 0x000fe20003fc6270 */
[----:B------:R-:W-:Y:S02]  /*5700*/  IMAD.MOV R6, RZ, RZ, -R6 ;  /* 0x000000ffff067224 */ /* 0x000fe400078e0a06 */
[----:B------:R-:W-:Y:S01]  /*5710*/  @!P3 IMAD.MOV R247, RZ, RZ, -R247 ;  /* 0x000000fffff7b224 */ /* 0x000fe200078e0af7 */
[----:B------:R-:W-:Y:S01]  /*5720*/  ISETP.GE.AND P3, PT, R5, RZ, PT ;  /* 0x000000ff0500720c */ /* 0x000fe20003f66270 */
[----:B------:R-:W-:Y:S02]  /*5730*/  VIADD R5, R0, 0x70 ;  /* 0x0000007000057836 */ /* 0x000fe40000000000 */
[----:B------:R-:W-:Y:S02]  /*5740*/  @!P0 IMAD.IADD R239, R239, 0x1, -R2 ;  /* 0x00000001efef8824 */ /* 0x000fe400078e0a02 */
[----:B------:R-:W-:Y:S01]  /*5750*/  @!P4 IMAD.MOV R245, RZ, RZ, -R245 ;  /* 0x000000fffff5c224 */ /* 0x000fe200078e0af5 */
[----:B------:R-:W-:Y:S01]  /*5760*/  ISETP.GE.AND P4, PT, R5, RZ, PT ;  /* 0x000000ff0500720c */ /* 0x000fe20003f86270 */
[----:B------:R-:W-:Y:S01]  /*5770*/  IMAD R237, R2, R6, R237 ;  /* 0x0000000602ed7224 */ /* 0x000fe200078e02ed */
[----:B------:R-:W-:Y:S01]  /*5780*/  IABS R233, R5 ;  /* 0x0000000500e97213 */ /* 0x000fe20000000000 */
[----:B------:R-:W-:Y:S01]  /*5790*/  IMAD.HI.U32 R5, R4, R235, RZ ;  /* 0x000000eb04057227 */ /* 0x000fe200078e00ff */
[----:B------:R-:W-:-:S03]  /*57a0*/  ISETP.GT.U32.AND P0, PT, R2, R239, PT ;  /* 0x000000ef0200720c */ /* 0x000fc60003f04070 */
[----:B------:R-:W-:Y:S01]  /*57b0*/  @!P1 IMAD.IADD R243, R243, 0x1, -R2 ;  /* 0x00000001f3f39824 */ /* 0x000fe200078e0a02 */
[----:B------:R-:W-:Y:S01]  /*57c0*/  ISETP.GT.U32.AND P1, PT, R2, R237, PT ;  /* 0x000000ed0200720c */ /* 0x000fe20003f24070 */
[----:B------:R-:W-:Y:S02]  /*57d0*/  IMAD.MOV R14, RZ, RZ, -R5 ;  /* 0x000000ffff0e7224 */ /* 0x000fe400078e0a05 */
[----:B------:R-:W-:-:S04]  /*57e0*/  IMAD.HI.U32 R5, R4, R233, RZ ;  /* 0x000000e904057227 */ /* 0x000fc800078e00ff */
        /* <DEDUP_REMOVED lines=9> */
[----:B------:R-:W-:Y:S01]  /*5880*/  VIADD R6, R0, 0x71 ;  /* 0x0000007100067836 */ /* 0x000fe20000000000 */
[----:B------:R-:W-:Y:S01]  /*5890*/  IABS R229, R5 ;  /* 0x0000000500e57213 */ /* 0x000fe20000000000 */
[----:B------:R-:W-:Y:S01]  /*58a0*/  @!P5 IMAD.MOV R243, RZ, RZ, -R243 ;  /* 0x000000fffff3d224 */ /* 0x000fe200078e0af3 */
[----:B------:R-:W-:Y:S01]  /*58b0*/  ISETP.GT.U32.AND P0, PT, R2, R235, PT ;  /* 0x000000eb0200720c */ /* 0x000fe20003f04070 */
[----:B------:R-:W-:Y:S01]  /*58c0*/  IMAD R73, R3, UR12, RZ ;  /* 0x0000000c03497c24 */ /* 0x000fe2000f8e02ff */
[----:B------:R-:W-:Y:S01]  /*58d0*/  IABS R231, R6 ;  /* 0x0000000600e77213 */ /* 0x000fe20000000000 */
[----:B------:R-:W-:Y:S01]  /*58e0*/  VIADD R47, R0, 0x78 ;  /* 0x00000078002f7836 */ /* 0x000fe20000000000 */
[----:B------:R-:W-:Y:S01]  /*58f0*/  ISETP.GE.AND P5, PT, R6, RZ, PT ;  /* 0x000000ff0600720c */ /* 0x000fe20003fa6270 */
[--C-:B------:R-:W-:Y:S02]  /*5900*/  @!P2 IMAD.IADD R233, R233, 0x1, -R2.reuse ;  /* 0x00000001e9e9a824 */ /* 0x100fe400078e0a02 */
[----:B------:R-:W-:Y:S01]  /*5910*/  @!P1 IMAD.IADD R237, R237, 0x1, -R2 ;  /* 0x00000001eded9824 */ /* 0x000fe200078e0a02 */
[----:B------:R-:W-:Y:S01]  /*5920*/  ISETP.GE.AND P1, PT, R5, RZ, PT ;  /* 0x000000ff0500720c */ /* 0x000fe20003f26270 */
[----:B------:R-:W-:Y:S01]  /*5930*/  IMAD.HI.U32 R5, R4, R229, RZ ;  /* 0x000000e504057227 */ /* 0x000fe200078e00ff */
[----:B------:R-:W-:-:S02]  /*5940*/  ISETP.GT.U32.AND P2, PT, R2, R233, PT ;  /* 0x000000e90200720c */ /* 0x000fc40003f44070 */
[----:B------:R-:W-:Y:S01]  /*5950*/  IABS R187, R47 ;  /* 0x0000002f00bb7213 */ /* 0x000fe20000000000 */
[----:B------:R-:W-:Y:S02]  /*5960*/  IMAD.MOV R15, RZ, RZ, -R5 ;  /* 0x000000ffff0f7224 */ /* 0x000fe400078e0a05 */
[----:B------:R-:W-:-:S04]  /*5970*/  IMAD.HI.U32 R5, R4, R227, RZ ;  /* 0x000000e304057227 */ /* 0x000fc800078e00ff */
[C---:B------:R-:W-:Y:S02]  /*5980*/  IMAD R229, R2.reuse, R15, R229 ;  /* 0x0000000f02e57224 */ /* 0x040fe400078e02e5 */
[----:B------:R-:W-:Y:S02]  /*5990*/  IMAD.MOV R5, RZ, RZ, -R5 ;  /* 0x000000ffff057224 */ /* 0x000fe400078e0a05 */
[----:B------:R-:W-:Y:S01]  /*59a0*/  @!P2 IMAD.IADD R233, R233, 0x1, -R2 ;  /* 0x00000001e9e9a824 */ /* 0x000fe200078e0a02 */
[C---:B------:R-:W-:Y:S01]  /*59b0*/  ISETP.GT.U32.AND P2, PT, R2.reuse, R229, PT ;  /* 0x000000e50200720c */ /* 0x040fe20003f44070 */
[----:B------:R-:W-:Y:S02]  /*59c0*/  IMAD R227, R2, R5, R227 ;  /* 0x0000000502e37224 */ /* 0x000fe400078e02e3 */
[----:B------:R-:W-:Y:S02]  /*59d0*/  @!P4 IMAD.MOV R233, RZ, RZ, -R233 ;  /* 0x000000ffffe9c224 */ /* 0x000fe400078e0ae9 */
[----:B------:R-:W-:-:S04]  /*59e0*/  IMAD.HI.U32 R6, R4, R231, RZ ;  /* 0x000000e704067227 */ /* 0x000fc800078e00ff */
[----:B------:R-:W-:Y:S02]  /*59f0*/  @!P0 IMAD.IADD R235, R235, 0x1, -R2 ;  /* 0x00000001ebeb8824 */ /* 0x000fe400078e0a02 */
[----:B------:R-:W-:Y:S02]  /*5a00*/  IMAD.MOV R6, RZ, RZ, -R6 ;  /* 0x000000ffff067224 */ /* 0x000fe400078e0a06 */
[----:B------:R-:W-:Y:S01]  /*5a10*/  @!P2 IMAD.IADD R229, R229, 0x1, -R2 ;  /* 0x00000001e5e5a824 */ /* 0x000fe200078e0a02 */
[C---:B------:R-:W-:Y:S01]  /*5a20*/  ISETP.GT.U32.AND P0, PT, R2.reuse, R235, PT ;  /* 0x000000eb0200720c */ /* 0x040fe20003f04070 */
[----:B------:R-:W-:Y:S02]  /*5a30*/  IMAD R231, R2, R6, R231 ;  /* 0x0000000602e77224 */ /* 0x000fe400078e02e7 */
[----:B------:R-:W-:Y:S01]  /*5a40*/  IMAD.HI.U32 R6, R4, R225, RZ ;  /* 0x000000e104067227 */ /* 0x000fe200078e00ff */
[----:B------:R-:W-:-:S03]  /*5a50*/  ISETP.GT.U32.AND P4, PT, R2, R229, PT ;  /* 0x000000e50200720c */ /* 0x000fc60003f84070 */
[----:B------:R-:W-:Y:S02]  /*5a60*/  IMAD.MOV R6, RZ, RZ, -R6 ;  /* 0x000000ffff067224 */ /* 0x000fe400078e0a06 */
[----:B------:R-:W-:Y:S02]  /*5a70*/  VIADD R5, R0, 0x75 ;  /* 0x0000007500057836 */ /* 0x000fe40000000000 */
[----:B------:R-:W-:Y:S01]  /*5a80*/  @!P6 IMAD.MOV R237, RZ, RZ, -R237 ;  /* 0x000000ffffede224 */ /* 0x000fe200078e0aed */
[C---:B------:R-:W-:Y:S01]  /*5a90*/  ISETP.GT.U32.AND P6, PT, R2.reuse, R231, PT ;  /* 0x000000e70200720c */ /* 0x040fe20003fc4070 */
[C---:B------:R-:W-:Y:S01]  /*5aa0*/  IMAD R225, R2.reuse, R6, R225 ;  /* 0x0000000602e17224 */ /* 0x040fe200078e02e1 */
[----:B------:R-:W-:Y:S01]  /*5ab0*/  IABS R223, R5 ;  /* 0x0000000500df7213 */ /* 0x000fe20000000000 */
[--C-:B------:R-:W-:Y:S01]  /*5ac0*/  @!P0 IMAD.IADD R235, R235, 0x1, -R2.reuse ;  /* 0x00000001ebeb8824 */ /* 0x100fe200078e0a02 */
[----:B------:R-:W-:Y:S01]  /*5ad0*/  ISETP.GE.AND P2, PT, R5, RZ, PT ;  /* 0x000000ff0500720c */ /* 0x000fe20003f46270 */
[----:B------:R-:W-:Y:S01]  /*5ae0*/  @!P4 IMAD.IADD R229, R229, 0x1, -R2 ;  /* 0x00000001e5e5c824 */ /* 0x000fe200078e0a02 */
[----:B------:R-:W-:Y:S01]  /*5af0*/  ISETP.GT.U32.AND P4, PT, R2, R227, PT ;  /* 0x000000e30200720c */ /* 0x000fe20003f84070 */
[----:B------:R-:W-:Y:S01]  /*5b00*/  IMAD.HI.U32 R5, R4, R223, RZ ;  /* 0x000000df04057227 */ /* 0x000fe200078e00ff */
[----:B------:R-:W-:-:S03]  /*5b10*/  ISETP.GE.AND P0, PT, R16, RZ, PT ;  /* 0x000000ff1000720c */ /* 0x000fc60003f06270 */
[----:B------:R-:W-:Y:S01]  /*5b20*/  @!P3 IMAD.MOV R235, RZ, RZ, -R235 ;  /* 0x000000ffffebb224 */ /* 0x000fe200078e0aeb */
[----:B------:R-:W-:Y:S01]  /*5b30*/  ISETP.GE.AND P3, PT, R17, RZ, PT ;  /* 0x000000ff1100720c */ /* 0x000fe20003f66270 */
[----:B------:R-:W-:Y:S02]  /*5b40*/  IMAD.MOV R17, RZ, RZ, -R5 ;  /* 0x000000ffff117224 */ /* 0x000fe400078e0a05 */
[----:B------:R-:W-:Y:S02]  /*5b50*/  IMAD R72, R86, 0x2, R73 ;  /* 0x0000000256487824 */ /* 0x000fe400078e0249 */
[--C-:B------:R-:W-:Y:S02]  /*5b60*/  @!P6 IMAD.IADD R231, R231, 0x1, -R2.reuse ;  /* 0x00000001e7e7e824 */ /* 0x100fe400078e0a02 */
[----:B------:R-:W-:Y:S02]  /*5b70*/  @!P4 IMAD.IADD R227, R227, 0x1, -R2 ;  /* 0x00000001e3e3c824 */ /* 0x000fe400078e0a02 */
[C---:B------:R-:W-:Y:S01]  /*5b80*/  IMAD R223, R2.reuse, R17, R223 ;  /* 0x0000001102df7224 */ /* 0x040fe200078e02df */
[----:B------:R-:W-:Y:S01]  /*5b90*/  ISETP.GT.U32.AND P6, PT, R2, R231, PT ;  /* 0x000000e70200720c */ /* 0x000fe20003fc4070 */
[----:B------:R-:W-:Y:S01]  /*5ba0*/  IMAD R70, R86, 0x2, R72 ;  /* 0x0000000256467824 */ /* 0x000fe200078e0248 */
[----:B------:R-:W-:Y:S01]  /*5bb0*/  ISETP.GT.U32.AND P4, PT, R2, R227, PT ;  /* 0x000000e30200720c */ /* 0x000fe20003f84070 */
[----:B------:R-:W-:-:S02]  /*5bc0*/  VIADD R6, R0, 0x76 ;  /* 0x0000007600067836 */ /* 0x000fc40000000000 */
[----:B------:R-:W-:Y:S02]  /*5bd0*/  IMAD R68, R86, 0x2, R70 ;  /* 0x0000000256447824 */ /* 0x000fe400078e0246 */
[----:B------:R-:W-:Y:S01]  /*5be0*/  VIADD R49, R0, 0x79 ;  /* 0x0000007900317836 */ /* 0x000fe20000000000 */
[----:B------:R-:W-:Y:S01]  /*5bf0*/  IABS R219, R6 ;  /* 0x0000000600db7213 */ /* 0x000fe20000000000 */
[----:B------:R-:W-:Y:S02]  /*5c00*/  IMAD R66, R86, 0x2, R68 ;  /* 0x0000000256427824 */ /* 0x000fe400078e0244 */
[----:B------:R-:W-:Y:S01]  /*5c10*/  IMAD.HI.U32 R5, R4, R187, RZ ;  /* 0x000000bb04057227 */ /* 0x000fe200078e00ff */
[----:B------:R-:W-:-:S03]  /*5c20*/  IABS R185, R49 ;  /* 0x0000003100b97213 */ /* 0x000fc60000000000 */
[----:B------:R-:W-:Y:S01]  /*5c30*/  @!P4 IMAD.IADD R227, R227, 0x1, -R2 ;  /* 0x00000001e3e3c824 */ /* 0x000fe200078e0a02 */
[----:B------:R-:W-:Y:S01]  /*5c40*/  ISETP.GT.U32.AND P4, PT, R2, R225, PT ;  /* 0x000000e10200720c */ /* 0x000fe20003f84070 */
[----:B------:R-:W-:Y:S02]  /*5c50*/  IMAD R64, R86, 0x2, R66 ;  /* 0x0000000256407824 */ /* 0x000fe400078e0242 */
[----:B------:R-:W-:Y:S02]  /*5c60*/  VIADD R45, R0, 0x77 ;  /* 0x00000077002d7836 */ /* 0x000fe40000000000 */
[----:B------:R-:W-:Y:S01]  /*5c70*/  @!P6 IMAD.IADD R231, R231, 0x1, -R2 ;  /* 0x00000001e7e7e824 */ /* 0x000fe200078e0a02 */
[----:B------:R-:W-:Y:S01]  /*5c80*/  ISETP.GE.AND P6, PT, R6, RZ, PT ;  /* 0x000000ff0600720c */ /* 0x000fe20003fc6270 */
[----:B------:R-:W-:Y:S01]  /*5c90*/  IMAD.MOV R5, RZ, RZ, -R5 ;  /* 0x000000ffff057224 */ /* 0x000fe200078e0a05 */
[----:B------:R-:W-:Y:S01]  /*5ca0*/  IABS R71, R45 ;  /* 0x0000002d00477213 */ /* 0x000fe20000000000 */
[----:B------:R-:W-:-:S02]  /*5cb0*/  IMAD R62, R86, 0x2, R64 ;  /* 0x00000002563e7824 */ /* 0x000fc400078e0240 */
[----:B------:R-:W-:Y:S02]  /*5cc0*/  @!P5 IMAD.MOV R231, RZ, RZ, -R231 ;  /* 0x000000ffffe7d224 */ /* 0x000fe400078e0ae7 */
[----:B------:R-:W-:Y:S01]  /*5cd0*/  @!P4 IMAD.IADD R225, R225, 0x1, -R2 ;  /* 0x00000001e1e1c824 */ /* 0x000fe200078e0a02 */
[C---:B------:R-:W-:Y:S01]  /*5ce0*/  ISETP.GT.U32.AND P4, PT, R2.reuse, R223, PT ;  /* 0x000000df0200720c */ /* 0x040fe20003f84070 */
[----:B------:R-:W-:Y:S02]  /*5cf0*/  IMAD R187, R2, R5, R187 ;  /* 0x0000000502bb7224 */ /* 0x000fe400078e02bb */
[----:B------:R-:W-:Y:S02]  /*5d00*/  IMAD R60, R86, 0x2, R62 ;  /* 0x00000002563c7824 */ /* 0x000fe400078e023e */
[----:B------:R-:W-:-:S04]  /*5d10*/  IMAD.HI.U32 R6, R4, R219, RZ ;  /* 0x000000db04067227 */ /* 0x000fc800078e00ff */
[----:B------:R-:W-:-:S04]  /*5d20*/  IMAD.HI.U32 R5, R4, R185, RZ ;  /* 0x000000b904057227 */ /* 0x000fc800078e00ff */
[----:B------:R-:W-:Y:S01]  /*5d30*/  @!P4 IMAD.IADD R223, R223, 0x1, -R2 ;  /* 0x00000001dfdfc824 */ /* 0x000fe200078e0a02 */
[----:B------:R-:W-:Y:S01]  /*5d40*/  ISETP.GT.U32.AND P4, PT, R2, R225, PT ;  /* 0x000000e10200720c */ /* 0x000fe20003f84070 */
[----:B------:R-:W-:Y:S02]  /*5d50*/  IMAD R58, R86, 0x2, R60 ;  /* 0x00000002563a7824 */ /* 0x000fe400078e023c */
[----:B------:R-:W-:Y:S01]  /*5d60*/  IMAD.HI.U32 R15, R4, R71, RZ ;  /* 0x00000047040f7227 */ /* 0x000fe200078e00ff */
[----:B------:R-:W-:-:S03]  /*5d70*/  ISETP.GT.U32.AND P5, PT, R2, R223, PT ;  /* 0x000000df0200720c */ /* 0x000fc60003fa4070 */
[----:B------:R-:W-:Y:S02]  /*5d80*/  IMAD.MOV R6, RZ, RZ, -R6 ;  /* 0x000000ffff067224 */ /* 0x000fe400078e0a06 */
[----:B------:R-:W-:Y:S02]  /*5d90*/  VIADD R51, R0, 0x7a ;  /* 0x0000007a00337836 */ /* 0x000fe40000000000 */
[----:B------:R-:W-:Y:S02]  /*5da0*/  IMAD.MOV R5, RZ, RZ, -R5 ;  /* 0x000000ffff057224 */ /* 0x000fe400078e0a05 */
[----:B------:R-:W-:Y:S01]  /*5db0*/  IMAD R56, R86, 0x2, R58 ;  /* 0x0000000256387824 */ /* 0x000fe200078e023a */
[----:B------:R-:W-:Y:S01]  /*5dc0*/  IABS R25, R51 ;  /* 0x0000003300197213 */ /* 0x000fe20000000000 */
[----:B------:R-:W-:Y:S02]  /*5dd0*/  IMAD.MOV R19, RZ, RZ, -R15 ;  /* 0x000000ffff137224 */ /* 0x000fe400078e0a0f */
[----:B------:R-:W-:-:S02]  /*5de0*/  IMAD R219, R2, R6, R219 ;  /* 0x0000000602db7224 */ /* 0x000fc400078e02db */
[C---:B------:R-:W-:Y:S02]  /*5df0*/  IMAD R185, R2.reuse, R5, R185 ;  /* 0x0000000502b97224 */ /* 0x040fe400078e02b9 */
[----:B------:R-:W-:Y:S01]  /*5e00*/  @!P4 IMAD.IADD R225, R225, 0x1, -R2 ;  /* 0x00000001e1e1c824 */ /* 0x000fe200078e0a02 */
[----:B------:R-:W-:Y:S01]  /*5e10*/  ISETP.GT.U32.AND P4, PT, R2, R187, PT ;  /* 0x000000bb0200720c */ /* 0x000fe20003f84070 */
[----:B------:R-:W-:Y:S02]  /*5e20*/  VIADD R53, R0, 0x7b ;  /* 0x0000007b00357836 */ /* 0x000fe40000000000 */
[----:B------:R-:W-:Y:S02]  /*5e30*/  IMAD R54, R86, 0x2, R56 ;  /* 0x0000000256367824 */ /* 0x000fe400078e0238 */
[C---:B------:R-:W-:Y:S01]  /*5e40*/  IMAD R71, R2.reuse, R19, R71 ;  /* 0x0000001302477224 */ /* 0x040fe200078e0247 */
[----:B------:R-:W-:Y:S01]  /*5e50*/  IABS R183, R53 ;  /* 0x0000003500b77213 */ /* 0x000fe20000000000 */
[----:B------:R-:W-:Y:S01]  /*5e60*/  @!P1 IMAD.MOV R229, RZ, RZ, -R229 ;  /* 0x000000ffffe59224 */ /* 0x000fe200078e0ae5 */
[C---:B------:R-:W-:Y:S01]  /*5e70*/  ISETP.GT.U32.AND P1, PT, R2.reuse, R219, PT ;  /* 0x000000db0200720c */ /* 0x040fe20003f24070 */
[----:B------:R-:W-:Y:S01]  /*5e80*/  @!P5 IMAD.IADD R223, R223, 0x1, -R2 ;  /* 0x00000001dfdfd824 */ /* 0x000fe200078e0a02 */
[----:B------:R-:W-:Y:S01]  /*5e90*/  ISETP.GT.U32.AND P5, PT, R2, R185, PT ;  /* 0x000000b90200720c */ /* 0x000fe20003fa4070 */
[----:B------:R-:W-:-:S04]  /*5ea0*/  IMAD.HI.U32 R6, R4, R25, RZ ;  /* 0x0000001904067227 */ /* 0x000fc800078e00ff */
[----:B------:R-:W-:Y:S02]  /*5eb0*/  IMAD R52, R86, 0x2, R54 ;  /* 0x0000000256347824 */ /* 0x000fe400078e0236 */
[----:B------:R-:W-:Y:S01]  /*5ec0*/  @!P0 IMAD.MOV R227, RZ, RZ, -R227 ;  /* 0x000000ffffe38224 */ /* 0x000fe200078e0ae3 */
[----:B------:R-:W-:Y:S01]  /*5ed0*/  ISETP.GT.U32.AND P0, PT, R2, R71, PT ;  /* 0x000000470200720c */ /* 0x000fe20003f04070 */
[----:B------:R-:W-:Y:S02]  /*5ee0*/  IMAD.MOV R27, RZ, RZ, -R6 ;  /* 0x000000ffff1b7224 */ /* 0x000fe400078e0a06 */
[----:B------:R-:W-:Y:S02]  /*5ef0*/  VIADD R57, R0, 0x7d ;  /* 0x0000007d00397836 */ /* 0x000fe40000000000 */
[----:B------:R-:W-:-:S03]  /*5f00*/  IMAD.HI.U32 R6, R4, R183, RZ ;  /* 0x000000b704067227 */ /* 0x000fc600078e00ff */
[----:B------:R-:W-:Y:S01]  /*5f10*/  IABS R79, R57 ;  /* 0x00000039004f7213 */ /* 0x000fe20000000000 */
[C---:B------:R-:W-:Y:S02]  /*5f20*/  IMAD R50, R86.reuse, 0x2, R52 ;  /* 0x0000000256327824 */ /* 0x040fe400078e0234 */
[----:B------:R-:W-:Y:S02]  /*5f30*/  @!P4 IMAD.IADD R187, R187, 0x1, -R2 ;  /* 0x00000001bbbbc824 */ /* 0x000fe400078e0a02 */
[----:B------:R-:W-:Y:S02]  /*5f40*/  IMAD.MOV R6, RZ, RZ, -R6 ;  /* 0x000000ffff067224 */ /* 0x000fe400078e0a06 */
[----:B------:R-:W-:Y:S02]  /*5f50*/  IMAD R48, R86, 0x2, R50 ;  /* 0x0000000256307824 */ /* 0x000fe400078e0232 */
[--C-:B------:R-:W-:Y:S02]  /*5f60*/  @!P1 IMAD.IADD R219, R219, 0x1, -R2.reuse ;  /* 0x00000001dbdb9824 */ /* 0x100fe400078e0a02 */
[----:B------:R-:W-:Y:S01]  /*5f70*/  @!P5 IMAD.IADD R185, R185, 0x1, -R2 ;  /* 0x00000001b9b9d824 */ /* 0x000fe200078e0a02 */
[C---:B------:R-:W-:Y:S01]  /*5f80*/  ISETP.GT.U32.AND P5, PT, R2.reuse, R187, PT ;  /* 0x000000bb0200720c */ /* 0x040fe20003fa4070 */
[----:B------:R-:W-:-:S02]  /*5f90*/  IMAD R183, R2, R6, R183 ;  /* 0x0000000602b77224 */ /* 0x000fc400078e02b7 */
[----:B------:R-:W-:Y:S02]  /*5fa0*/  IMAD R46, R86, 0x2, R48 ;  /* 0x00000002562e7824 */ /* 0x000fe400078e0230 */
[----:B------:R-:W-:-:S04]  /*5fb0*/  IMAD.HI.U32 R6, R4, R79, RZ ;  /* 0x0000004f04067227 */ /* 0x000fc800078e00ff */
[----:B------:R-:W-:Y:S01]  /*5fc0*/  @!P0 IMAD.IADD R71, R71, 0x1, -R2 ;  /* 0x0000000147478824 */ /* 0x000fe200078e0a02 */
[----:B------:R-:W-:Y:S01]  /*5fd0*/  ISETP.GT.U32.AND P0, PT, R2, R219, PT ;  /* 0x000000db0200720c */ /* 0x000fe20003f04070 */
[C---:B------:R-:W-:Y:S02]  /*5fe0*/  VIADD R55, R0.reuse, 0x7c ;  /* 0x0000007c00377836 */ /* 0x040fe40000000000 */
[----:B------:R-:W-:Y:S01]  /*5ff0*/  VIADD R59, R0, 0x7e ;  /* 0x0000007e003b7836 */ /* 0x000fe20000000000 */
[----:B------:R-:W-:Y:S01]  /*6000*/  ISETP.GT.U32.AND P4, PT, R2, R71, PT ;  /* 0x000000470200720c */ /* 0x000fe20003f84070 */
[C---:B------:R-:W-:Y:S01]  /*6010*/  IMAD R44, R86.reuse, 0x2, R46 ;  /* 0x00000002562c7824 */ /* 0x040fe200078e022e */
[----:B------:R-:W-:Y:S01]  /*6020*/  IABS R75, R55 ;  /* 0x00000037004b7213 */ /* 0x000fe20000000000 */
[----:B------:R-:W-:Y:S01]  /*6030*/  IMAD.MOV R6, RZ, RZ, -R6 ;  /* 0x000000ffff067224 */ /* 0x000fe200078e0a06 */
[----:B------:R-:W-:Y:S01]  /*6040*/  IABS R77, R59 ;  /* 0x0000003b004d7213 */ /* 0x000fe20000000000 */
[----:B------:R-:W-:-:S02]  /*6050*/  IMAD R42, R86, 0x2, R44 ;  /* 0x00000002562a7824 */ /* 0x000fc400078e022c */
[----:B------:R-:W-:Y:S02]  /*6060*/  IMAD R79, R2, R6, R79 ;  /* 0x00000006024f7224 */ /* 0x000fe400078e024f */
[----:B------:R-:W-:Y:S02]  /*6070*/  IMAD R40, R86, 0x2, R42 ;  /* 0x0000000256287824 */ /* 0x000fe400078e022a */
[----:B------:R-:W-:Y:S01]  /*6080*/  @!P5 IMAD.IADD R187, R187, 0x1, -R2 ;  /* 0x00000001bbbbd824 */ /* 0x000fe200078e0a02 */
[----:B------:R-:W-:Y:S01]  /*6090*/  ISETP.GT.U32.AND P5, PT, R2, R79, PT ;  /* 0x0000004f0200720c */ /* 0x000fe20003fa4070 */
[----:B------:R-:W-:-:S04]  /*60a0*/  IMAD.HI.U32 R29, R4, R75, RZ ;  /* 0x0000004b041d7227 */ /* 0x000fc800078e00ff */
[----:B------:R-:W-:-:S04]  /*60b0*/  IMAD.HI.U32 R37, R4, R77, RZ ;  /* 0x0000004d04257227 */ /* 0x000fc800078e00ff */
[----:B------:R-:W-:-:S04]  /*60c0*/  IMAD.HI.U32 R4, R4, R65, RZ ;  /* 0x0000004104047227 */ /* 0x000fc800078e00ff */
[----:B------:R-:W-:Y:S02]  /*60d0*/  IMAD R38, R86, 0x2, R40 ;  /* 0x0000000256267824 */ /* 0x000fe400078e0228 */
[----:B------:R-:W-:Y:S01]  /*60e0*/  @!P0 IMAD.IADD R219, R219, 0x1, -R2 ;  /* 0x00000001dbdb8824 */ /* 0x000fe200078e0a02 */
[----:B------:R-:W-:Y:S01]  /*60f0*/  ISETP.GT.U32.AND P0, PT, R2, R183, PT ;  /* 0x000000b70200720c */ /* 0x000fe20003f04070 */
[----:B------:R-:W-:Y:S02]  /*6100*/  IMAD.MOV R4, RZ, RZ, -R4 ;  /* 0x000000ffff047224 */ /* 0x000fe400078e0a04 */
[----:B------:R-:W-:Y:S02]  /*6110*/  IMAD R36, R86, 0x2, R38 ;  /* 0x0000000256247824 */ /* 0x000fe400078e0226 */
[----:B------:R-:W-:Y:S02]  /*6120*/  IMAD R65, R2, R4, R65 ;  /* 0x0000000402417224 */ /* 0x000fe400078e0241 */
[----:B------:R-:W-:Y:S01]  /*6130*/  IMAD R34, R86, 0x2, R36 ;  /* 0x0000000256227824 */ /* 0x000fe200078e0224 */
[----:B------:R-:W1:Y:S01]  /*6140*/  LDC R4, c[0x0][0x3a0] ;  /* 0x0000e800ff047b82 */ /* 0x000e620000000800 */
[----:B------:R-:W-:Y:S01]  /*6150*/  @!P5 IMAD.IADD R79, R79, 0x1, -R2 ;  /* 0x000000014f4fd824 */ /* 0x000fe200078e0a02 */
[----:B------:R-:W-:Y:S01]  /*6160*/  ISETP.GT.U32.AND P5, PT, R2, R65, PT ;  /* 0x000000410200720c */ /* 0x000fe20003fa4070 */
[----:B------:R-:W-:-:S02]  /*6170*/  IMAD R32, R86, 0x2, R34 ;  /* 0x0000000256207824 */ /* 0x000fc400078e0222 */
[----:B------:R-:W-:Y:S02]  /*6180*/  IMAD.MOV R31, RZ, RZ, -R29 ;  /* 0x000000ffff1f7224 */ /* 0x000fe400078e0a1d */
[----:B------:R-:W-:Y:S01]  /*6190*/  @!P0 IMAD.IADD R183, R183, 0x1, -R2 ;  /* 0x00000001b7b78824 */ /* 0x000fe200078e0a02 */
[----:B------:R-:W-:Y:S01]  /*61a0*/  ISETP.GE.AND P0, PT, R47, RZ, PT ;  /* 0x000000ff2f00720c */ /* 0x000fe20003f06270 */
[----:B------:R-:W-:Y:S02]  /*61b0*/  IMAD R30, R86, 0x2, R32 ;  /* 0x00000002561e7824 */ /* 0x000fe400078e0220 */
[----:B------:R-:W-:Y:S02]  /*61c0*/  IMAD R75, R2, R31, R75 ;  /* 0x0000001f024b7224 */ /* 0x000fe400078e024b */
[----:B------:R-:W-:Y:S02]  /*61d0*/  IMAD R28, R86, 0x2, R30 ;  /* 0x00000002561c7824 */ /* 0x000fe400078e021e */
[----:B------:R-:W-:Y:S01]  /*61e0*/  @!P4 IMAD.IADD R71, R71, 0x1, -R2 ;  /* 0x000000014747c824 */ /* 0x000fe200078e0a02 */
[----:B------:R-:W-:Y:S01]  /*61f0*/  ISETP.GT.U32.AND P4, PT, R2, R75, PT ;  /* 0x0000004b0200720c */ /* 0x000fe20003f84070 */
[----:B------:R-:W-:-:S02]  /*6200*/  IMAD R26, R86, 0x2, R28 ;  /* 0x00000002561a7824 */ /* 0x000fc400078e021c */
[----:B------:R-:W-:Y:S02]  /*6210*/  @!P5 IMAD.IADD R65, R65, 0x1, -R2 ;  /* 0x000000014141d824 */ /* 0x000fe400078e0a02 */
[----:B------:R-:W-:Y:S02]  /*6220*/  IMAD R5, R2, R27, R25 ;  /* 0x0000001b02057224 */ /* 0x000fe400078e0219 */
[----:B------:R-:W-:Y:S02]  /*6230*/  IMAD R14, R86, 0x2, R26 ;  /* 0x00000002560e7824 */ /* 0x000fe400078e021a */
[----:B------:R-:W-:Y:S01]  /*6240*/  @!P0 IMAD.MOV R187, RZ, RZ, -R187 ;  /* 0x000000ffffbb8224 */ /* 0x000fe200078e0abb */
[----:B------:R-:W-:Y:S01]  /*6250*/  ISETP.GT.U32.AND P0, PT, R2, R65, PT ;  /* 0x000000410200720c */ /* 0x000fe20003f04070 */
[----:B------:R-:W-:Y:S01]  /*6260*/  IMAD R16, R86, 0x2, R14 ;  /* 0x0000000256107824 */ /* 0x000fe200078e020e */
[C---:B------:R-:W-:Y:S01]  /*6270*/  ISETP.GT.U32.AND P1, PT, R2.reuse, R5, PT ;  /* 0x000000050200720c */ /* 0x040fe20003f24070 */
[----:B------:R-:W-:Y:S01]  /*6280*/  @!P3 IMAD.MOV R225, RZ, RZ, -R225 ;  /* 0x000000ffffe1b224 */ /* 0x000fe200078e0ae1 */
[----:B------:R-:W-:Y:S01]  /*6290*/  ISETP.GT.U32.AND P3, PT, R2, R185, PT ;  /* 0x000000b90200720c */ /* 0x000fe20003f64070 */
[----:B------:R-:W-:-:S02]  /*62a0*/  IMAD R18, R86, 0x2, R16 ;  /* 0x0000000256127824 */ /* 0x000fc400078e0210 */
[----:B------:R-:W-:Y:S01]  /*62b0*/  @!P4 IMAD.IADD R75, R75, 0x1, -R2 ;  /* 0x000000014b4bc824 */ /* 0x000fe200078e0a02 */
[----:B------:R-:W-:Y:S01]  /*62c0*/  ISETP.GE.AND P4, PT, R49, RZ, PT ;  /* 0x000000ff3100720c */ /* 0x000fe20003f86270 */
[----:B------:R-:W-:Y:S02]  /*62d0*/  IMAD R20, R86, 0x2, R18 ;  /* 0x0000000256147824 */ /* 0x000fe400078e0212 */
[----:B------:R-:W-:Y:S02]  /*62e0*/  IMAD.MOV R39, RZ, RZ, -R37 ;  /* 0x000000ffff277224 */ /* 0x000fe400078e0a25 */
[----:B------:R-:W-:Y:S01]  /*62f0*/  @!P0 IMAD.IADD R65, R65, 0x1, -R2 ;  /* 0x0000000141418824 */ /* 0x000fe200078e0a02 */
[----:B------:R-:W-:Y:S01]  /*6300*/  ISETP.GE.AND P0, PT, R0, RZ, PT ;  /* 0x000000ff0000720c */ /* 0x000fe20003f06270 */
[----:B------:R-:W-:Y:S02]  /*6310*/  IMAD R22, R86, 0x2, R20 ;  /* 0x0000000256167824 */ /* 0x000fe400078e0214 */
[----:B------:R-:W-:-:S02]  /*6320*/  @!P1 IMAD.IADD R5, R5, 0x1, -R2 ;  /* 0x0000000105059824 */ /* 0x000fc400078e0a02 */
[----:B------:R-:W-:Y:S02]  /*6330*/  @!P3 IMAD.IADD R185, R185, 0x1, -R2 ;  /* 0x00000001b9b9b824 */ /* 0x000fe400078e0a02 */
[----:B------:R-:W-:Y:S01]  /*6340*/  IMAD R24, R86, 0x2, R22 ;  /* 0x0000000256187824 */ /* 0x000fe200078e0216 */
[C---:B------:R-:W-:Y:S01]  /*6350*/  ISETP.GT.U32.AND P1, PT, R2.reuse, R5, PT ;  /* 0x000000050200720c */ /* 0x040fe20003f24070 */
[----:B------:R-:W-:Y:S01]  /*6360*/  @!P4 IMAD.MOV R185, RZ, RZ, -R185 ;  /* 0x000000ffffb9c224 */ /* 0x000fe200078e0ab9 */
[----:B------:R-:W-:Y:S01]  /*6370*/  ISETP.NE.AND P4, PT, R11, RZ, PT ;  /* 0x000000ff0b00720c */ /* 0x000fe20003f85270 */
[----:B------:R-:W-:Y:S02]  /*6380*/  IMAD R77, R2, R39, R77 ;  /* 0x00000027024d7224 */ /* 0x000fe400078e024d */
[----:B------:R-:W-:Y:S01]  /*6390*/  IMAD R15, R86, 0x2, R24 ;  /* 0x00000002560f7824 */ /* 0x000fe200078e0218 */
[----:B------:R-:W-:Y:S01]  /*63a0*/  SEL R112, R74, R131, !P4 ;  /* 0x000000834a707207 */ /* 0x000fe20006000000 */
[----:B------:R-:W-:Y:S01]  /*63b0*/  IMAD.MOV.U32 R11, RZ, RZ, R65 ;  /* 0x000000ffff0b7224 */ /* 0x000fe200078e0041 */
[----:B------:R-:W-:Y:S01]  /*63c0*/  ISETP.GT.U32.AND P3, PT, R2, R77, PT ;  /* 0x0000004d0200720c */ /* 0x000fe20003f64070 */
[----:B------:R-:W-:Y:S01]  /*63d0*/  IMAD R17, R86, 0x2, R15 ;  /* 0x0000000256117824 */ /* 0x000fe200078e020f */
[C---:B------:R-:W-:Y:S01]  /*63e0*/  SEL R131, R74.reuse, R88, !P4 ;  /* 0x000000584a837207 */ /* 0x040fe20006000000 */
[----:B------:R-:W-:Y:S01]  /*63f0*/  @!P0 IMAD.MOV R11, RZ, RZ, -R11 ;  /* 0x000000ffff0b8224 */ /* 0x000fe200078e0a0b */
[----:B------:R-:W-:Y:S01]  /*6400*/  SEL R88, R74, R251, !P4 ;  /* 0x000000fb4a587207 */ /* 0x000fe20006000000 */
[----:B------:R-:W-:Y:S01]  /*6410*/  IMAD R19, R86, 0x2, R17 ;  /* 0x0000000256137824 */ /* 0x000fe200078e0211 */
[C---:B---3--:R-:W-:Y:S01]  /*6420*/  SEL R0, R74.reuse, R245, !P4 ;  /* 0x000000f54a007207 */ /* 0x048fe20006000000 */
[--C-:B------:R-:W-:Y:S01]  /*6430*/  @!P1 IMAD.IADD R5, R5, 0x1, -R2.reuse ;  /* 0x0000000105059824 */ /* 0x100fe200078e0a02 */
[----:B------:R-:W-:Y:S01]  /*6440*/  SEL R80, R74, R11, !P4 ;  /* 0x0000000b4a507207 */ /* 0x000fe20006000000 */
[----:B------:R-:W-:Y:S01]  /*6450*/  IMAD R21, R86, 0x2, R19 ;  /* 0x0000000256157824 */ /* 0x000fe200078e0213 */
[C---:B------:R-:W-:Y:S01]  /*6460*/  SEL R11, R74.reuse, R78, !P4 ;  /* 0x0000004e4a0b7207 */ /* 0x040fe20006000000 */
[----:B------:R-:W-:Y:S01]  /*6470*/  @!P2 IMAD.MOV R223, RZ, RZ, -R223 ;  /* 0x000000ffffdfa224 */ /* 0x000fe200078e0adf */
[----:B------:R-:W-:Y:S01]  /*6480*/  SEL R78, R74, R247, !P4 ;  /* 0x000000f74a4e7207 */ /* 0x000fe20006000000 */
[----:B------:R2:W-:Y:S01]  /*6490*/  STL [R1+0xec], R88 ;  /* 0x0000ec5801007387 */ /* 0x0005e20000100800 */
[----:B------:R-:W-:Y:S01]  /*64a0*/  ISETP.GE.AND P1, PT, R45, RZ, PT ;  /* 0x000000ff2d00720c */ /* 0x000fe20003f26270 */
[----:B------:R-:W-:Y:S01]  /*64b0*/  IMAD R23, R86, 0x2, R21 ;  /* 0x0000000256177824 */ /* 0x000fe200078e0215 */
[C---:B------:R-:W-:Y:S01]  /*64c0*/  ISETP.GT.U32.AND P2, PT, R2.reuse, R183, PT ;  /* 0x000000b70200720c */ /* 0x040fe20003f44070 */
[----:B------:R3:W-:Y:S01]  /*64d0*/  STL [R1+0x108], R78 ;  /* 0x0001084e01007387 */ /* 0x0007e20000100800 */
[--C-:B------:R-:W-:Y:S01]  /*64e0*/  @!P3 IMAD.IADD R77, R77, 0x1, -R2.reuse ;  /* 0x000000014d4db824 */ /* 0x100fe200078e0a02 */
[C---:B------:R-:W-:Y:S01]  /*64f0*/  ISETP.GT.U32.AND P3, PT, R2.reuse, R75, PT ;  /* 0x0000004b0200720c */ /* 0x040fe20003f64070 */
[----:B------:R-:W-:Y:S01]  /*6500*/  @!P6 IMAD.MOV R219, RZ, RZ, -R219 ;  /* 0x000000ffffdbe224 */ /* 0x000fe200078e0adb */
[----:B------:R-:W-:Y:S01]  /*6510*/  ISETP.GT.U32.AND P6, PT, R2, R79, PT ;  /* 0x0000004f0200720c */ /* 0x000fe20003fc4070 */
[----:B------:R4:W-:Y:S01]  /*6520*/  STL [R1+0x118], R0 ;  /* 0x0001180001007387 */ /* 0x0009e20000100800 */
[----:B--2---:R-:W-:Y:S01]  /*6530*/  SEL R88, R74, R243, !P4 ;  /* 0x000000f34a587207 */ /* 0x004fe20006000000 */
[----:B------:R-:W-:Y:S01]  /*6540*/  IMAD R25, R86, 0x2, R23 ;  /* 0x0000000256197824 */ /* 0x000fe200078e0217 */
[----:B------:R-:W-:Y:S01]  /*6550*/  ISETP.GT.U32.AND P5, PT, R2, R77, PT ;  /* 0x0000004d0200720c */ /* 0x000fe20003fa4070 */
[----:B------:R-:W-:Y:S01]  /*6560*/  IMAD R6, R122, UR13, RZ ;  /* 0x0000000d7a067c24 */ /* 0x000fe2000f8e02ff */
[----:B---3--:R-:W-:Y:S01]  /*6570*/  SEL R78, R74, R239, !P4 ;  /* 0x000000ef4a4e7207 */ /* 0x008fe20006000000 */
[----:B------:R2:W-:Y:S01]  /*6580*/  STL [R1+0x128], R88 ;  /* 0x0001285801007387 */ /* 0x0005e20000100800 */
[----:B------:R-:W-:Y:S01]  /*6590*/  IMAD R27, R86, 0x2, R25 ;  /* 0x00000002561b7824 */ /* 0x000fe200078e0219 */
[C---:B------:R-:W-:Y:S01]  /*65a0*/  SEL R84, R74.reuse, R81, !P4 ;  /* 0x000000514a547207 */ /* 0x040fe20006000000 */
[----:B------:R-:W-:Y:S01]  /*65b0*/  @!P1 IMAD.MOV R71, RZ, RZ, -R71 ;  /* 0x000000ffff479224 */ /* 0x000fe200078e0a47 */
[----:B----4-:R-:W-:Y:S01]  /*65c0*/  SEL R0, R74, R237, !P4 ;  /* 0x000000ed4a007207 */ /* 0x010fe20006000000 */
[----:B------:R3:W-:Y:S01]  /*65d0*/  STL [R1+0x138], R78 ;  /* 0x0001384e01007387 */ /* 0x0007e20000100800 */
[----:B------:R-:W-:Y:S01]  /*65e0*/  ISETP.GE.AND P1, PT, R51, RZ, PT ;  /* 0x000000ff3300720c */ /* 0x000fe20003f26270 */
[----:B------:R-:W-:Y:S01]  /*65f0*/  IMAD R29, R86, 0x2, R27 ;  /* 0x00000002561d7824 */ /* 0x000fe200078e021b */
[C---:B------:R-:W-:Y:S01]  /*6600*/  SEL R82, R74.reuse, R83, !P4 ;  /* 0x000000534a527207 */ /* 0x040fe20006000000 */
[----:B------:R4:W-:Y:S01]  /*6610*/  STL [R1+0x13c], R0 ;  /* 0x00013c0001007387 */ /* 0x0009e20000100800 */
[C---:B--2---:R-:W-:Y:S01]  /*6620*/  SEL R88, R74.reuse, R235, !P4 ;  /* 0x000000eb4a587207 */ /* 0x044fe20006000000 */
[--C-:B------:R-:W-:Y:S01]  /*6630*/  @!P2 IMAD.IADD R183, R183, 0x1, -R2.reuse ;  /* 0x00000001b7b7a824 */ /* 0x100fe200078e0a02 */
[----:B------:R-:W-:Y:S01]  /*6640*/  ISETP.GE.AND P2, PT, R53, RZ, PT ;  /* 0x000000ff3500720c */ /* 0x000fe20003f46270 */
[--C-:B------:R-:W-:Y:S01]  /*6650*/  @!P3 IMAD.IADD R75, R75, 0x1, -R2.reuse ;  /* 0x000000014b4bb824 */ /* 0x100fe200078e0a02 */
[----:B------:R-:W-:Y:S01]  /*6660*/  ISETP.GE.AND P3, PT, R55, RZ, PT ;  /* 0x000000ff3700720c */ /* 0x000fe20003f66270 */
[----:B------:R2:W-:Y:S01]  /*6670*/  STL [R1+0x14c], R88 ;  /* 0x00014c5801007387 */ /* 0x0005e20000100800 */
[----:B---3--:R-:W-:Y:S01]  /*6680*/  SEL R78, R74, R233, !P4 ;  /* 0x000000e94a4e7207 */ /* 0x008fe20006000000 */
[----:B------:R-:W-:Y:S01]  /*6690*/  IMAD R31, R86, 0x2, R29 ;  /* 0x00000002561f7824 */ /* 0x000fe200078e021d */
[C---:B------:R-:W-:Y:S01]  /*66a0*/  SEL R81, R74.reuse, R85, !P4 ;  /* 0x000000554a517207 */ /* 0x040fe20006000000 */
[--C-:B------:R-:W-:Y:S01]  /*66b0*/  @!P6 IMAD.IADD R79, R79, 0x1, -R2.reuse ;  /* 0x000000014f4fe824 */ /* 0x100fe200078e0a02 */
[----:B----4-:R-:W-:Y:S01]  /*66c0*/  SEL R0, R74, R231, !P4 ;  /* 0x000000e74a007207 */ /* 0x010fe20006000000 */
[----:B------:R3:W-:Y:S01]  /*66d0*/  STL [R1+0x15c], R78 ;  /* 0x00015c4e01007387 */ /* 0x0007e20000100800 */
[----:B------:R-:W-:Y:S01]  /*66e0*/  ISETP.GE.AND P6, PT, R57, RZ, PT ;  /* 0x000000ff3900720c */ /* 0x000fe20003fc6270 */
[----:B------:R-:W-:Y:S01]  /*66f0*/  IMAD R33, R86, 0x2, R31 ;  /* 0x0000000256217824 */ /* 0x000fe200078e021f */
[C---:B------:R-:W-:Y:S01]  /*6700*/  SEL R83, R74.reuse, R87, !P4 ;  /* 0x000000574a537207 */ /* 0x040fe20006000000 */
[----:B------:R4:W-:Y:S01]  /*6710*/  STL [R1+0x16c], R0 ;  /* 0x00016c0001007387 */ /* 0x0009e20000100800 */
[C---:B--2---:R-:W-:Y:S01]  /*6720*/  SEL R88, R74.reuse, R229, !P4 ;  /* 0x000000e54a587207 */ /* 0x044fe20006000000 */
[----:B------:R-:W-:Y:S01]  /*6730*/  @!P1 IMAD.MOV R5, RZ, RZ, -R5 ;  /* 0x000000ffff059224 */ /* 0x000fe200078e0a05 */
[----:B------:R-:W-:Y:S01]  /*6740*/  SEL R85, R74, R89, !P4 ;  /* 0x000000594a557207 */ /* 0x000fe20006000000 */
[----:B------:R-:W-:Y:S01]  /*6750*/  IMAD R35, R86, 0x2, R33 ;  /* 0x0000000256237824 */ /* 0x000fe200078e0221 */
[C---:B------:R-:W-:Y:S01]  /*6760*/  SEL R87, R74.reuse, R91, !P4 ;  /* 0x0000005b4a577207 */ /* 0x040fe20006000000 */
[----:B------:R2:W-:Y:S01]  /*6770*/  STL [R1+0x17c], R88 ;  /* 0x00017c5801007387 */ /* 0x0005e20000100800 */
[C---:B---3--:R-:W-:Y:S01]  /*6780*/  SEL R78, R74.reuse, R227, !P4 ;  /* 0x000000e34a4e7207 */ /* 0x048fe20006000000 */
[----:B------:R-:W-:Y:S01]  /*6790*/  @!P5 IMAD.IADD R77, R77, 0x1, -R2 ;  /* 0x000000014d4dd824 */ /* 0x000fe200078e0a02 */
[----:B------:R-:W-:Y:S01]  /*67a0*/  ISETP.GE.AND P5, PT, R59, RZ, PT ;  /* 0x000000ff3b00720c */ /* 0x000fe20003fa6270 */
[----:B------:R-:W-:Y:S01]  /*67b0*/  @!P2 IMAD.MOV R183, RZ, RZ, -R183 ;  /* 0x000000ffffb7a224 */ /* 0x000fe200078e0ab7 */
[----:B----4-:R-:W-:Y:S01]  /*67c0*/  SEL R0, R74, R225, !P4 ;  /* 0x000000e14a007207 */ /* 0x010fe20006000000 */
[----:B------:R3:W-:Y:S01]  /*67d0*/  STL [R1+0x18c], R78 ;  /* 0x00018c4e01007387 */ /* 0x0007e20000100800 */
[----:B------:R-:W-:Y:S01]  /*67e0*/  IMAD R37, R86, 0x2, R35 ;  /* 0x0000000256257824 */ /* 0x000fe200078e0223 */
[----:B------:R-:W-:Y:S01]  /*67f0*/  LEA R2, P1, R6, UR22, 0x2 ;  /* 0x0000001606027c11 */ /* 0x000fe2000f8210ff */
[----:B------:R-:W-:Y:S01]  /*6800*/  @!P3 IMAD.MOV R75, RZ, RZ, -R75 ;  /* 0x000000ffff4bb224 */ /* 0x000fe200078e0a4b */
[----:B--2---:R-:W-:Y:S01]  /*6810*/  SEL R88, R74, R223, !P4 ;  /* 0x000000df4a587207 */ /* 0x004fe20006000000 */
[----:B------:R2:W-:Y:S01]  /*6820*/  STL [R1+0x19c], R0 ;  /* 0x00019c0001007387 */ /* 0x0005e20000100800 */
[----:B------:R-:W-:Y:S01]  /*6830*/  @!P6 IMAD.MOV R79, RZ, RZ, -R79 ;  /* 0x000000ffff4fe224 */ /* 0x000fe200078e0a4f */
[----:B------:R-:W-:Y:S01]  /*6840*/  LEA.HI.X.SX32 R6, R6, UR23, 0x2, P1 ;  /* 0x0000001706067c11 */ /* 0x000fe200088f16ff */
[----:B------:R-:W-:Y:S01]  /*6850*/  IMAD R39, R86, 0x2, R37 ;  /* 0x0000000256277824 */ /* 0x000fe200078e0225 */
[----:B------:R4:W-:Y:S01]  /*6860*/  STL [R1+0x1ac], R88 ;  /* 0x0001ac5801007387 */ /* 0x0009e20000100800 */
[----:B---3--:R-:W-:Y:S01]  /*6870*/  SEL R78, R74, R219, !P4 ;  /* 0x000000db4a4e7207 */ /* 0x008fe20006000000 */
[----:B------:R-:W-:Y:S01]  /*6880*/  IMAD R76, R76, UR4, RZ ;  /* 0x000000044c4c7c24 */ /* 0x000fe2000f8e02ff */
[----:B------:R-:W-:Y:S01]  /*6890*/  SEL R79, R74, R79, !P4 ;  /* 0x0000004f4a4f7207 */ /* 0x000fe20006000000 */
[----:B------:R-:W-:Y:S01]  /*68a0*/  IMAD R41, R86, 0x2, R39 ;  /* 0x0000000256297824 */ /* 0x000fe200078e0227 */
[C---:B------:R-:W-:Y:S01]  /*68b0*/  SEL R89, R74.reuse, R93, !P4 ;  /* 0x0000005d4a597207 */ /* 0x040fe20006000000 */
[----:B------:R3:W-:Y:S01]  /*68c0*/  STL [R1+0x1c8], R78 ;  /* 0x0001c84e01007387 */ /* 0x0007e20000100800 */
[C---:B--2---:R-:W-:Y:S01]  /*68d0*/  SEL R0, R74.reuse, R71, !P4 ;  /* 0x000000474a007207 */ /* 0x044fe20006000000 */
[----:B------:R-:W-:Y:S01]  /*68e0*/  @!P5 IMAD.MOV R77, RZ, RZ, -R77 ;  /* 0x000000ffff4dd224 */ /* 0x000fe200078e0a4d */
[----:B------:R-:W-:Y:S01]  /*68f0*/  SEL R91, R74, R95, !P4 ;  /* 0x0000005f4a5b7207 */ /* 0x000fe20006000000 */
[----:B------:R-:W-:Y:S01]  /*6900*/  IMAD R43, R86, 0x2, R41 ;  /* 0x00000002562b7824 */ /* 0x000fe200078e0229 */
[C---:B----4-:R-:W-:Y:S01]  /*6910*/  SEL R88, R74.reuse, R187, !P4 ;  /* 0x000000bb4a587207 */ /* 0x050fe20006000000 */
[----:B------:R2:W-:Y:S01]  /*6920*/  STL [R1+0x1d8], R0 ;  /* 0x0001d80001007387 */ /* 0x0005e20000100800 */
[----:B------:R-:W-:Y:S01]  /*6930*/  SEL R93, R74, R99, !P4 ;  /* 0x000000634a5d7207 */ /* 0x000fe20006000000 */
[----:B------:R-:W-:Y:S01]  /*6940*/  IMAD R45, R86, 0x2, R43 ;  /* 0x00000002562d7824 */ /* 0x000fe200078e022b */
[C---:B------:R-:W-:Y:S01]  /*6950*/  SEL R95, R74.reuse, R103, !P4 ;  /* 0x000000674a5f7207 */ /* 0x040fe20006000000 */
[----:B------:R-:W-:Y:S01]  /*6960*/  STL [R1+0x1e4], R88 ;  /* 0x0001e45801007387 */ /* 0x000fe20000100800 */
[----:B---3--:R-:W-:Y:S01]  /*6970*/  SEL R78, R74, R185, !P4 ;  /* 0x000000b94a4e7207 */ /* 0x008fe20006000000 */
[----:B------:R-:W-:Y:S01]  /*6980*/  IMAD R47, R86, 0x2, R45 ;  /* 0x00000002562f7824 */ /* 0x000fe200078e022d */
[----:B------:R-:W-:Y:S01]  /*6990*/  SEL R100, R74, R107, !P4 ;  /* 0x0000006b4a647207 */ /* 0x000fe20006000000 */
[----:B------:R-:W-:Y:S01]  /*69a0*/  IMAD R84, R84, UR6, RZ ;  /* 0x0000000654547c24 */ /* 0x000fe2000f8e02ff */
[C---:B------:R-:W-:Y:S01]  /*69b0*/  SEL R99, R74.reuse, R115, !P4 ;  /* 0x000000734a637207 */ /* 0x040fe20006000000 */
[----:B------:R3:W-:Y:S01]  /*69c0*/  STL [R1+0x1ec], R78 ;  /* 0x0001ec4e01007387 */ /* 0x0007e20000100800 */
[----:B--2---:R-:W-:Y:S01]  /*69d0*/  SEL R0, R74, R5, !P4 ;  /* 0x000000054a007207 */ /* 0x004fe20006000000 */
[----:B------:R-:W-:Y:S01]  /*69e0*/  IMAD R49, R86, 0x2, R47 ;  /* 0x0000000256317824 */ /* 0x000fe200078e022f */
[----:B------:R-:W-:Y:S01]  /*69f0*/  SEL R104, R74, R111, !P4 ;  /* 0x0000006f4a687207 */ /* 0x000fe20006000000 */
[----:B------:R-:W-:Y:S01]  /*6a00*/  IMAD R80, R80, UR6, RZ ;  /* 0x0000000650507c24 */ /* 0x000fe2000f8e02ff */
[C---:B------:R-:W-:Y:S01]  /*6a10*/  SEL R103, R74.reuse, R119, !P4 ;  /* 0x000000774a677207 */ /* 0x040fe20006000000 */
[----:B------:R2:W-:Y:S01]  /*6a20*/  STL [R1+0x1fc], R0 ;  /* 0x0001fc0001007387 */ /* 0x0005e20000100800 */
[----:B------:R-:W-:Y:S01]  /*6a30*/  SEL R108, R74, R123, !P4 ;  /* 0x0000007b4a6c7207 */ /* 0x000fe20006000000 */
[----:B------:R-:W-:Y:S01]  /*6a40*/  IMAD R51, R86, 0x2, R49 ;  /* 0x0000000256337824 */ /* 0x000fe200078e0231 */
[----:B------:R-:W-:Y:S01]  /*6a50*/  SEL R107, R74, R127, !P4 ;  /* 0x0000007f4a6b7207 */ /* 0x000fe20006000000 */
[----:B------:R-:W-:Y:S01]  /*6a60*/  IMAD R82, R82, UR6, RZ ;  /* 0x0000000652527c24 */ /* 0x000fe2000f8e02ff */
[----:B---3--:R-:W-:Y:S01]  /*6a70*/  SEL R78, R74, R183, !P4 ;  /* 0x000000b74a4e7207 */ /* 0x008fe20006000000 */
[----:B------:R-:W-:Y:S01]  /*6a80*/  IMAD R53, R86, 0x2, R51 ;  /* 0x0000000256357824 */ /* 0x000fe200078e0233 */
[C---:B------:R-:W-:Y:S01]  /*6a90*/  SEL R111, R74.reuse, R135, !P4 ;  /* 0x000000874a6f7207 */ /* 0x040fe20006000000 */
[----:B------:R-:W-:Y:S01]  /*6aa0*/  IMAD R81, R81, UR6, RZ ;  /* 0x0000000651517c24 */ /* 0x000fe2000f8e02ff */
[C---:B------:R-:W-:Y:S01]  /*6ab0*/  SEL R116, R74.reuse, R143, !P4 ;  /* 0x0000008f4a747207 */ /* 0x040fe20006000000 */
[----:B------:R3:W-:Y:S01]  /*6ac0*/  STL [R1+0x20c], R78 ;  /* 0x00020c4e01007387 */ /* 0x0007e20000100800 */
[----:B--2---:R-:W-:Y:S01]  /*6ad0*/  SEL R0, R74, R75, !P4 ;  /* 0x0000004b4a007207 */ /* 0x004fe20006000000 */
[----:B------:R-:W-:Y:S01]  /*6ae0*/  IMAD R55, R86, 0x2, R53 ;  /* 0x0000000256377824 */ /* 0x000fe200078e0235 */
[C---:B------:R-:W-:Y:S01]  /*6af0*/  SEL R115, R74.reuse, R139, !P4 ;  /* 0x0000008b4a737207 */ /* 0x040fe20006000000 */
[----:B------:R-:W-:Y:S01]  /*6b00*/  IMAD R83, R83, UR6, RZ ;  /* 0x0000000653537c24 */ /* 0x000fe2000f8e02ff */
[C---:B------:R-:W-:Y:S01]  /*6b10*/  SEL R120, R74.reuse, R151, !P4 ;  /* 0x000000974a787207 */ /* 0x040fe20006000000 */
[----:B------:R2:W-:Y:S01]  /*6b20*/  STL [R1+0x21c], R0 ;  /* 0x00021c0001007387 */ /* 0x0005e20000100800 */
[----:B------:R-:W-:Y:S01]  /*6b30*/  SEL R119, R74, R147, !P4 ;  /* 0x000000934a777207 */ /* 0x000fe20006000000 */
[----:B------:R-:W-:Y:S01]  /*6b40*/  IMAD R57, R86, 0x2, R55 ;  /* 0x0000000256397824 */ /* 0x000fe200078e0237 */
[----:B------:R-:W-:Y:S01]  /*6b50*/  SEL R124, R74, R155, !P4 ;  /* 0x0000009b4a7c7207 */ /* 0x000fe20006000000 */
[----:B------:R4:W-:Y:S01]  /*6b60*/  STL [R1+0x22c], R79 ;  /* 0x00022c4f01007387 */ /* 0x0009e20000100800 */
[----:B---3--:R-:W-:Y:S01]  /*6b70*/  LEA R78, P0, R76, UR20, 0x2 ;  /* 0x000000144c4e7c11 */ /* 0x008fe2000f8010ff */
[----:B------:R-:W-:Y:S01]  /*6b80*/  IMAD R59, R86, 0x2, R57 ;  /* 0x00000002563b7824 */ /* 0x000fe200078e0239 */
[----:B------:R-:W-:Y:S01]  /*6b90*/  SEL R123, R74, R159, !P4 ;  /* 0x0000009f4a7b7207 */ /* 0x000fe20006000000 */
[----:B------:R-:W-:Y:S01]  /*6ba0*/  IMAD R85, R85, UR6, RZ ;  /* 0x0000000655557c24 */ /* 0x000fe2000f8e02ff */
[-C--:B------:R-:W-:Y:S01]  /*6bb0*/  LEA R184, P1, R73, R78.reuse, 0x2 ;  /* 0x0000004e49b87211 */ /* 0x080fe200078210ff */
[----:B------:R-:W-:Y:S01]  /*6bc0*/  IMAD R61, R86, 0x2, R59 ;  /* 0x00000002563d7824 */ /* 0x000fe200078e023b */
[-C--:B------:R-:W-:Y:S01]  /*6bd0*/  LEA R182, P6, R72, R78.reuse, 0x2 ;  /* 0x0000004e48b67211 */ /* 0x080fe200078c10ff */
[----:B------:R-:W-:Y:S01]  /*6be0*/  IMAD R87, R87, UR6, RZ ;  /* 0x0000000657577c24 */ /* 0x000fe2000f8e02ff */
[----:B--2---:R-:W-:Y:S01]  /*6bf0*/  SEL R0, R74, R77, !P4 ;  /* 0x0000004d4a007207 */ /* 0x004fe20006000000 */
[----:B------:R-:W-:Y:S01]  /*6c00*/  IMAD R63, R86, 0x2, R61 ;  /* 0x00000002563f7824 */ /* 0x000fe200078e023d */
[----:B----4-:R-:W-:Y:S01]  /*6c10*/  LEA.HI.X.SX32 R79, R76, UR21, 0x2, P0 ;  /* 0x000000154c4f7c11 */ /* 0x010fe200080f16ff */
[----:B------:R-:W-:Y:S01]  /*6c20*/  IMAD R89, R89, UR6, RZ ;  /* 0x0000000659597c24 */ /* 0x000fe2000f8e02ff */
[-C--:B------:R-:W-:Y:S01]  /*6c30*/  LEA R224, P2, R68, R78.reuse, 0x2 ;  /* 0x0000004e44e07211 */ /* 0x080fe200078410ff */
[----:B------:R-:W-:Y:S01]  /*6c40*/  STL [R1+0x6d0], R0 ;  /* 0x0006d00001007387 */ /* 0x000fe20000100800 */
[-C--:B------:R-:W-:Y:S01]  /*6c50*/  LEA.HI.X.SX32 R185, R73, R79.reuse, 0x2, P1 ;  /* 0x0000004f49b97211 */ /* 0x080fe200008f16ff */
[----:B------:R-:W-:Y:S01]  /*6c60*/  IMAD R65, R86, 0x2, R63 ;  /* 0x0000000256417824 */ /* 0x000fe200078e023f */
[----:B------:R-:W-:Y:S01]  /*6c70*/  LEA.HI.X.SX32 R183, R72, R79, 0x2, P6 ;  /* 0x0000004f48b77211 */ /* 0x000fe200030f16ff */
[----:B------:R-:W-:Y:S01]  /*6c80*/  IMAD R91, R91, UR6, RZ ;  /* 0x000000065b5b7c24 */ /* 0x000fe2000f8e02ff */
[C---:B------:R-:W-:Y:S01]  /*6c90*/  SEL R128, R74.reuse, R163, !P4 ;  /* 0x000000a34a807207 */ /* 0x040fe20006000000 */
[----:B------:R2:W-:Y:S01]  /*6ca0*/  STL.64 [R1+0xd0], R184 ;  /* 0x0000d0b801007387 */ /* 0x0005e20000100a00 */
[----:B------:R-:W-:Y:S01]  /*6cb0*/  SEL R127, R74, R167, !P4 ;  /* 0x000000a74a7f7207 */ /* 0x000fe20006000000 */
[----:B------:R-:W-:Y:S01]  /*6cc0*/  IMAD R67, R86, 0x2, R65 ;  /* 0x0000000256437824 */ /* 0x000fe200078e0241 */
[----:B------:R-:W-:Y:S01]  /*6cd0*/  LEA R226, P0, R70, R78, 0x2 ;  /* 0x0000004e46e27211 */ /* 0x000fe200078010ff */
[----:B------:R3:W-:Y:S01]  /*6ce0*/  STL.64 [R1+0xc8], R182 ;  /* 0x0000c8b601007387 */ /* 0x0007e20000100a00 */
[----:B------:R-:W-:Y:S01]  /*6cf0*/  SEL R132, R74, R132, !P4 ;  /* 0x000000844a847207 */ /* 0x000fe20006000000 */
[----:B------:R-:W-:Y:S01]  /*6d00*/  IMAD R69, R86, 0x2, R67 ;  /* 0x0000000256457824 */ /* 0x000fe200078e0243 */
[C---:B------:R-:W-:Y:S01]  /*6d10*/  SEL R136, R74.reuse, R136, !P4 ;  /* 0x000000884a887207 */ /* 0x040fe20006000000 */
[----:B------:R-:W-:Y:S01]  /*6d20*/  IMAD R93, R93, UR6, RZ ;  /* 0x000000065d5d7c24 */ /* 0x000fe2000f8e02ff */
[----:B------:R-:W-:Y:S01]  /*6d30*/  SEL R135, R74, R90, !P4 ;  /* 0x0000005a4a877207 */ /* 0x000fe20006000000 */
[----:B------:R-:W-:Y:S01]  /*6d40*/  IMAD R71, R86, 0x2, R69 ;  /* 0x0000000256477824 */ /* 0x000fe200078e0245 */
[----:B------:R-:W-:Y:S01]  /*6d50*/  SEL R140, R74, R140, !P4 ;  /* 0x0000008c4a8c7207 */ /* 0x000fe20006000000 */
[----:B-1----:R-:W-:Y:S01]  /*6d60*/  VIADD R90, R4, 0x7f ;  /* 0x0000007f045a7836 */ /* 0x002fe20000000000 */
[----:B------:R-:W-:Y:S01]  /*6d70*/  SEL R139, R74, R92, !P4 ;  /* 0x0000005c4a8b7207 */ /* 0x000fe20006000000 */
[----:B------:R-:W-:Y:S01]  /*6d80*/  IMAD R5, R86, 0x2, R71 ;  /* 0x0000000256057824 */ /* 0x000fe200078e0247 */
[C---:B------:R-:W-:Y:S01]  /*6d90*/  SEL R144, R74.reuse, R144, !P4 ;  /* 0x000000904a907207 */ /* 0x040fe20006000000 */
[----:B------:R-:W-:Y:S01]  /*6da0*/  IMAD R95, R95, UR6, RZ ;  /* 0x000000065f5f7c24 */ /* 0x000fe2000f8e02ff */
[----:B------:R-:W-:Y:S01]  /*6db0*/  SEL R143, R74, R94, !P4 ;  /* 0x0000005e4a8f7207 */ /* 0x000fe20006000000 */
[----:B------:R-:W-:Y:S01]  /*6dc0*/  IMAD R75, R86, 0x2, R5 ;  /* 0x00000002564b7824 */ /* 0x000fe200078e0205 */
[----:B------:R-:W-:Y:S01]  /*6dd0*/  SEL R148, R74, R148, !P4 ;  /* 0x000000944a947207 */ /* 0x000fe20006000000 */
[----:B------:R-:W-:Y:S01]  /*6de0*/  IMAD R100, R100, UR6, RZ ;  /* 0x0000000664647c24 */ /* 0x000fe2000f8e02ff */
        /* <DEDUP_REMOVED lines=8> */
[C---:B------:R-:W-:Y:S01]  /*6e70*/  SEL R155, R74.reuse, R102, !P4 ;  /* 0x000000664a9b7207 */ /* 0x040fe20006000000 */
[----:B------:R-:W-:Y:S01]  /*6e80*/  IMAD R103, R103, UR6, RZ ;  /* 0x0000000667677c24 */ /* 0x000fe2000f8e02ff */
        /* <DEDUP_REMOVED lines=64> */
[C---:B------:R-:W-:Y:S01]  /*7290*/  SEL R109, R74.reuse, R109, !P4 ;  /* 0x0000006d4a6d7207 */ /* 0x040fe20006000000 */
[----:B------:R-:W-:Y:S01]  /*72a0*/  USHF.L.U32 UR4, UR16, 0x15, URZ ;  /* 0x0000001510047899 */ /* 0x000fe200080006ff */
[C---:B------:R-:W-:Y:S01]  /*72b0*/  SEL R113, R74.reuse, R113, !P4 ;  /* 0x000000714a717207 */ /* 0x040fe20006000000 */
[----:B------:R-:W1:Y:S01]  /*72c0*/  LDCU.64 UR20, c[0x0][0x358] ;  /* 0x00006b00ff1477ac */ /* 0x000e620008000a00 */
[----:B------:R-:W-:-:S02]  /*72d0*/  SEL R117, R74, R117, !P4 ;  /* 0x000000754a757207 */ /* 0x000fc40006000000 */
[C---:B------:R-:W-:Y:S02]  /*72e0*/  SEL R121, R74.reuse, R121, !P4 ;  /* 0x000000794a797207 */ /* 0x040fe40006000000 */
[C---:B------:R-:W-:Y:S02]  /*72f0*/  SEL R125, R74.reuse, R125, !P4 ;  /* 0x0000007d4a7d7207 */ /* 0x040fe40006000000 */
[C---:B------:R-:W-:Y:S02]  /*7300*/  SEL R129, R74.reuse, R129, !P4 ;  /* 0x000000814a817207 */ /* 0x040fe40006000000 */
[C---:B------:R-:W-:Y:S02]  /*7310*/  SEL R133, R74.reuse, R133, !P4 ;  /* 0x000000854a857207 */ /* 0x040fe40006000000 */
[C---:B------:R-:W-:Y:S02]  /*7320*/  SEL R137, R74.reuse, R137, !P4 ;  /* 0x000000894a897207 */ /* 0x040fe40006000000 */
        /* <DEDUP_REMOVED lines=23> */
[----:B------:R-:W-:Y:S01]  /*74a0*/  SEL R252, R74, R252, !P4 ;  /* 0x000000fc4afc7207 */ /* 0x000fe20006000000 */
[----:B------:R-:W-:Y:S01]  /*74b0*/  IMAD R167, R167, UR6, RZ ;  /* 0x00000006a7a77c24 */ /* 0x000fe2000f8e02ff */
[-C--:B------:R-:W-:Y:S01]  /*74c0*/  LEA R222, P5, R66, R78.reuse, 0x2 ;  /* 0x0000004e42de7211 */ /* 0x080fe200078a10ff */
[----:B------:R-:W-:Y:S01]  /*74d0*/  IMAD R172, R172, UR6, RZ ;  /* 0x00000006acac7c24 */ /* 0x000fe2000f8e02ff */
[-C--:B------:R-:W-:Y:S01]  /*74e0*/  LEA R186, P4, R64, R78.reuse, 0x2 ;  /* 0x0000004e40ba7211 */ /* 0x080fe200078810ff */
[----:B------:R-:W-:Y:S01]  /*74f0*/  IMAD R171, R171, UR6, RZ ;  /* 0x00000006abab7c24 */ /* 0x000fe2000f8e02ff */
[-C--:B--2---:R-:W-:Y:S01]  /*7500*/  LEA R184, P3, R62, R78.reuse, 0x2 ;  /* 0x0000004e3eb87211 */ /* 0x084fe200078610ff */
[----:B------:R-:W-:Y:S01]  /*7510*/  IMAD R176, R176, UR6, RZ ;  /* 0x00000006b0b07c24 */ /* 0x000fe2000f8e02ff */
[-C--:B------:R-:W-:Y:S01]  /*7520*/  LEA.HI.X.SX32 R225, R68, R79.reuse, 0x2, P2 ;  /* 0x0000004f44e17211 */ /* 0x080fe200010f16ff */
[----:B------:R-:W-:Y:S01]  /*7530*/  IMAD R175, R175, UR6, RZ ;  /* 0x00000006afaf7c24 */ /* 0x000fe2000f8e02ff */
[-C--:B---3--:R-:W-:Y:S01]  /*7540*/  LEA R182, P1, R60, R78.reuse, 0x2 ;  /* 0x0000004e3cb67211 */ /* 0x088fe200078210ff */
[----:B------:R-:W-:Y:S01]  /*7550*/  IMAD R180, R180, UR6, RZ ;  /* 0x00000006b4b47c24 */ /* 0x000fe2000f8e02ff */
[-C--:B------:R-:W-:Y:S01]  /*7560*/  LEA.HI.X.SX32 R227, R70, R79.reuse, 0x2, P0 ;  /* 0x0000004f46e37211 */ /* 0x080fe200000f16ff */
[----:B------:R2:W-:Y:S01]  /*7570*/  STL.64 [R1+0xb8], R224 ;  /* 0x0000b8e001007387 */ /* 0x0005e20000100a00 */
[-C--:B------:R-:W-:Y:S01]  /*7580*/  LEA R72, P0, R58, R78.reuse, 0x2 ;  /* 0x0000004e3a487211 */ /* 0x080fe200078010ff */
[----:B------:R-:W-:Y:S01]  /*7590*/  IMAD R179, R179, UR6, RZ ;  /* 0x00000006b3b37c24 */ /* 0x000fe2000f8e02ff */
[-C--:B------:R-:W-:Y:S01]  /*75a0*/  LEA.HI.X.SX32 R223, R66, R79.reuse, 0x2, P5 ;  /* 0x0000004f42df7211 */ /* 0x080fe200028f16ff */
[----:B------:R-:W-:Y:S01]  /*75b0*/  STL.64 [R1+0xc0], R226 ;  /* 0x0000c0e201007387 */ /* 0x000fe20000100a00 */
[-C--:B------:R-:W-:Y:S01]  /*75c0*/  LEA.HI.X.SX32 R187, R64, R79.reuse, 0x2, P4 ;  /* 0x0000004f40bb7211 */ /* 0x080fe200020f16ff */
[----:B------:R-:W-:Y:S01]  /*75d0*/  IMAD R181, R181, UR6, RZ ;  /* 0x00000006b5b57c24 */ /* 0x000fe2000f8e02ff */
[-C--:B------:R-:W-:Y:S01]  /*75e0*/  LEA.HI.X.SX32 R185, R62, R79.reuse, 0x2, P3 ;  /* 0x0000004f3eb97211 */ /* 0x080fe200018f16ff */
[----:B------:R3:W-:Y:S01]  /*75f0*/  STL.64 [R1+0xb0], R222 ;  /* 0x0000b0de01007387 */ /* 0x0007e20000100a00 */
[-C--:B------:R-:W-:Y:S01]  /*7600*/  LEA.HI.X.SX32 R183, R60, R79.reuse, 0x2, P1 ;  /* 0x0000004f3cb77211 */ /* 0x080fe200008f16ff */
[----:B------:R-:W-:Y:S01]  /*7610*/  IMAD R12, R12, UR6, RZ ;  /* 0x000000060c0c7c24 */ /* 0x000fe2000f8e02ff */
[-C--:B------:R-:W-:Y:S01]  /*7620*/  LEA.HI.X.SX32 R73, R58, R79.reuse, 0x2, P0 ;  /* 0x0000004f3a497211 */ /* 0x080fe200000f16ff */
[----:B------:R4:W-:Y:S01]  /*7630*/  STL.64 [R1+0xa8], R186 ;  /* 0x0000a8ba01007387 */ /* 0x0009e20000100a00 */
[-C--:B--2---:R-:W-:Y:S01]  /*7640*/  LEA R224, P2, R56, R78.reuse, 0x2 ;  /* 0x0000004e38e07211 */ /* 0x084fe200078410ff */
[----:B------:R-:W-:Y:S01]  /*7650*/  IMAD R10, R10, UR6, RZ ;  /* 0x000000060a0a7c24 */ /* 0x000fe2000f8e02ff */
[----:B------:R-:W-:Y:S01]  /*7660*/  LOP3.LUT R0, R3, 0x22, RZ, 0xfc, !PT ;  /* 0x0000002203007812 */ /* 0x000fe200078efcff */
[----:B------:R2:W-:Y:S01]  /*7670*/  STL.64 [R1+0xa0], R184 ;  /* 0x0000a0b801007387 */ /* 0x0005e20000100a00 */
[-C--:B------:R-:W-:Y:S01]  /*7680*/  LEA.HI.X.SX32 R225, R56, R79.reuse, 0x2, P2 ;  /* 0x0000004f38e17211 */ /* 0x080fe200010f16ff */
[----:B------:R-:W-:Y:S01]  /*7690*/  IMAD R189, R189, UR6, RZ ;  /* 0x00000006bdbd7c24 */ /* 0x000fe2000f8e02ff */
[----:B------:R-:W-:Y:S01]  /*76a0*/  LOP3.LUT R88, R3, 0x2, RZ, 0xfc, !PT ;  /* 0x0000000203587812 */ /* 0x000fe200078efcff */
[----:B------:R1:W-:Y:S01]  /*76b0*/  STL.64 [R1+0x98], R182 ;  /* 0x000098b601007387 */ /* 0x0003e20000100a00 */
[-C--:B---3--:R-:W-:Y:S01]  /*76c0*/  LEA R222, P5, R54, R78.reuse, 0x2 ;  /* 0x0000004e36de7211 */ /* 0x088fe200078a10ff */
[----:B------:R-:W-:Y:S01]  /*76d0*/  IMAD R191, R191, UR6, RZ ;  /* 0x00000006bfbf7c24 */ /* 0x000fe2000f8e02ff */
[-C--:B----4-:R-:W-:Y:S01]  /*76e0*/  LEA R186, P4, R52, R78.reuse, 0x2 ;  /* 0x0000004e34ba7211 */ /* 0x090fe200078810ff */
[----:B------:R3:W-:Y:S01]  /*76f0*/  STL.64 [R1+0x90], R72 ;  /* 0x0000904801007387 */ /* 0x0007e20000100a00 */
[-C--:B------:R-:W-:Y:S01]  /*7700*/  LEA.HI.X.SX32 R223, R54, R79.reuse, 0x2, P5 ;  /* 0x0000004f36df7211 */ /* 0x080fe200028f16ff */
[----:B------:R-:W-:Y:S01]  /*7710*/  IMAD R193, R193, UR6, RZ ;  /* 0x00000006c1c17c24 */ /* 0x000fe2000f8e02ff */
[-C--:B--2---:R-:W-:Y:S01]  /*7720*/  LEA R184, P3, R50, R78.reuse, 0x2 ;  /* 0x0000004e32b87211 */ /* 0x084fe200078610ff */
[----:B------:R2:W-:Y:S01]  /*7730*/  STL.64 [R1+0x88], R224 ;  /* 0x000088e001007387 */ /* 0x0005e20000100a00 */
[-C--:B------:R-:W-:Y:S01]  /*7740*/  LEA.HI.X.SX32 R187, R52, R79.reuse, 0x2, P4 ;  /* 0x0000004f34bb7211 */ /* 0x080fe200020f16ff */
[----:B------:R-:W-:Y:S01]  /*7750*/  IMAD R195, R195, UR6, RZ ;  /* 0x00000006c3c37c24 */ /* 0x000fe2000f8e02ff */
[-C--:B-1----:R-:W-:Y:S01]  /*7760*/  LEA R182, P1, R48, R78.reuse, 0x2 ;  /* 0x0000004e30b67211 */ /* 0x082fe200078210ff */
[----:B------:R1:W-:Y:S01]  /*7770*/  STL.64 [R1+0x80], R222 ;  /* 0x000080de01007387 */ /* 0x0003e20000100a00 */
[-C--:B------:R-:W-:Y:S01]  /*7780*/  LEA.HI.X.SX32 R185, R50, R79.reuse, 0x2, P3 ;  /* 0x0000004f32b97211 */ /* 0x080fe200018f16ff */
[----:B------:R-:W-:Y:S01]  /*7790*/  IMAD R199, R199, UR6, RZ ;  /* 0x00000006c7c77c24 */ /* 0x000fe2000f8e02ff */
[-C--:B------:R-:W-:Y:S01]  /*77a0*/  LEA.HI.X.SX32 R183, R48, R79.reuse, 0x2, P1 ;  /* 0x0000004f30b77211 */ /* 0x080fe200008f16ff */
[----:B------:R4:W-:Y:S01]  /*77b0*/  STL.64 [R1+0x78], R186 ;  /* 0x000078ba01007387 */ /* 0x0009e20000100a00 */
[-C--:B---3--:R-:W-:Y:S01]  /*77c0*/  LEA R72, P0, R46, R78.reuse, 0x2 ;  /* 0x0000004e2e487211 */ /* 0x088fe200078010ff */
        /* <DEDUP_REMOVED lines=9> */
[-C--:B----4-:R-:W-:Y:S01]  /*7860*/  LEA R186, P4, R40, R78.reuse, 0x2 ;  /* 0x0000004e28ba7211 */ /* 0x090fe200078810ff */
[----:B------:R3:W-:Y:S01]  /*7870*/  STL.64 [R1+0x60], R72 ;  /* 0x0000604801007387 */ /* 0x0007e20000100a00 */
[-C--:B------:R-:W-:Y:S01]  /*7880*/  LEA.HI.X.SX32 R223, R42, R79.reuse, 0x2, P5 ;  /* 0x0000004f2adf7211 */ /* 0x080fe200028f16ff */
[----:B------:R-:W-:Y:S01]  /*7890*/  IMAD R207, R207, UR6, RZ ;  /* 0x00000006cfcf7c24 */ /* 0x000fe2000f8e02ff */
[-C--:B------:R-:W-:Y:S01]  /*78a0*/  LEA.HI.X.SX32 R187, R40, R79.reuse, 0x2, P4 ;  /* 0x0000004f28bb7211 */ /* 0x080fe200020f16ff */
[----:B------:R4:W-:Y:S01]  /*78b0*/  STL.64 [R1+0x58], R224 ;  /* 0x000058e001007387 */ /* 0x0009e20000100a00 */
[-C--:B--2---:R-:W-:Y:S01]  /*78c0*/  LEA R184, P3, R38, R78.reuse, 0x2 ;  /* 0x0000004e26b87211 */ /* 0x084fe200078610ff */
[----:B------:R-:W-:Y:S01]  /*78d0*/  IMAD R210, R210, UR6, RZ ;  /* 0x00000006d2d27c24 */ /* 0x000fe2000f8e02ff */
[----:B-1----:R-:W-:Y:S01]  /*78e0*/  LEA R182, P1, R36, R78, 0x2 ;  /* 0x0000004e24b67211 */ /* 0x002fe200078210ff */
[----:B------:R1:W-:Y:S01]  /*78f0*/  STL.64 [R1+0x50], R222 ;  /* 0x000050de01007387 */ /* 0x0003e20000100a00 */
[----:B------:R-:W-:-:S02]  /*7900*/  LEA.HI.X.SX32 R185, R38, R79, 0x2, P3 ;  /* 0x0000004f26b97211 */ /* 0x000fc400018f16ff */
[-C--:B---3--:R-:W-:Y:S01]  /*7910*/  LEA R72, P0, R34, R78.reuse, 0x2 ;  /* 0x0000004e22487211 */ /* 0x088fe200078010ff */
[----:B------:R2:W-:Y:S01]  /*7920*/  STL.64 [R1+0x48], R186 ;  /* 0x000048ba01007387 */ /* 0x0005e20000100a00 */
[-C--:B------:R-:W-:Y:S02]  /*7930*/  LEA.HI.X.SX32 R183, R36, R79.reuse, 0x2, P1 ;  /* 0x0000004f24b77211 */ /* 0x080fe400008f16ff */
[----:B------:R-:W-:Y:S01]  /*7940*/  LEA.HI.X.SX32 R73, R34, R79, 0x2, P0 ;  /* 0x0000004f22497211 */ /* 0x000fe200000f16ff */
[----:B------:R3:W-:Y:S01]  /*7950*/  STL.64 [R1+0x40], R184 ;  /* 0x000040b801007387 */ /* 0x0007e20000100a00 */
[----:B----4-:R-:W-:-:S03]  /*7960*/  LEA R224, P2, R32, R78, 0x2 ;  /* 0x0000004e20e07211 */ /* 0x010fc600078410ff */
[----:B------:R4:W-:Y:S01]  /*7970*/  STL.64 [R1+0x38], R182 ;  /* 0x000038b601007387 */ /* 0x0009e20000100a00 */
[-C--:B-1----:R-:W-:Y:S02]  /*7980*/  LEA R222, P5, R30, R78.reuse, 0x2 ;  /* 0x0000004e1ede7211 */ /* 0x082fe400078a10ff */
[-C--:B------:R-:W-:Y:S01]  /*7990*/  LEA.HI.X.SX32 R225, R32, R79.reuse, 0x2, P2 ;  /* 0x0000004f20e17211 */ /* 0x080fe200010f16ff */
[----:B------:R1:W-:Y:S01]  /*79a0*/  STL.64 [R1+0x30], R72 ;  /* 0x0000304801007387 */ /* 0x0003e20000100a00 */
[-C--:B--2---:R-:W-:Y:S02]  /*79b0*/  LEA R186, P4, R28, R78.reuse, 0x2 ;  /* 0x0000004e1cba7211 */ /* 0x084fe400078810ff */
[-C--:B------:R-:W-:Y:S01]  /*79c0*/  LEA R246, P2, R18, R78.reuse, 0x2 ;  /* 0x0000004e12f67211 */ /* 0x080fe200078410ff */
[----:B------:R2:W-:Y:S01]  /*79d0*/  STL.64 [R1+0x28], R224 ;  /* 0x000028e001007387 */ /* 0x0005e20000100a00 */
[----:B---3--:R-:W-:Y:S02]  /*79e0*/  LEA R184, P3, R26, R78, 0x2 ;  /* 0x0000004e1ab87211 */ /* 0x008fe400078610ff */
[----:B------:R-:W-:-:S02]  /*79f0*/  LEA.HI.X.SX32 R187, R28, R79, 0x2, P4 ;  /* 0x0000004f1cbb7211 */ /* 0x000fc400020f16ff */
[-C--:B----4-:R-:W-:Y:S02]  /*7a00*/  LEA R182, P1, R14, R78.reuse, 0x2 ;  /* 0x0000004e0eb67211 */ /* 0x090fe400078210ff */
[-C--:B------:R-:W-:Y:S02]  /*7a10*/  LEA.HI.X.SX32 R185, R26, R79.reuse, 0x2, P3 ;  /* 0x0000004f1ab97211 */ /* 0x080fe400018f16ff */
[-C--:B-1----:R-:W-:Y:S02]  /*7a20*/  LEA R72, P0, R16, R78.reuse, 0x2 ;  /* 0x0000004e10487211 */ /* 0x082fe400078010ff */
[-C--:B------:R-:W-:Y:S02]  /*7a30*/  LEA.HI.X.SX32 R183, R14, R79.reuse, 0x2, P1 ;  /* 0x0000004f0eb77211 */ /* 0x080fe400008f16ff */
[----:B------:R-:W-:Y:S02]  /*7a40*/  LEA.HI.X.SX32 R73, R16, R79, 0x2, P0 ;  /* 0x0000004f10497211 */ /* 0x000fe400000f16ff */
[----:B------:R-:W-:-:S02]  /*7a50*/  LEA R16, P0, R17, R78, 0x2 ;  /* 0x0000004e11107211 */ /* 0x000fc400078010ff */
[-C--:B------:R-:W-:Y:S02]  /*7a60*/  LEA R238, P3, R24, R78.reuse, 0x2 ;  /* 0x0000004e18ee7211 */ /* 0x080fe400078610ff */
[-C--:B------:R-:W-:Y:S02]  /*7a70*/  LEA R14, P1, R15, R78.reuse, 0x2 ;  /* 0x0000004e0f0e7211 */ /* 0x080fe400078210ff */
[-C--:B------:R-:W-:Y:S02]  /*7a80*/  LEA.HI.X.SX32 R17, R17, R79.reuse, 0x2, P0 ;  /* 0x0000004f11117211 */ /* 0x080fe400000f16ff */
[-C--:B------:R-:W-:Y:S02]  /*7a90*/  LEA R28, P0, R29, R78.reuse, 0x2 ;  /* 0x0000004e1d1c7211 */ /* 0x080fe400078010ff */
[----:B------:R-:W-:Y:S02]  /*7aa0*/  LEA.HI.X.SX32 R223, R30, R79, 0x2, P5 ;  /* 0x0000004f1edf7211 */ /* 0x000fe400028f16ff */
[----:B------:R-:W-:-:S02]  /*7ab0*/  LEA R244, P5, R20, R78, 0x2 ;  /* 0x0000004e14f47211 */ /* 0x000fc400078a10ff */
[-C--:B------:R-:W-:Y:S01]  /*7ac0*/  LEA R242, P4, R22, R78.reuse, 0x2 ;  /* 0x0000004e16f27211 */ /* 0x080fe200078810ff */
[----:B------:R1:W-:Y:S01]  /*7ad0*/  STL.64 [R1+0x20], R222 ;  /* 0x000020de01007387 */ /* 0x0003e20000100a00 */
[-C--:B------:R-:W-:Y:S02]  /*7ae0*/  LEA.HI.X.SX32 R247, R18, R79.reuse, 0x2, P2 ;  /* 0x0000004f12f77211 */ /* 0x080fe400010f16ff */
[-C--:B------:R-:W-:Y:S01]  /*7af0*/  LEA R18, P2, R19, R78.reuse, 0x2 ;  /* 0x0000004e13127211 */ /* 0x080fe200078410ff */
[----:B------:R-:W-:Y:S01]  /*7b00*/  STL.64 [R1+0x18], R186 ;  /* 0x000018ba01007387 */ /* 0x000fe20000100a00 */
[-C--:B------:R-:W-:Y:S02]  /*7b10*/  LEA.HI.X.SX32 R239, R24, R79.reuse, 0x2, P3 ;  /* 0x0000004f18ef7211 */ /* 0x080fe400018f16ff */
[----:B------:R-:W-:Y:S01]  /*7b20*/  LEA.HI.X.SX32 R15, R15, R79, 0x2, P1 ;  /* 0x0000004f0f0f7211 */ /* 0x000fe200008f16ff */
[----:B------:R-:W-:Y:S01]  /*7b30*/  STL.64 [R1+0x10], R184 ;  /* 0x000010b801007387 */ /* 0x000fe20000100a00 */
[----:B------:R-:W-:-:S02]  /*7b40*/  LEA R24, P3, R25, R78, 0x2 ;  /* 0x0000004e19187211 */ /* 0x000fc400078610ff */
[-C--:B------:R-:W-:Y:S01]  /*7b50*/  LEA R26, P1, R27, R78.reuse, 0x2 ;  /* 0x0000004e1b1a7211 */ /* 0x080fe200078210ff */
[----:B------:R-:W-:Y:S01]  /*7b60*/  STL.64 [R1+0x8], R182 ;  /* 0x000008b601007387 */ /* 0x000fe20000100a00 */
[-C--:B------:R-:W-:Y:S02]  /*7b70*/  LEA.HI.X.SX32 R29, R29, R79.reuse, 0x2, P0 ;  /* 0x0000004f1d1d7211 */ /* 0x080fe400000f16ff */
[-C--:B------:R-:W-:Y:S01]  /*7b80*/  LEA R40, P0, R41, R78.reuse, 0x2 ;  /* 0x0000004e29287211 */ /* 0x080fe200078010ff */
[----:B------:R3:W-:Y:S01]  /*7b90*/  STL.64 [R1+0x6c0], R246 ;  /* 0x0006c0f601007387 */ /* 0x0007e20000100a00 */
[-C--:B------:R-:W-:Y:S02]  /*7ba0*/  LEA.HI.X.SX32 R245, R20, R79.reuse, 0x2, P5 ;  /* 0x0000004f14f57211 */ /* 0x080fe400028f16ff */
[----:B------:R-:W-:Y:S01]  /*7bb0*/  LEA.HI.X.SX32 R243, R22, R79, 0x2, P4 ;  /* 0x0000004f16f37211 */ /* 0x000fe200020f16ff */
[----:B------:R4:W-:Y:S01]  /*7bc0*/  STL.64 [R1], R72 ;  /* 0x0000004801007387 */ /* 0x0009e20000100a00 */
[----:B------:R-:W-:-:S02]  /*7bd0*/  LEA R20, P5, R21, R78, 0x2 ;  /* 0x0000004e15147211 */ /* 0x000fc400078a10ff */
[-C--:B------:R-:W-:Y:S01]  /*7be0*/  LEA R22, P4, R23, R78.reuse, 0x2 ;  /* 0x0000004e17167211 */ /* 0x080fe200078810ff */
[----:B------:R-:W-:Y:S01]  /*7bf0*/  STL.64 [R1+0x6c8], R244 ;  /* 0x0006c8f401007387 */ /* 0x000fe20000100a00 */
[-C--:B------:R-:W-:Y:S02]  /*7c00*/  LEA.HI.X.SX32 R19, R19, R79.reuse, 0x2, P2 ;  /* 0x0000004f13137211 */ /* 0x080fe400010f16ff */
[-C--:B------:R-:W-:Y:S01]  /*7c10*/  LEA R30, P2, R31, R78.reuse, 0x2 ;  /* 0x0000004e1f1e7211 */ /* 0x080fe200078410ff */
[----:B------:R-:W-:Y:S01]  /*7c20*/  STL [R1+0x6d8], R242 ;  /* 0x0006d8f201007387 */ /* 0x000fe20000100800 */
[-C--:B------:R-:W-:Y:S01]  /*7c30*/  LEA.HI.X.SX32 R25, R25, R79.reuse, 0x2, P3 ;  /* 0x0000004f19197211 */ /* 0x080fe200018f16ff */
[----:B------:R-:W-:Y:S01]  /*7c40*/  IMAD R220, R97, UR6, RZ ;  /* 0x0000000661dc7c24 */ /* 0x000fe2000f8e02ff */
[-C--:B------:R-:W-:Y:S01]  /*7c50*/  LEA.HI.X.SX32 R27, R27, R79.reuse, 0x2, P1 ;  /* 0x0000004f1b1b7211 */ /* 0x080fe200008f16ff */
[----:B------:R-:W-:Y:S01]  /*7c60*/  STL [R1+0x6d4], R243 ;  /* 0x0006d4f301007387 */ /* 0x000fe20000100800 */
[-C--:B------:R-:W-:Y:S01]  /*7c70*/  LEA R36, P3, R37, R78.reuse, 0x2 ;  /* 0x0000004e25247211 */ /* 0x080fe200078610ff */
[----:B------:R-:W-:Y:S01]  /*7c80*/  IMAD R219, R101, UR6, RZ ;  /* 0x0000000665db7c24 */ /* 0x000fe2000f8e02ff */
[-C--:B------:R-:W-:Y:S01]  /*7c90*/  LEA R38, P1, R39, R78.reuse, 0x2 ;  /* 0x0000004e27267211 */ /* 0x080fe200078210ff */
[----:B------:R-:W-:Y:S01]  /*7ca0*/  STL.64 [R1+0x6e0], R238 ;  /* 0x0006e0ee01007387 */ /* 0x000fe20000100a00 */
[-C--:B------:R-:W-:Y:S01]  /*7cb0*/  LEA.HI.X.SX32 R41, R41, R79.reuse, 0x2, P0 ;  /* 0x0000004f29297211 */ /* 0x080fe200000f16ff */
[----:B--2---:R-:W-:Y:S01]  /*7cc0*/  IMAD R224, R105, UR6, RZ ;  /* 0x0000000669e07c24 */ /* 0x004fe2000f8e02ff */
[-C--:B------:R-:W-:Y:S01]  /*7cd0*/  LEA R52, P0, R53, R78.reuse, 0x2 ;  /* 0x0000004e35347211 */ /* 0x080fe200078010ff */
[----:B------:R2:W-:Y:S01]  /*7ce0*/  STL.64 [R1+0x6e8], R14 ;  /* 0x0006e80e01007387 */ /* 0x0005e20000100a00 */
[-C--:B------:R-:W-:Y:S01]  /*7cf0*/  LEA.HI.X.SX32 R21, R21, R79.reuse, 0x2, P5 ;  /* 0x0000004f15157211 */ /* 0x080fe200028f16ff */
[----:B-1----:R-:W-:Y:S01]  /*7d00*/  IMAD R223, R109, UR6, RZ ;  /* 0x000000066ddf7c24 */ /* 0x002fe2000f8e02ff */
[-C--:B------:R-:W-:Y:S01]  /*7d10*/  LEA.HI.X.SX32 R23, R23, R79.reuse, 0x2, P4 ;  /* 0x0000004f17177211 */ /* 0x080fe200020f16ff */
[----:B------:R1:W-:Y:S01]  /*7d20*/  STL.64 [R1+0x6f0], R16 ;  /* 0x0006f01001007387 */ /* 0x0003e20000100a00 */
[-C--:B------:R-:W-:Y:S01]  /*7d30*/  LEA R32, P5, R33, R78.reuse, 0x2 ;  /* 0x0000004e21207211 */ /* 0x080fe200078a10ff */
[----:B------:R-:W-:Y:S01]  /*7d40*/  IMAD R225, R113, UR6, RZ ;  /* 0x0000000671e17c24 */ /* 0x000fe2000f8e02ff */
[-C--:B------:R-:W-:Y:S01]  /*7d50*/  LEA R34, P4, R35, R78.reuse, 0x2 ;  /* 0x0000004e23227211 */ /* 0x080fe200078810ff */
[----:B------:R-:W-:Y:S01]  /*7d60*/  STL [R1+0x6fc], R18 ;  /* 0x0006fc1201007387 */ /* 0x000fe20000100800 */
[-C--:B------:R-:W-:Y:S01]  /*7d70*/  LEA.HI.X.SX32 R31, R31, R79.reuse, 0x2, P2 ;  /* 0x0000004f1f1f7211 */ /* 0x080fe200010f16ff */
[----:B---3--:R-:W-:Y:S01]  /*7d80*/  IMAD.MOV.U32 R247, RZ, RZ, R118 ;  /* 0x000000fffff77224 */ /* 0x008fe200078e0076 */
[----:B------:R-:W-:Y:S01]  /*7d90*/  LEA R42, P2, R43, R78, 0x2 ;  /* 0x0000004e2b2a7211 */ /* 0x000fe200078410ff */
[----:B------:R-:W-:Y:S01]  /*7da0*/  STL [R1+0x6f8], R19 ;  /* 0x0006f81301007387 */ /* 0x000fe20000100800 */
[----:B------:R-:W-:-:S02]  /*7db0*/  LEA.HI.X.SX32 R37, R37, R79, 0x2, P3 ;  /* 0x0000004f25257211 */ /* 0x000fc400018f16ff */
[-C--:B------:R-:W-:Y:S01]  /*7dc0*/  LEA.HI.X.SX32 R39, R39, R79.reuse, 0x2, P1 ;  /* 0x0000004f27277211 */ /* 0x080fe200008f16ff */
[----:B------:R-:W-:Y:S01]  /*7dd0*/  STL [R1+0x704], R20 ;  /* 0x0007041401007387 */ /* 0x000fe20000100800 */
[-C--:B------:R-:W-:Y:S02]  /*7de0*/  LEA R48, P3, R49, R78.reuse, 0x2 ;  /* 0x0000004e31307211 */ /* 0x080fe400078610ff */
[-C--:B------:R-:W-:Y:S01]  /*7df0*/  LEA R50, P1, R51, R78.reuse, 0x2 ;  /* 0x0000004e33327211 */ /* 0x080fe200078210ff */
[----:B------:R-:W-:Y:S01]  /*7e00*/  STL [R1+0x700], R21 ;  /* 0x0007001501007387 */ /* 0x000fe20000100800 */
[-C--:B------:R-:W-:Y:S02]  /*7e10*/  LEA.HI.X.SX32 R53, R53, R79.reuse, 0x2, P0 ;  /* 0x0000004f35357211 */ /* 0x080fe400000f16ff */
[----:B------:R-:W-:Y:S01]  /*7e20*/  LEA R64, P0, R65, R78, 0x2 ;  /* 0x0000004e41407211 */ /* 0x000fe200078010ff */
[----:B------:R-:W-:Y:S01]  /*7e30*/  STL [R1+0x70c], R22 ;  /* 0x00070c1601007387 */ /* 0x000fe20000100800 */
[----:B------:R-:W-:-:S02]  /*7e40*/  LEA.HI.X.SX32 R33, R33, R79, 0x2, P5 ;  /* 0x0000004f21217211 */ /* 0x000fc400028f16ff */
[-C--:B------:R-:W-:Y:S01]  /*7e50*/  LEA.HI.X.SX32 R35, R35, R79.reuse, 0x2, P4 ;  /* 0x0000004f23237211 */ /* 0x080fe200020f16ff */
[----:B------:R-:W-:Y:S01]  /*7e60*/  STL [R1+0x708], R23 ;  /* 0x0007081701007387 */ /* 0x000fe20000100800 */
[-C--:B------:R-:W-:Y:S02]  /*7e70*/  LEA R44, P5, R45, R78.reuse, 0x2 ;  /* 0x0000004e2d2c7211 */ /* 0x080fe400078a10ff */
[-C--:B------:R-:W-:Y:S02]  /*7e80*/  LEA R46, P4, R47, R78.reuse, 0x2 ;  /* 0x0000004e2f2e7211 */ /* 0x080fe400078810ff */
[-C--:B------:R-:W-:Y:S02]  /*7e90*/  LEA.HI.X.SX32 R43, R43, R79.reuse, 0x2, P2 ;  /* 0x0000004f2b2b7211 */ /* 0x080fe400010f16ff */
[----:B------:R-:W-:Y:S02]  /*7ea0*/  LEA R54, P2, R55, R78, 0x2 ;  /* 0x0000004e37367211 */ /* 0x000fe400078410ff */
[----:B------:R-:W-:-:S02]  /*7eb0*/  LEA.HI.X.SX32 R49, R49, R79, 0x2, P3 ;  /* 0x0000004f31317211 */ /* 0x000fc400018f16ff */
[-C--:B------:R-:W-:Y:S02]  /*7ec0*/  LEA.HI.X.SX32 R51, R51, R79.reuse, 0x2, P1 ;  /* 0x0000004f33337211 */ /* 0x080fe400008f16ff */
        /* <DEDUP_REMOVED lines=12> */
[-C--:B----4-:R-:W-:Y:S02]  /*7f90*/  LEA R72, P3, R5, R78.reuse, 0x2 ;  /* 0x0000004e05487211 */ /* 0x090fe400078610ff */
[----:B------:R-:W-:Y:S02]  /*7fa0*/  LEA R74, P1, R75, R78, 0x2 ;  /* 0x0000004e4b4a7211 */ /* 0x000fe400078210ff */
[-C--:B------:R-:W-:Y:S02]  /*7fb0*/  LEA.HI.X.SX32 R77, R77, R79.reuse, 0x2, P0 ;  /* 0x0000004f4d4d7211 */ /* 0x080fe400000f16ff */
[----:B------:R-:W-:Y:S02]  /*7fc0*/  ISETP.GT.AND P0, PT, R90, 0x7f, PT ;  /* 0x0000007f5a00780c */ /* 0x000fe40003f04270 */
        /* <DEDUP_REMOVED lines=8> */
[C---:B--2---:R-:W-:Y:S02]  /*8050*/  LOP3.LUT R14, R3.reuse, 0x20, RZ, 0xfc, !PT ;  /* 0x00000020030e7812 */ /* 0x044fe400078efcff */
[----:B------:R-:W-:Y:S02]  /*8060*/  ISETP.GE.AND P1, PT, R3, R4, PT ;  /* 0x000000040300720c */ /* 0x000fe40003f26270 */
[----:B------:R-:W-:Y:S02]  /*8070*/  SEL R5, RZ, 0x4, !P0 ;  /* 0x00000004ff057807 */ /* 0x000fe40004000000 */
[-C--:B------:R-:W-:Y:S02]  /*8080*/  LEA.HI.X.SX32 R69, R69, R79.reuse, 0x2, P5 ;  /* 0x0000004f45457211 */ /* 0x080fe400028f16ff */
[----:B------:R-:W-:-:S02]  /*8090*/  LEA.HI.X.SX32 R71, R71, R79, 0x2, P4 ;  /* 0x0000004f47477211 */ /* 0x000fc400020f16ff */
[----:B------:R-:W-:Y:S02]  /*80a0*/  LEA.HI.X.SX32 R79, R86, R79, 0x2, P2 ;  /* 0x0000004f564f7211 */ /* 0x000fe400010f16ff */
[----:B------:R-:W-:Y:S02]  /*80b0*/  ISETP.GE.AND P2, PT, R14, R4, PT ;  /* 0x000000040e00720c */ /* 0x000fe40003f46270 */
[----:B------:R-:W-:Y:S02]  /*80c0*/  SEL R86, R5, RZ, !P1 ;  /* 0x000000ff05567207 */ /* 0x000fe40004800000 */
[-C--:B------:R-:W-:Y:S02]  /*80d0*/  LEA R14, P1, R84, R2.reuse, 0x2 ;  /* 0x00000002540e7211 */ /* 0x080fe400078210ff */
[----:B-1----:R-:W-:Y:S02]  /*80e0*/  LEA R16, P6, R80, R2, 0x2 ;  /* 0x0000000250107211 */ /* 0x002fe400078c10ff */
[----:B------:R-:W-:-:S02]  /*80f0*/  LEA.HI.X.SX32 R15, R84, R6, 0x2, P1 ;  /* 0x00000006540f7211 */ /* 0x000fc400008f16ff */
[----:B------:R-:W-:Y:S02]  /*8100*/  LEA.HI.X.SX32 R17, R80, R6, 0x2, P6 ;  /* 0x0000000650117211 */ /* 0x000fe400030f16ff */
[-C--:B------:R-:W-:Y:S01]  /*8110*/  ISETP.GE.AND P3, PT, R0, R4.reuse, PT ;  /* 0x000000040000720c */ /* 0x080fe20003f66270 */
[----:B------:R1:W-:Y:S01]  /*8120*/  STL.64 [R1+0x268], R14 ;  /* 0x0002680e01007387 */ /* 0x0003e20000100a00 */
[----:B------:R-:W-:Y:S02]  /*8130*/  LOP3.LUT R0, R3, 0x40, RZ, 0xfc, !PT ;  /* 0x0000004003007812 */ /* 0x000fe400078efcff */
[----:B------:R-:W-:Y:S01]  /*8140*/  ISETP.GE.AND P0, PT, R88, R4, PT ;  /* 0x000000045800720c */ /* 0x000fe20003f06270 */
[----:B------:R2:W-:Y:S01]  /*8150*/  STL.64 [R1+0xe0], R16 ;  /* 0x0000e01001007387 */ /* 0x0005e20000100a00 */
[----:B------:R-:W-:Y:S02]  /*8160*/  LEA R80, P6, R81, R2, 0x2 ;  /* 0x0000000251507211 */ /* 0x000fe400078c10ff */
[----:B------:R-:W-:Y:S01]  /*8170*/  SEL R88, R5, RZ, !P0 ;  /* 0x000000ff05587207 */ /* 0x000fe20004000000 */
[----:B------:R-:W3:Y:S01]  /*8180*/  LDL.LU R245, [R1+0xec] ;  /* 0x0000ec0001f57983 */ /* 0x000ee20000300800 */
[----:B------:R-:W-:-:S02]  /*8190*/  ISETP.NE.U32.AND P5, PT, R86, RZ, PT ;  /* 0x000000ff5600720c */ /* 0x000fc40003fa5070 */
[----:B------:R-:W-:Y:S01]  /*81a0*/  SEL R90, R5, RZ, !P2 ;  /* 0x000000ff055a7207 */ /* 0x000fe20005000000 */
[----:B------:R-:W4:Y:S01]  /*81b0*/  LDL.LU R243, [R1+0x108] ;  /* 0x0001080001f37983 */ /* 0x000f220000300800 */
[C---:B-1----:R-:W-:Y:S02]  /*81c0*/  LEA R14, P1, R82.reuse, R2, 0x2 ;  /* 0x00000002520e7211 */ /* 0x042fe400078210ff */
[-C--:B------:R-:W-:Y:S02]  /*81d0*/  LEA.HI.X.SX32 R81, R81, R6.reuse, 0x2, P6 ;  /* 0x0000000651517211 */ /* 0x080fe400030f16ff */
[----:B------:R-:W-:Y:S02]  /*81e0*/  LEA.HI.X.SX32 R15, R82, R6, 0x2, P1 ;  /* 0x00000006520f7211 */ /* 0x000fe400008f16ff */
[----:B------:R-:W-:Y:S02]  /*81f0*/  ISETP.NE.U32.AND P2, PT, R88, RZ, PT ;  /* 0x000000ff5800720c */ /* 0x000fe40003f45070 */
[----:B------:R-:W-:Y:S01]  /*8200*/  SEL R92, R5, RZ, !P3 ;  /* 0x000000ff055c7207 */ /* 0x000fe20005800000 */
[----:B------:R1:W-:Y:S01]  /*8210*/  STL.64 [R1+0xd8], R14 ;  /* 0x0000d80e01007387 */ /* 0x0003e20000100a00 */
[----:B------:R-:W-:-:S02]  /*8220*/  LEA R82, P1, R83, R2, 0x2 ;  /* 0x0000000253527211 */ /* 0x000fc400078210ff */
[----:B------:R-:W-:Y:S01]  /*8230*/  LEA R84, P6, R85, R2, 0x2 ;  /* 0x0000000255547211 */ /* 0x000fe200078c10ff */
[----:B------:R-:W4:Y:S01]  /*8240*/  LDL.LU R0, [R1+0x118] ;  /* 0x0001180001007983 */ /* 0x000f220000300800 */
[----:B------:R-:W-:Y:S02]  /*8250*/  ISETP.NE.U32.AND P4, PT, R90, RZ, PT ;  /* 0x000000ff5a00720c */ /* 0x000fe40003f85070 */
[----:B------:R-:W-:Y:S01]  /*8260*/  ISETP.NE.U32.AND P3, PT, R92, RZ, PT ;  /* 0x000000ff5c00720c */ /* 0x000fe20003f65070 */
[----:B------:R-:W4:Y:S01]  /*8270*/  LDL.LU R3, [R1+0x128] ;  /* 0x0001280001037983 */ /* 0x000f220000300800 */
[----:B------:R-:W-:Y:S01]  /*8280*/  IMAD R227, R117, UR6, RZ ;  /* 0x0000000675e37c24 */ /* 0x000fe2000f8e02ff */
[----:B------:R-:W-:Y:S02]  /*8290*/  ISETP.NE.U32.AND P0, PT, R122, RZ, PT ;  /* 0x000000ff7a00720c */ /* 0x000fe40003f05070 */
[----:B------:R-:W4:Y:S04]  /*82a0*/  LDL.LU R4, [R1+0x138] ;  /* 0x0001380001047983 */ /* 0x000f280000300800 */
[----:B------:R-:W4:Y:S01]  /*82b0*/  LDL.LU R238, [R1+0x13c] ;  /* 0x00013c0001ee7983 */ /* 0x000f220000300800 */
[----:B------:R-:W-:-:S02]  /*82c0*/  LEA.HI.X.SX32 R83, R83, R6, 0x2, P1 ;  /* 0x0000000653537211 */ /* 0x000fc400008f16ff */
[----:B------:R-:W-:Y:S02]  /*82d0*/  LEA R86, P1, R87, R2, 0x2 ;  /* 0x0000000257567211 */ /* 0x000fe400078210ff */
[----:B------:R-:W-:Y:S02]  /*82e0*/  LEA.HI.X.SX32 R85, R85, R6, 0x2, P6 ;  /* 0x0000000655557211 */ /* 0x000fe400030f16ff */
[----:B------:R-:W-:Y:S02]  /*82f0*/  LEA R88, P6, R89, R2, 0x2 ;  /* 0x0000000259587211 */ /* 0x000fe400078c10ff */
[----:B------:R-:W-:Y:S02]  /*8300*/  LEA.HI.X.SX32 R87, R87, R6, 0x2, P1 ;  /* 0x0000000657577211 */ /* 0x000fe400008f16ff */
[----:B------:R-:W-:Y:S02]  /*8310*/  LEA R90, P1, R91, R2, 0x2 ;  /* 0x000000025b5a7211 */ /* 0x000fe400078210ff */
[----:B------:R-:W-:-:S02]  /*8320*/  LEA.HI.X.SX32 R89, R89, R6, 0x2, P6 ;  /* 0x0000000659597211 */ /* 0x000fc400030f16ff */
[----:B------:R-:W-:Y:S02]  /*8330*/  LEA R92, P6, R93, R2, 0x2 ;  /* 0x000000025d5c7211 */ /* 0x000fe400078c10ff */
[----:B------:R-:W-:Y:S02]  /*8340*/  LEA.HI.X.SX32 R91, R91, R6, 0x2, P1 ;  /* 0x000000065b5b7211 */ /* 0x000fe400008f16ff */
[----:B------:R-:W-:Y:S02]  /*8350*/  LEA R94, P1, R95, R2, 0x2 ;  /* 0x000000025f5e7211 */ /* 0x000fe400078210ff */
[----:B------:R-:W-:Y:S02]  /*8360*/  LEA.HI.X.SX32 R93, R93, R6, 0x2, P6 ;  /* 0x000000065d5d7211 */ /* 0x000fe400030f16ff */
[----:B------:R-:W-:Y:S02]  /*8370*/  LEA R96, P6, R100, R2, 0x2 ;  /* 0x0000000264607211 */ /* 0x000fe400078c10ff */
[----:B------:R-:W-:-:S02]  /*8380*/  LEA.HI.X.SX32 R95, R95, R6, 0x2, P1 ;  /* 0x000000065f5f7211 */ /* 0x000fc400008f16ff */
[C---:B------:R-:W-:Y:S02]  /*8390*/  LEA R98, P1, R99.reuse, R2, 0x2 ;  /* 0x0000000263627211 */ /* 0x040fe400078210ff */
[----:B------:R-:W-:Y:S02]  /*83a0*/  LEA.HI.X.SX32 R97, R100, R6, 0x2, P6 ;  /* 0x0000000664617211 */ /* 0x000fe400030f16ff */
[C---:B------:R-:W-:Y:S02]  /*83b0*/  LEA R100, P6, R104.reuse, R2, 0x2 ;  /* 0x0000000268647211 */ /* 0x040fe400078c10ff */
        /* <DEDUP_REMOVED lines=21> */
[----:B------:R-:W-:Y:S01]  /*8510*/  LEA R122, P1, R123, R2, 0x2 ;  /* 0x000000027b7a7211 */ /* 0x000fe200078210ff */
[----:B------:R-:W-:Y:S01]  /*8520*/  IMAD R229, R121, UR6, RZ ;  /* 0x0000000679e57c24 */ /* 0x000fe2000f8e02ff */
[----:B------:R-:W-:Y:S02]  /*8530*/  LEA.HI.X.SX32 R121, R124, R6, 0x2, P6 ;  /* 0x000000067c797211 */ /* 0x000fe400030f16ff */
[C---:B------:R-:W-:Y:S02]  /*8540*/  LEA R124, P6, R128.reuse, R2, 0x2 ;  /* 0x00000002807c7211 */ /* 0x040fe400078c10ff */
[----:B------:R-:W-:Y:S02]  /*8550*/  LEA.HI.X.SX32 R123, R123, R6, 0x2, P1 ;  /* 0x000000067b7b7211 */ /* 0x000fe400008f16ff */
[----:B------:R-:W-:Y:S01]  /*8560*/  LEA R126, P1, R127, R2, 0x2 ;  /* 0x000000027f7e7211 */ /* 0x000fe200078210ff */
[----:B------:R-:W-:Y:S01]  /*8570*/  IMAD R231, R125, UR6, RZ ;  /* 0x000000067de77c24 */ /* 0x000fe2000f8e02ff */
[----:B------:R-:W-:-:S02]  /*8580*/  LEA.HI.X.SX32 R125, R128, R6, 0x2, P6 ;  /* 0x00000006807d7211 */ /* 0x000fc400030f16ff */
[C---:B------:R-:W-:Y:S02]  /*8590*/  LEA R128, P6, R132.reuse, R2, 0x2 ;  /* 0x0000000284807211 */ /* 0x040fe400078c10ff */
[----:B------:R-:W-:Y:S02]  /*85a0*/  LEA.HI.X.SX32 R127, R127, R6, 0x2, P1 ;  /* 0x000000067f7f7211 */ /* 0x000fe400008f16ff */
[----:B------:R-:W-:Y:S01]  /*85b0*/  LEA R130, P1, R131, R2, 0x2 ;  /* 0x0000000283827211 */ /* 0x000fe200078210ff */
[----:B------:R-:W-:Y:S01]  /*85c0*/  IMAD R233, R129, UR6, RZ ;  /* 0x0000000681e97c24 */ /* 0x000fe2000f8e02ff */
        /* <DEDUP_REMOVED lines=32> */
[----:B------:R-:W-:Y:S01]  /*87d0*/  LEA.HI.X.SX32 R155, R155, R6, 0x2, P1 ;  /* 0x000000069b9b7211 */ /* 0x000fe200008f16ff */
[----:B---3--:R-:W-:-:S02]  /*87e0*/  IMAD R242, R245, UR6, RZ ;  /* 0x00000006f5f27c24 */ /* 0x008fc4000f8e02ff */
[----:B------:R-:W3:Y:S01]  /*87f0*/  LDL.LU R245, [R1+0x14c] ;  /* 0x00014c0001f57983 */ /* 0x000ee20000300800 */
[----:B------:R-:W-:Y:S01]  /*8800*/  LEA R158, P1, R159, R2, 0x2 ;  /* 0x000000029f9e7211 */ /* 0x000fe200078210ff */
[----:B------:R-:W-:Y:S01]  /*8810*/  IMAD R239, R157, UR6, RZ ;  /* 0x000000069def7c24 */ /* 0x000fe2000f8e02ff */
[----:B------:R-:W-:Y:S02]  /*8820*/  LEA.HI.X.SX32 R157, R160, R6, 0x2, P6 ;  /* 0x00000006a09d7211 */ /* 0x000fe400030f16ff */
[C---:B------:R-:W-:Y:S02]  /*8830*/  LEA R160, P6, R164.reuse, R2, 0x2 ;  /* 0x00000002a4a07211 */ /* 0x040fe400078c10ff */
[----:B------:R-:W-:Y:S02]  /*8840*/  LEA.HI.X.SX32 R159, R159, R6, 0x2, P1 ;  /* 0x000000069f9f7211 */ /* 0x000fe400008f16ff */
[----:B------:R-:W-:Y:S01]  /*8850*/  LEA R162, P1, R163, R2, 0x2 ;  /* 0x00000002a3a27211 */ /* 0x000fe200078210ff */
[----:B--2---:R-:W-:Y:S01]  /*8860*/  IMAD R16, R161, UR6, RZ ;  /* 0x00000006a1107c24 */ /* 0x004fe2000f8e02ff */
        /* <DEDUP_REMOVED lines=39> */
[----:B------:R-:W-:Y:S01]  /*8ae0*/  LEA R198, P1, R202, R2, 0x2 ;  /* 0x00000002cac67211 */ /* 0x000fe200078210ff */
[----:B------:R-:W-:Y:S01]  /*8af0*/  IMAD R12, R197, UR6, RZ ;  /* 0x00000006c50c7c24 */ /* 0x000fe2000f8e02ff */
[----:B------:R-:W-:-:S02]  /*8b00*/  LEA.HI.X.SX32 R197, R199, R6, 0x2, P6 ;  /* 0x00000006c7c57211 */ /* 0x000fc400030f16ff */
[----:B------:R-:W-:Y:S02]  /*8b10*/  LEA R200, P6, R203, R2, 0x2 ;  /* 0x00000002cbc87211 */ /* 0x000fe400078c10ff */
[----:B------:R-:W-:Y:S02]  /*8b20*/  LEA.HI.X.SX32 R199, R202, R6, 0x2, P1 ;  /* 0x00000006cac77211 */ /* 0x000fe400008f16ff */
[----:B------:R-:W-:Y:S01]  /*8b30*/  LEA R202, P1, R206, R2, 0x2 ;  /* 0x00000002ceca7211 */ /* 0x000fe200078210ff */
[----:B------:R-:W-:Y:S01]  /*8b40*/  IMAD R11, R201, UR6, RZ ;  /* 0x00000006c90b7c24 */ /* 0x000fe2000f8e02ff */
[----:B------:R-:W-:Y:S01]  /*8b50*/  LEA.HI.X.SX32 R201, R203, R6, 0x2, P6 ;  /* 0x00000006cbc97211 */ /* 0x000fe200030f16ff */
[----:B------:R-:W-:Y:S01]  /*8b60*/  IMAD R211, R211, UR6, RZ ;  /* 0x00000006d3d37c24 */ /* 0x000fe2000f8e02ff */
        /* <DEDUP_REMOVED lines=14> */
[----:B------:R-:W-:-:S02]  /*8c50*/  LEA.HI.X.SX32 R209, R211, R6, 0x2, P6 ;  /* 0x00000006d3d17211 */ /* 0x000fc400030f16ff */
[----:B------:R-:W-:Y:S02]  /*8c60*/  LEA R212, P6, R215, R2, 0x2 ;  /* 0x00000002d7d47211 */ /* 0x000fe400078c10ff */
[----:B------:R-:W-:Y:S01]  /*8c70*/  LEA.HI.X.SX32 R211, R214, R6, 0x2, P1 ;  /* 0x00000006d6d37211 */ /* 0x000fe200008f16ff */
[----:B------:R-:W-:Y:S01]  /*8c80*/  IMAD R240, R8, UR6, RZ ;  /* 0x0000000608f07c24 */ /* 0x000fe2000f8e02ff */
[C---:B------:R-:W-:Y:S01]  /*8c90*/  LEA R214, P1, R218.reuse, R2, 0x2 ;  /* 0x00000002dad67211 */ /* 0x040fe200078210ff */
[----:B------:R-:W-:Y:S01]  /*8ca0*/  IMAD R8, R213, UR6, RZ ;  /* 0x00000006d5087c24 */ /* 0x000fe2000f8e02ff */
[-C--:B------:R-:W-:Y:S02]  /*8cb0*/  LEA.HI.X.SX32 R213, R215, R6.reuse, 0x2, P6 ;  /* 0x00000006d7d57211 */ /* 0x080fe400030f16ff */
[----:B------:R-:W-:Y:S02]  /*8cc0*/  LEA.HI.X.SX32 R215, R218, R6, 0x2, P1 ;  /* 0x00000006dad77211 */ /* 0x000fe400008f16ff */
[----:B------:R-:W-:-:S02]  /*8cd0*/  LEA R218, P1, R219, R2, 0x2 ;  /* 0x00000002dbda7211 */ /* 0x000fc400078210ff */
[C---:B------:R-:W-:Y:S01]  /*8ce0*/  LEA R216, P6, R220.reuse, R2, 0x2 ;  /* 0x00000002dcd87211 */ /* 0x040fe200078c10ff */
[----:B------:R-:W-:Y:S01]  /*8cf0*/  IMAD R10, R217, UR6, RZ ;  /* 0x00000006d90a7c24 */ /* 0x000fe2000f8e02ff */
[----:B------:R-:W-:Y:S02]  /*8d00*/  LEA.HI.X.SX32 R219, R219, R6, 0x2, P1 ;  /* 0x00000006dbdb7211 */ /* 0x000fe400008f16ff */
[----:B------:R-:W-:Y:S02]  /*8d10*/  LEA R222, P1, R223, R2, 0x2 ;  /* 0x00000002dfde7211 */ /* 0x000fe400078210ff */
[----:B------:R-:W-:Y:S02]  /*8d20*/  LEA.HI.X.SX32 R217, R220, R6, 0x2, P6 ;  /* 0x00000006dcd97211 */ /* 0x000fe400030f16ff */
[----:B------:R-:W-:Y:S01]  /*8d30*/  LEA R220, P6, R224, R2, 0x2 ;  /* 0x00000002e0dc7211 */ /* 0x000fe200078c10ff */
[----:B------:R-:W-:Y:S01]  /*8d40*/  IMAD R251, R13, UR6, RZ ;  /* 0x000000060dfb7c24 */ /* 0x000fe2000f8e02ff */
[----:B------:R-:W-:Y:S01]  /*8d50*/  LEA.HI.X.SX32 R223, R223, R6, 0x2, P1 ;  /* 0x00000006dfdf7211 */ /* 0x000fe200008f16ff */
[----:B------:R-:W-:Y:S01]  /*8d60*/  IMAD R13, R221, UR6, RZ ;  /* 0x00000006dd0d7c24 */ /* 0x000fe2000f8e02ff */
[----:B------:R-:W-:-:S02]  /*8d70*/  LEA R226, P1, R227, R2, 0x2 ;  /* 0x00000002e3e27211 */ /* 0x000fc400078210ff */
[----:B------:R-:W-:Y:S02]  /*8d80*/  LEA.HI.X.SX32 R221, R224, R6, 0x2, P6 ;  /* 0x00000006e0dd7211 */ /* 0x000fe400030f16ff */
[----:B------:R-:W-:Y:S02]  /*8d90*/  LEA R224, P6, R225, R2, 0x2 ;  /* 0x00000002e1e07211 */ /* 0x000fe400078c10ff */
[----:B------:R-:W-:Y:S02]  /*8da0*/  LEA.HI.X.SX32 R227, R227, R6, 0x2, P1 ;  /* 0x00000006e3e37211 */ /* 0x000fe400008f16ff */
[----:B------:R-:W-:Y:S02]  /*8db0*/  LEA R230, P1, R231, R2, 0x2 ;  /* 0x00000002e7e67211 */ /* 0x000fe400078210ff */
[----:B------:R-:W-:Y:S02]  /*8dc0*/  LEA.HI.X.SX32 R225, R225, R6, 0x2, P6 ;  /* 0x00000006e1e17211 */ /* 0x000fe400030f16ff */
[----:B------:R-:W-:-:S02]  /*8dd0*/  LEA R228, P6, R229, R2, 0x2 ;  /* 0x00000002e5e47211 */ /* 0x000fc400078c10ff */
[----:B------:R-:W-:Y:S02]  /*8de0*/  LEA.HI.X.SX32 R231, R231, R6, 0x2, P1 ;  /* 0x00000006e7e77211 */ /* 0x000fe400008f16ff */
[----:B------:R-:W-:Y:S02]  /*8df0*/  LEA R234, P1, R235, R2, 0x2 ;  /* 0x00000002ebea7211 */ /* 0x000fe400078210ff */
[----:B------:R-:W-:Y:S02]  /*8e00*/  LEA.HI.X.SX32 R229, R229, R6, 0x2, P6 ;  /* 0x00000006e5e57211 */ /* 0x000fe400030f16ff */
[----:B------:R-:W-:Y:S01]  /*8e10*/  LEA R232, P6, R233, R2, 0x2 ;  /* 0x00000002e9e87211 */ /* 0x000fe200078c10ff */
[----:B-1----:R-:W-:Y:S01]  /*8e20*/  IMAD.MOV.U32 R15, RZ, RZ, R16 ;  /* 0x000000ffff0f7224 */ /* 0x002fe200078e0010 */
[----:B------:R-:W-:Y:S02]  /*8e30*/  LEA.HI.X.SX32 R235, R235, R6, 0x2, P1 ;  /* 0x00000006ebeb7211 */ /* 0x000fe400008f16ff */
[----:B------:R-:W-:-:S02]  /*8e40*/  LEA R14, P1, R22, R2, 0x2 ;  /* 0x00000002160e7211 */ /* 0x000fc400078210ff */
[----:B------:R-:W-:Y:S01]  /*8e50*/  LEA.HI.X.SX32 R233, R233, R6, 0x2, P6 ;  /* 0x00000006e9e97211 */ /* 0x000fe200030f16ff */
[----:B------:R-:W-:Y:S01]  /*8e60*/  IMAD.MOV.U32 R17, RZ, RZ, R15 ;  /* 0x000000ffff117224 */ /* 0x000fe200078e000f */
[C---:B------:R-:W-:Y:S02]  /*8e70*/  LEA R236, P6, R237.reuse, R2, 0x2 ;  /* 0x00000002edec7211 */ /* 0x040fe400078c10ff */
[-C--:B------:R-:W-:Y:S02]  /*8e80*/  LEA.HI.X.SX32 R15, R22, R6.reuse, 0x2, P1 ;  /* 0x00000006160f7211 */ /* 0x080fe400008f16ff */
[----:B------:R-:W-:Y:S01]  /*8e90*/  LEA.HI.X.SX32 R237, R237, R6, 0x2, P6 ;  /* 0x00000006eded7211 */ /* 0x000fe200030f16ff */
[----:B------:R1:W5:Y:S01]  /*8ea0*/  LDL.LU R22, [R1+0x70c] ;  /* 0x00070c0001167983 */ /* 0x0003620000300800 */
[----:B------:R-:W-:-:S03]  /*8eb0*/  LEA R16, P6, R23, R2, 0x2 ;  /* 0x0000000217107211 */ /* 0x000fc600078c10ff */
[----:B------:R2:W-:Y:S02]  /*8ec0*/  STL.64 [R1+0xf0], R14 ;  /* 0x0000f00e01007387 */ /* 0x0005e40000100a00 */
[----:B--2---:R-:W-:Y:S01]  /*8ed0*/  IMAD.MOV.U32 R15, RZ, RZ, R17 ;  /* 0x000000ffff0f7224 */ /* 0x004fe200078e0011 */
[----:B------:R-:W-:Y:S02]  /*8ee0*/  LEA.HI.X.SX32 R17, R23, R6, 0x2, P6 ;  /* 0x0000000617117211 */ /* 0x000fe400030f16ff */
[C---:B------:R-:W-:Y:S01]  /*8ef0*/  LEA R14, P1, R246.reuse, R2, 0x2 ;  /* 0x00000002f60e7211 */ /* 0x040fe200078210ff */
[----:B------:R1:W5:Y:S04]  /*8f00*/  LDL.LU R23, [R1+0x708] ;  /* 0x0007080001177983 */ /* 0x0003680000300800 */
[----:B------:R2:W-:Y:S02]  /*8f10*/  STL.64 [R1+0xf8], R16 ;  /* 0x0000f81001007387 */ /* 0x0005e40000100a00 */
[----:B--2---:R-:W-:Y:S01]  /*8f20*/  IMAD.MOV.U32 R17, RZ, RZ, R15 ;  /* 0x000000ffff117224 */ /* 0x004fe200078e000f */
[----:B------:R-:W-:-:S02]  /*8f30*/  LEA.HI.X.SX32 R15, R246, R6, 0x2, P1 ;  /* 0x00000006f60f7211 */ /* 0x000fc400008f16ff */
[C---:B------:R-:W-:Y:S01]  /*8f40*/  LEA R16, P6, R20.reuse, R2, 0x2 ;  /* 0x0000000214107211 */ /* 0x040fe200078c10ff */
[----:B------:R-:W2:Y:S04]  /*8f50*/  LDL.LU R246, [R1+0x15c] ;  /* 0x00015c0001f67983 */ /* 0x000ea80000300800 */
[----:B------:R1:W-:Y:S02]  /*8f60*/  STL.64 [R1+0x100], R14 ;  /* 0x0001000e01007387 */ /* 0x0003e40000100a00 */
[----:B-1----:R-:W-:Y:S01]  /*8f70*/  IMAD.MOV.U32 R15, RZ, RZ, R17 ;  /* 0x000000ffff0f7224 */ /* 0x002fe200078e0011 */
[----:B------:R-:W-:Y:S02]  /*8f80*/  LEA.HI.X.SX32 R17, R20, R6, 0x2, P6 ;  /* 0x0000000614117211 */ /* 0x000fe400030f16ff */
[-C--:B------:R-:W-:Y:S01]  /*8f90*/  LEA R14, P1, R239, R2.reuse, 0x2 ;  /* 0x00000002ef0e7211 */ /* 0x080fe200078210ff */
[----:B------:R1:W5:Y:S04]  /*8fa0*/  LDL.LU R20, [R1+0x704] ;  /* 0x0007040001147983 */ /* 0x0003680000300800 */
[----:B------:R1:W-:Y:S02]  /*8fb0*/  STL.64 [R1+0x108], R16 ;  /* 0x0001081001007387 */ /* 0x0003e40000100a00 */
[----:B-1----:R-:W-:Y:S01]  /*8fc0*/  LEA R16, P6, R15, R2, 0x2 ;  /* 0x000000020f107211 */ /* 0x002fe200078c10ff */
[----:B------:R-:W-:Y:S01]  /*8fd0*/  IMAD.MOV.U32 R17, RZ, RZ, R15 ;  /* 0x000000ffff117224 */ /* 0x000fe200078e000f */
[----:B------:R-:W-:-:S02]  /*8fe0*/  LEA.HI.X.SX32 R15, R239, R6, 0x2, P1 ;  /* 0x00000006ef0f7211 */ /* 0x000fc400008f16ff */
[----:B------:R-:W2:Y:S02]  /*8ff0*/  LDL.LU R239, [R1+0x16c] ;  /* 0x00016c0001ef7983 */ /* 0x000ea40000300800 */
[----:B------:R-:W-:Y:S02]  /*9000*/  LEA.HI.X.SX32 R17, R17, R6, 0x2, P6 ;  /* 0x0000000611117211 */ /* 0x000fe400030f16ff */
[----:B------:R1:W-:Y:S04]  /*9010*/  STL.64 [R1+0x110], R14 ;  /* 0x0001100e01007387 */ /* 0x0003e80000100a00 */
[----:B------:R4:W-:Y:S01]  /*9020*/  STL.64 [R1+0x118], R16 ;  /* 0x0001181001007387 */ /* 0x0009e20000100a00 */
[----:B-1----:R-:W-:-:S04]  /*9030*/  LEA R14, P1, R21, R2, 0x2 ;  /* 0x00000002150e7211 */ /* 0x002fc800078210ff */
[----:B------:R-:W-:Y:S02]  /*9040*/  LEA.HI.X.SX32 R15, R21, R6, 0x2, P1 ;  /* 0x00000006150f7211 */ /* 0x000fe400008f16ff */
[C---:B----4-:R-:W-:Y:S01]  /*9050*/  LEA R16, P6, R18.reuse, R2, 0x2 ;  /* 0x0000000212107211 */ /* 0x050fe200078c10ff */
[----:B------:R1:W5:Y:S03]  /*9060*/  LDL.LU R21, [R1+0x700] ;  /* 0x0007000001157983 */ /* 0x0003660000300800 */
[----:B------:R-:W-:Y:S01]  /*9070*/  LEA.HI.X.SX32 R17, R18, R6, 0x2, P6 ;  /* 0x0000000612117211 */ /* 0x000fe200030f16ff */
[----:B------:R4:W-:Y:S04]  /*9080*/  STL.64 [R1+0x120], R14 ;  /* 0x0001200e01007387 */ /* 0x0009e80000100a00 */
[----:B------:R1:W5:Y:S04]  /*9090*/  LDL.LU R18, [R1+0x6fc] ;  /* 0x0006fc0001127983 */ /* 0x0003680000300800 */
[----:B------:R1:W-:Y:S01]  /*90a0*/  STL.64 [R1+0x128], R16 ;  /* 0x0001281001007387 */ /* 0x0003e20000100a00 */
[----:B----4-:R-:W-:-:S04]  /*90b0*/  LEA R14, P1, R19, R2, 0x2 ;  /* 0x00000002130e7211 */ /* 0x010fc800078210ff */
[----:B------:R-:W-:Y:S02]  /*90c0*/  LEA.HI.X.SX32 R15, R19, R6, 0x2, P1 ;  /* 0x00000006130f7211 */ /* 0x000fe400008f16ff */
[----:B------:R4:W5:Y:S01]  /*90d0*/  LDL.LU R19, [R1+0x6f8] ;  /* 0x0006f80001137983 */ /* 0x0009620000300800 */
[----:B-1----:R-:W-:-:S03]  /*90e0*/  LEA R16, P6, R244, R2, 0x2 ;  /* 0x00000002f4107211 */ /* 0x002fc600078c10ff */
[----:B------:R1:W-:Y:S01]  /*90f0*/  STL.64 [R1+0x130], R14 ;  /* 0x0001300e01007387 */ /* 0x0003e20000100a00 */
[----:B------:R-:W-:-:S05]  /*9100*/  LEA.HI.X.SX32 R17, R244, R6, 0x2, P6 ;  /* 0x00000006f4117211 */ /* 0x000fca00030f16ff */
[----:B------:R3:W-:Y:S01]  /*9110*/  STL.64 [R1+0x138], R16 ;  /* 0x0001381001007387 */ /* 0x0007e20000100a00 */
[----:B-1----:R-:W-:-:S04]  /*9120*/  LEA R14, P1, R251, R2, 0x2 ;  /* 0x00000002fb0e7211 */ /* 0x002fc800078210ff */
[----:B------:R-:W-:Y:S02]  /*9130*/  LEA.HI.X.SX32 R15, R251, R6, 0x2, P1 ;  /* 0x00000006fb0f7211 */ /* 0x000fe400008f16ff */
[----:B---3--:R-:W-:-:S03]  /*9140*/  LEA R16, P6, R250, R2, 0x2 ;  /* 0x00000002fa107211 */ /* 0x008fc600078c10ff */
[----:B------:R1:W-:Y:S01]  /*9150*/  STL.64 [R1+0x140], R14 ;  /* 0x0001400e01007387 */ /* 0x0003e20000100a00 */
[----:B------:R-:W-:-:S03]  /*9160*/  LEA.HI.X.SX32 R17, R250, R6, 0x2, P6 ;  /* 0x00000006fa117211 */ /* 0x000fc600030f16ff */
[----:B------:R-:W3:Y:S04]  /*9170*/  LDL.LU R244, [R1+0x19c] ;  /* 0x00019c0001f47983 */ /* 0x000ee80000300800 */
[----:B------:R4:W-:Y:S01]  /*9180*/  STL.64 [R1+0x148], R16 ;  /* 0x0001481001007387 */ /* 0x0009e20000100a00 */
[----:B-1----:R-:W-:-:S04]  /*9190*/  LEA R14, P1, R248, R2, 0x2 ;  /* 0x00000002f80e7211 */ /* 0x002fc800078210ff */
[----:B------:R-:W-:Y:S01]  /*91a0*/  LEA.HI.X.SX32 R15, R248, R6, 0x2, P1 ;  /* 0x00000006f80f7211 */ /* 0x000fe200008f16ff */
[----:B------:R-:W-:Y:S01]  /*91b0*/  IMAD R251, R245, UR6, RZ ;  /* 0x00000006f5fb7c24 */ /* 0x000fe2000f8e02ff */
[----:B------:R-:W3:Y:S01]  /*91c0*/  LDL.LU R248, [R1+0x17c] ;  /* 0x00017c0001f87983 */ /* 0x000ee20000300800 */
[C---:B----4-:R-:W-:Y:S01]  /*91d0*/  LEA R16, P6, R240.reuse, R2, 0x2 ;  /* 0x00000002f0107211 */ /* 0x050fe200078c10ff */
[----:B------:R-:W-:Y:S02]  /*91e0*/  IMAD.MOV.U32 R245, RZ, RZ, R247 ;  /* 0x000000fffff57224 */ /* 0x000fe400078e00f7 */
[----:B------:R1:W-:Y:S01]  /*91f0*/  STL.64 [R1+0x150], R14 ;  /* 0x0001500e01007387 */ /* 0x0003e20000100a00 */
[----:B------:R-:W-:-:S03]  /*9200*/  LEA.HI.X.SX32 R17, R240, R6, 0x2, P6 ;  /* 0x00000006f0117211 */ /* 0x000fc600030f16ff */
[----:B------:R-:W4:Y:S04]  /*9210*/  LDL.LU R240, [R1+0x18c] ;  /* 0x00018c0001f07983 */ /* 0x000f280000300800 */
[----:B------:R-:W4:Y:S01]  /*9220*/  LDL.LU R247, [R1+0x1ac] ;  /* 0x0001ac0001f77983 */ /* 0x000f220000300800 */
[----:B-1----:R-:W-:-:S03]  /*9230*/  LEA R14, P1, R12, R2, 0x2 ;  /* 0x000000020c0e7211 */ /* 0x002fc600078210ff */
[----:B------:R1:W-:Y:S01]  /*9240*/  STL.64 [R1+0x158], R16 ;  /* 0x0001581001007387 */ /* 0x0003e20000100a00 */
[----:B------:R-:W-:Y:S01]  /*9250*/  LEA.HI.X.SX32 R15, R12, R6, 0x2, P1 ;  /* 0x000000060c0f7211 */ /* 0x000fe200008f16ff */
[----:B------:R-:W-:-:S04]  /*9260*/  IMAD R238, R238, UR6, RZ ;  /* 0x00000006eeee7c24 */ /* 0x000fc8000f8e02ff */
[----:B------:R1:W-:Y:S02]  /*9270*/  STL.64 [R1+0x160], R14 ;  /* 0x0001600e01007387 */ /* 0x0003e40000100a00 */
[----:B-1----:R-:W-:-:S04]  /*9280*/  LEA R16, P6, R11, R2, 0x2 ;  /* 0x000000020b107211 */ /* 0x002fc800078c10ff */
[----:B------:R-:W-:Y:S01]  /*9290*/  LEA.HI.X.SX32 R17, R11, R6, 0x2, P6 ;  /* 0x000000060b117211 */ /* 0x000fe200030f16ff */
[----:B------:R-:W-:Y:S01]  /*92a0*/  IMAD.MOV.U32 R11, RZ, RZ, R238 ;  /* 0x000000ffff0b7224 */ /* 0x000fe200078e00ee */
[-C--:B------:R-:W-:Y:S02]  /*92b0*/  LEA R14, P1, R9, R2.reuse, 0x2 ;  /* 0x00000002090e7211 */ /* 0x080fe400078210ff */
[----:B------:R-:W-:Y:S02]  /*92c0*/  LEA R238, P6, R7, R2, 0x2 ;  /* 0x0000000207ee7211 */ /* 0x000fe400078c10ff */
[----:B------:R-:W-:Y:S01]  /*92d0*/  LEA.HI.X.SX32 R15, R9, R6, 0x2, P1 ;  /* 0x00000006090f7211 */ /* 0x000fe200008f16ff */
[----:B------:R1:W-:Y:S01]  /*92e0*/  STL.64 [R1+0x168], R16 ;  /* 0x0001681001007387 */ /* 0x0003e20000100a00 */
[----:B------:R-:W-:-:S03]  /*92f0*/  IMAD R241, R241, UR6, RZ ;  /* 0x00000006f1f17c24 */ /* 0x000fc6000f8e02ff */
[----:B-1----:R1:W5:Y:S04]  /*9300*/  LDL.LU.64 R16, [R1+0x6f0] ;  /* 0x0006f00001107983 */ /* 0x0023680000300a00 */
[----:B------:R1:W-:Y:S04]  /*9310*/  STL.64 [R1+0x170], R14 ;  /* 0x0001700e01007387 */ /* 0x0003e80000100a00 */
[----:B------:R-:W4:Y:S01]  /*9320*/  LDL.LU R9, [R1+0x1d8] ;  /* 0x0001d80001097983 */ /* 0x000f220000300800 */
[----:B-1----:R-:W-:-:S04]  /*9330*/  LEA R14, P1, R8, R2, 0x2 ;  /* 0x00000002080e7211 */ /* 0x002fc800078210ff */
[----:B------:R-:W-:Y:S01]  /*9340*/  LEA.HI.X.SX32 R15, R8, R6, 0x2, P1 ;  /* 0x00000006080f7211 */ /* 0x000fe200008f16ff */
[----:B------:R-:W-:Y:S02]  /*9350*/  IMAD R249, R249, UR6, RZ ;  /* 0x00000006f9f97c24 */ /* 0x000fe4000f8e02ff */
[----:B------:R-:W-:Y:S02]  /*9360*/  IMAD R252, R252, UR6, RZ ;  /* 0x00000006fcfc7c24 */ /* 0x000fe4000f8e02ff */
[----:B------:R-:W-:Y:S02]  /*9370*/  IMAD R243, R243, UR6, RZ ;  /* 0x00000006f3f37c24 */ /* 0x000fe4000f8e02ff */
[----:B------:R-:W-:Y:S02]  /*9380*/  IMAD R0, R0, UR6, RZ ;  /* 0x0000000600007c24 */ /* 0x000fe4000f8e02ff */
[----:B------:R-:W-:Y:S02]  /*9390*/  IMAD R3, R3, UR6, RZ ;  /* 0x0000000603037c24 */ /* 0x000fe4000f8e02ff */
[----:B------:R-:W-:-:S02]  /*93a0*/  IMAD R4, R4, UR6, RZ ;  /* 0x0000000604047c24 */ /* 0x000fc4000f8e02ff */
[----:B--2---:R-:W-:Y:S02]  /*93b0*/  IMAD R246, R246, UR6, RZ ;  /* 0x00000006f6f67c24 */ /* 0x004fe4000f8e02ff */
[----:B------:R-:W-:Y:S01]  /*93c0*/  IMAD R250, R239, UR6, RZ ;  /* 0x00000006effa7c24 */ /* 0x000fe2000f8e02ff */
[----:B------:R-:W-:-:S05]  /*93d0*/  LEA.HI.X.SX32 R239, R7, R6, 0x2, P6 ;  /* 0x0000000607ef7211 */ /* 0x000fca00030f16ff */
[----:B------:R1:W-:Y:S04]  /*93e0*/  STL.64 [R1+0x178], R238 ;  /* 0x000178ee01007387 */ /* 0x0003e80000100a00 */
[----:B------:R2:W-:Y:S04]  /*93f0*/  STL.64 [R1+0x180], R14 ;  /* 0x0001800e01007387 */ /* 0x0005e80000100a00 */
[----:B------:R-:W4:Y:S01]  /*9400*/  LDL.LU R8, [R1+0x1e4] ;  /* 0x0001e40001087983 */ /* 0x000f220000300800 */
[----:B-1----:R-:W-:-:S04]  /*9410*/  LEA R238, P6, R10, R2, 0x2 ;  /* 0x000000020aee7211 */ /* 0x002fc800078c10ff */
[----:B------:R-:W-:Y:S02]  /*9420*/  LEA.HI.X.SX32 R239, R10, R6, 0x2, P6 ;  /* 0x000000060aef7211 */ /* 0x000fe400030f16ff */
[C---:B--2---:R-:W-:Y:S01]  /*9430*/  LEA R14, P1, R13.reuse, R2, 0x2 ;  /* 0x000000020d0e7211 */ /* 0x044fe200078210ff */
[----:B------:R-:W2:Y:S04]  /*9440*/  LDL.LU R10, [R1+0x1c8] ;  /* 0x0001c800010a7983 */ /* 0x000ea80000300800 */
[----:B------:R1:W-:Y:S01]  /*9450*/  STL.64 [R1+0x188], R238 ;  /* 0x000188ee01007387 */ /* 0x0003e20000100a00 */
[----:B------:R-:W-:-:S03]  /*9460*/  LEA.HI.X.SX32 R15, R13, R6, 0x2, P1 ;  /* 0x000000060d0f7211 */ /* 0x000fc600008f16ff */
[----:B------:R-:W2:Y:S01]  /*9470*/  LDL.LU R7, [R1+0x1ec] ;  /* 0x0001ec0001077983 */ /* 0x000ea20000300800 */
[----:B-1----:R-:W-:-:S03]  /*9480*/  LEA R238, P6, R241, R2, 0x2 ;  /* 0x00000002f1ee7211 */ /* 0x002fc600078c10ff */
[----:B------:R1:W-:Y:S01]  /*9490*/  STL.64 [R1+0x190], R14 ;  /* 0x0001900e01007387 */ /* 0x0003e20000100a00 */
[----:B------:R-:W-:-:S03]  /*94a0*/  LEA.HI.X.SX32 R239, R241, R6, 0x2, P6 ;  /* 0x00000006f1ef7211 */ /* 0x000fc600030f16ff */
[----:B------:R-:W2:Y:S04]  /*94b0*/  LDL.LU R241, [R1+0x1fc] ;  /* 0x0001fc0001f17983 */ /* 0x000ea80000300800 */
[----:B------:R1:W-:Y:S02]  /*94c0*/  STL.64 [R1+0x198], R238 ;  /* 0x000198ee01007387 */ /* 0x0003e40000100a00 */
[----:B-1----:R-:W-:-:S04]  /*94d0*/  LEA R14, P1, R249, R2, 0x2 ;  /* 0x00000002f90e7211 */ /* 0x002fc800078210ff */
[----:B------:R-:W-:Y:S01]  /*94e0*/  LEA.HI.X.SX32 R15, R249, R6, 0x2, P1 ;  /* 0x00000006f90f7211 */ /* 0x000fe200008f16ff */
[----:B------:R-:W-:Y:S01]  /*94f0*/  IMAD.MOV.U32 R249, RZ, RZ, R245 ;  /* 0x000000fffff97224 */ /* 0x000fe200078e00f5 */
[----:B------:R-:W-:Y:S01]  /*9500*/  LEA R238, P6, R252, R2, 0x2 ;  /* 0x00000002fcee7211 */ /* 0x000fe200078c10ff */
[----:B------:R-:W-:-:S03]  /*9510*/  IMAD.MOV.U32 R245, RZ, RZ, R11 ;  /* 0x000000fffff57224 */ /* 0x000fc600078e000b */
[----:B------:R-:W-:Y:S01]  /*9520*/  LEA.HI.X.SX32 R239, R252, R6, 0x2, P6 ;  /* 0x00000006fcef7211 */ /* 0x000fe200030f16ff */
[----:B------:R1:W-:Y:S01]  /*9530*/  STL.64 [R1+0x1a0], R14 ;  /* 0x0001a00e01007387 */ /* 0x0003e20000100a00 */
[----:B---3--:R-:W-:Y:S01]  /*9540*/  IMAD R12, R244, UR6, RZ ;  /* 0x00000006f40c7c24 */ /* 0x008fe2000f8e02ff */
[-C--:B------:R-:W-:Y:S01]  /*9550*/  LEA R244, P1, R242, R2.reuse, 0x2 ;  /* 0x00000002f2f47211 */ /* 0x080fe200078210ff */
[----:B------:R-:W-:Y:S01]  /*9560*/  IMAD.MOV.U32 R252, RZ, RZ, R246 ;  /* 0x000000fffffc7224 */ /* 0x000fe200078e00f6 */
[----:B------:R-:W-:Y:S01]  /*9570*/  LEA R246, P6, R243, R2, 0x2 ;  /* 0x00000002f3f67211 */ /* 0x000fe200078c10ff */
[----:B-1----:R1:W5:Y:S04]  /*9580*/  LDL.LU.64 R14, [R1+0x6e8] ;  /* 0x0006e800010e7983 */ /* 0x0023680000300a00 */
[----:B------:R3:W-:Y:S04]  /*9590*/  STL.64 [R1+0x1a8], R238 ;  /* 0x0001a8ee01007387 */ /* 0x0007e80000100a00 */
[----:B---3--:R1:W5:Y:S01]  /*95a0*/  LDL.LU.64 R238, [R1+0x6e0] ;  /* 0x0006e00001ee7983 */ /* 0x0083620000300a00 */
[----:B----4-:R-:W-:-:S03]  /*95b0*/  IMAD R11, R247, UR6, RZ ;  /* 0x00000006f70b7c24 */ /* 0x010fc6000f8e02ff */
[----:B------:R-:W3:Y:S01]  /*95c0*/  LDL.LU R13, [R1+0x20c] ;  /* 0x00020c00010d7983 */ /* 0x000ee20000300800 */
[----:B------:R-:W-:Y:S01]  /*95d0*/  IMAD.MOV.U32 R247, RZ, RZ, R245 ;  /* 0x000000fffff77224 */ /* 0x000fe200078e00f5 */
[-C--:B------:R-:W-:Y:S02]  /*95e0*/  LEA.HI.X.SX32 R245, R242, R6.reuse, 0x2, P1 ;  /* 0x00000006f2f57211 */ /* 0x080fe400008f16ff */
[----:B------:R1:W5:Y:S04]  /*95f0*/  LDL.LU R242, [R1+0x6d8] ;  /* 0x0006d80001f27983 */ /* 0x0003680000300800 */
[----:B------:R4:W-:Y:S02]  /*9600*/  STL.64 [R1+0x1b0], R244 ;  /* 0x0001b0f401007387 */ /* 0x0009e40000100a00 */
[----:B----4-:R-:W-:Y:S01]  /*9610*/  IMAD.MOV.U32 R245, RZ, RZ, R247 ;  /* 0x000000fffff57224 */ /* 0x010fe200078e00f7 */
[----:B------:R-:W-:-:S02]  /*9620*/  LEA.HI.X.SX32 R247, R243, R6, 0x2, P6 ;  /* 0x00000006f3f77211 */ /* 0x000fc400030f16ff */
[C---:B------:R-:W-:Y:S01]  /*9630*/  LEA R244, P1, R0.reuse, R2, 0x2 ;  /* 0x0000000200f47211 */ /* 0x040fe200078210ff */
[----:B------:R1:W5:Y:S04]  /*9640*/  LDL.LU R243, [R1+0x6d4] ;  /* 0x0006d40001f37983 */ /* 0x0003680000300800 */
[----:B------:R4:W-:Y:S02]  /*9650*/  STL.64 [R1+0x1b8], R246 ;  /* 0x0001b8f601007387 */ /* 0x0009e40000100a00 */
[----:B----4-:R-:W-:Y:S01]  /*9660*/  IMAD.MOV.U32 R247, RZ, RZ, R245 ;  /* 0x000000fffff77224 */ /* 0x010fe200078e00f5 */
[----:B------:R-:W-:Y:S02]  /*9670*/  LEA.HI.X.SX32 R245, R0, R6, 0x2, P1 ;  /* 0x0000000600f57211 */ /* 0x000fe400008f16ff */
[C---:B------:R-:W-:Y:S01]  /*9680*/  LEA R246, P6, R3.reuse, R2, 0x2 ;  /* 0x0000000203f67211 */ /* 0x040fe200078c10ff */
[----:B------:R-:W4:Y:S04]  /*9690*/  LDL.LU R0, [R1+0x6d0] ;  /* 0x0006d00001007983 */ /* 0x000f280000300800 */
[----:B------:R1:W-:Y:S02]  /*96a0*/  STL.64 [R1+0x1c0], R244 ;  /* 0x0001c0f401007387 */ /* 0x0003e40000100a00 */
[----:B-1----:R-:W-:Y:S01]  /*96b0*/  IMAD.MOV.U32 R245, RZ, RZ, R247 ;  /* 0x000000fffff57224 */ /* 0x002fe200078e00f7 */
[----:B------:R-:W-:-:S02]  /*96c0*/  LEA.HI.X.SX32 R247, R3, R6, 0x2, P6 ;  /* 0x0000000603f77211 */ /* 0x000fc400030f16ff */
[----:B------:R-:W-:-:S03]  /*96d0*/  LEA R244, P1, R4, R2, 0x2 ;  /* 0x0000000204f47211 */ /* 0x000fc600078210ff */
[----:B------:R1:W-:Y:S02]  /*96e0*/  STL.64 [R1+0x1c8], R246 ;  /* 0x0001c8f601007387 */ /* 0x0003e40000100a00 */
[----:B-1----:R-:W-:Y:S01]  /*96f0*/  IMAD.MOV.U32 R247, RZ, RZ, R245 ;  /* 0x000000fffff77224 */ /* 0x002fe200078e00f5 */
[----:B------:R-:W-:Y:S02]  /*9700*/  LEA R246, P6, R245, R2, 0x2 ;  /* 0x00000002f5f67211 */ /* 0x000fe400078c10ff */
[-C--:B------:R-:W-:Y:S02]  /*9710*/  LEA.HI.X.SX32 R245, R4, R6.reuse, 0x2, P1 ;  /* 0x0000000604f57211 */ /* 0x080fe400008f16ff */
[----:B------:R-:W-:Y:S01]  /*9720*/  LEA.HI.X.SX32 R247, R247, R6, 0x2, P6 ;  /* 0x00000006f7f77211 */ /* 0x000fe200030f16ff */
[----:B------:R-:W-:Y:S02]  /*9730*/  IMAD R248, R248, UR6, RZ ;  /* 0x00000006f8f87c24 */ /* 0x000fe4000f8e02ff */
[----:B------:R-:W-:Y:S01]  /*9740*/  IMAD R240, R240, UR6, RZ ;  /* 0x00000006f0f07c24 */ /* 0x000fe2000f8e02ff */
[----:B------:R1:W-:Y:S01]  /*9750*/  STL.64 [R1+0x1d0], R244 ;  /* 0x0001d0f401007387 */ /* 0x0003e20000100a00 */
[----:B------:R-:W-:Y:S01]  /*9760*/  IMAD R9, R9, UR6, RZ ;  /* 0x0000000609097c24 */ /* 0x000fe2000f8e02ff */
[----:B------:R-:W2:Y:S02]  /*9770*/  LDC R4, c[0x0][0x3a0] ;  /* 0x0000e800ff047b82 */ /* 0x000ea40000000800 */
[----:B------:R1:W-:Y:S02]  /*9780*/  STL.64 [R1+0x1d8], R246 ;  /* 0x0001d8f601007387 */ /* 0x0003e40000100a00 */
[----:B-1----:R-:W-:-:S02]  /*9790*/  LEA R244, P1, R251, R2, 0x2 ;  /* 0x00000002fbf47211 */ /* 0x002fc400078210ff */
[C---:B------:R-:W-:Y:S02]  /*97a0*/  LEA R246, P6, R252.reuse, R2, 0x2 ;  /* 0x00000002fcf67211 */ /* 0x040fe400078c10ff */
[-C--:B------:R-:W-:Y:S02]  /*97b0*/  LEA.HI.X.SX32 R245, R251, R6.reuse, 0x2, P1 ;  /* 0x00000006fbf57211 */ /* 0x080fe400008f16ff */
[----:B------:R-:W-:-:S03]  /*97c0*/  LEA.HI.X.SX32 R247, R252, R6, 0x2, P6 ;  /* 0x00000006fcf77211 */ /* 0x000fc600030f16ff */
[----:B------:R1:W-:Y:S04]  /*97d0*/  STL.64 [R1+0x1e0], R244 ;  /* 0x0001e0f401007387 */ /* 0x0003e80000100a00 */
[----:B------:R1:W-:Y:S02]  /*97e0*/  STL.64 [R1+0x1e8], R246 ;  /* 0x0001e8f601007387 */ /* 0x0003e40000100a00 */
[-C--:B-1----:R-:W-:Y:S02]  /*97f0*/  LEA R244, P1, R250, R2.reuse, 0x2 ;  /* 0x00000002faf47211 */ /* 0x082fe400078210ff */
[----:B------:R-:W-:Y:S02]  /*9800*/  LEA R246, P6, R248, R2, 0x2 ;  /* 0x00000002f8f67211 */ /* 0x000fe400078c10ff */
[----:B------:R-:W-:-:S02]  /*9810*/  LEA.HI.X.SX32 R245, R250, R6, 0x2, P1 ;  /* 0x00000006faf57211 */ /* 0x000fc400008f16ff */
[----:B------:R-:W-:Y:S02]  /*9820*/  LEA R250, P1, R240, R2, 0x2 ;  /* 0x00000002f0fa7211 */ /* 0x000fe400078210ff */
[-C--:B------:R-:W-:Y:S01]  /*9830*/  LEA.HI.X.SX32 R247, R248, R6.reuse, 0x2, P6 ;  /* 0x00000006f8f77211 */ /* 0x080fe200030f16ff */
[----:B------:R1:W-:Y:S01]  /*9840*/  STL.64 [R1+0x1f0], R244 ;  /* 0x0001f0f401007387 */ /* 0x0003e20000100a00 */
[----:B------:R-:W-:Y:S02]  /*9850*/  LEA.HI.X.SX32 R251, R240, R6, 0x2, P1 ;  /* 0x00000006f0fb7211 */ /* 0x000fe400008f16ff */
[----:B------:R-:W-:Y:S01]  /*9860*/  LEA R248, P6, R12, R2, 0x2 ;  /* 0x000000020cf87211 */ /* 0x000fe200078c10ff */
[----:B------:R-:W-:-:S03]  /*9870*/  IMAD.MOV.U32 R252, RZ, RZ, R249 ;  /* 0x000000fffffc7224 */ /* 0x000fc600078e00f9 */
[----:B------:R-:W-:Y:S01]  /*9880*/  LEA.HI.X.SX32 R249, R12, R6, 0x2, P6 ;  /* 0x000000060cf97211 */ /* 0x000fe200030f16ff */
[----:B-1----:R1:W5:Y:S04]  /*9890*/  LDL.LU.64 R244, [R1+0x6c8] ;  /* 0x0006c80001f47983 */ /* 0x0023680000300a00 */
[----:B------:R1:W-:Y:S04]  /*98a0*/  STL.64 [R1+0x1f8], R246 ;  /* 0x0001f8f601007387 */ /* 0x0003e80000100a00 */
[----:B-1----:R1:W5:Y:S04]  /*98b0*/  LDL.LU.64 R246, [R1+0x6c0] ;  /* 0x0006c00001f67983 */ /* 0x0023680000300a00 */
[----:B------:R-:W4:Y:S04]  /*98c0*/  LDL.LU R240, [R1+0x22c] ;  /* 0x00022c0001f07983 */ /* 0x000f280000300800 */
[----:B------:R1:W-:Y:S04]  /*98d0*/  STL.64 [R1+0x200], R250 ;  /* 0x000200fa01007387 */ /* 0x0003e80000100a00 */
[----:B------:R-:W4:Y:S04]  /*98e0*/  LDL.LU R12, [R1+0x21c] ;  /* 0x00021c00010c7983 */ /* 0x000f280000300800 */
[----:B------:R-:W-:Y:S01]  /*98f0*/  STL.64 [R1+0x208], R248 ;  /* 0x000208f801007387 */ /* 0x000fe20000100a00 */
[----:B-1----:R-:W-:-:S04]  /*9900*/  LEA R250, P1, R11, R2, 0x2 ;  /* 0x000000020bfa7211 */ /* 0x002fc800078210ff */
[----:B------:R-:W-:-:S05]  /*9910*/  LEA.HI.X.SX32 R251, R11, R6, 0x2, P1 ;  /* 0x000000060bfb7211 */ /* 0x000fca00008f16ff */
[----:B------:R1:W-:Y:S02]  /*9920*/  STL.64 [R1+0x210], R250 ;  /* 0x000210fa01007387 */ /* 0x0003e40000100a00 */
[----:B-1----:R-:W-:-:S04]  /*9930*/  LEA R250, P1, R9, R2, 0x2 ;  /* 0x0000000209fa7211 */ /* 0x002fc800078210ff */
[----:B------:R-:W-:Y:S01]  /*9940*/  LEA.HI.X.SX32 R251, R9, R6, 0x2, P1 ;  /* 0x0000000609fb7211 */ /* 0x000fe200008f16ff */
[----:B------:R-:W-:Y:S02]  /*9950*/  IMAD R8, R8, UR6, RZ ;  /* 0x0000000608087c24 */ /* 0x000fe4000f8e02ff */
[----:B--2---:R-:W-:-:S05]  /*9960*/  IMAD R10, R10, UR6, RZ ;  /* 0x000000060a0a7c24 */ /* 0x004fca000f8e02ff */
[----:B------:R-:W-:-:S04]  /*9970*/  LEA R248, P6, R10, R2, 0x2 ;  /* 0x000000020af87211 */ /* 0x000fc800078c10ff */
[----:B------:R-:W-:Y:S01]  /*9980*/  LEA.HI.X.SX32 R249, R10, R6, 0x2, P6 ;  /* 0x000000060af97211 */ /* 0x000fe200030f16ff */
[----:B------:R-:W-:-:S04]  /*9990*/  IMAD R7, R7, UR6, RZ ;  /* 0x0000000607077c24 */ /* 0x000fc8000f8e02ff */
[----:B------:R1:W-:Y:S04]  /*99a0*/  STL.64 [R1+0x218], R248 ;  /* 0x000218f801007387 */ /* 0x0003e80000100a00 */
[----:B------:R2:W-:Y:S01]  /*99b0*/  STL.64 [R1+0x220], R250 ;  /* 0x000220fa01007387 */ /* 0x0005e20000100a00 */
[----:B-1----:R-:W-:Y:S01]  /*99c0*/  LEA R248, P6, R8, R2, 0x2 ;  /* 0x0000000208f87211 */ /* 0x002fe200078c10ff */
[----:B------:R-:W-:-:S03]  /*99d0*/  IMAD R241, R241, UR6, RZ ;  /* 0x00000006f1f17c24 */ /* 0x000fc6000f8e02ff */
[----:B------:R-:W-:Y:S02]  /*99e0*/  LEA.HI.X.SX32 R249, R8, R6, 0x2, P6 ;  /* 0x0000000608f97211 */ /* 0x000fe400030f16ff */
[----:B--2---:R-:W-:-:S03]  /*99f0*/  LEA R250, P1, R7, R2, 0x2 ;  /* 0x0000000207fa7211 */ /* 0x004fc600078210ff */
[----:B------:R1:W-:Y:S01]  /*9a00*/  STL.64 [R1+0x228], R248 ;  /* 0x000228f801007387 */ /* 0x0003e20000100a00 */
[----:B------:R-:W-:Y:S01]  /*9a10*/  LEA.HI.X.SX32 R251, R7, R6, 0x2, P1 ;  /* 0x0000000607fb7211 */ /* 0x000fe200008f16ff */
[----:B------:R-:W2:Y:S01]  /*9a20*/  S2R R3, SR_TID.X ;  /* 0x0000000000037919 */ /* 0x000ea20000002100 */
[----:B-1----:R-:W-:-:S03]  /*9a30*/  LEA R248, P6, R241, R2, 0x2 ;  /* 0x00000002f1f87211 */ /* 0x002fc600078c10ff */
[----:B------:R1:W-:Y:S01]  /*9a40*/  STL.64 [R1+0x238], R250 ;  /* 0x000238fa01007387 */ /* 0x0003e20000100a00 */
[----:B------:R-:W-:Y:S01]  /*9a50*/  LEA.HI.X.SX32 R249, R241, R6, 0x2, P6 ;  /* 0x00000006f1f97211 */ /* 0x000fe200030f16ff */
[----:B---3--:R-:W-:Y:S01]  /*9a60*/  IMAD R13, R13, UR6, RZ ;  /* 0x000000060d0d7c24 */ /* 0x008fe2000f8e02ff */
[----:B------:R-:W-:Y:S04]  /*9a70*/  BAR.SYNC.DEFER_BLOCKING 0x0 ;  /* 0x0000000000007b1d */ /* 0x000fe80000010000 */
[----:B-1----:R-:W-:-:S04]  /*9a80*/  LEA R250, P1, R13, R2, 0x2 ;  /* 0x000000020dfa7211 */ /* 0x002fc800078210ff */
[----:B------:R-:W-:Y:S02]  /*9a90*/  LEA.HI.X.SX32 R251, R13, R6, 0x2, P1 ;  /* 0x000000060dfb7211 */ /* 0x000fe400008f16ff */
[----:B--2---:R-:W-:Y:S01]  /*9aa0*/  SHF.R.U32.HI R3, RZ, 0x6, R3 ;  /* 0x00000006ff037819 */ /* 0x004fe20000011603 */
[----:B----4-:R-:W-:Y:S02]  /*9ab0*/  IMAD R7, R0, UR6, RZ ;  /* 0x0000000600077c24 */ /* 0x010fe4000f8e02ff */
[----:B------:R1:W5:Y:S04]  /*9ac0*/  LDL.LU R0, [R1+0x6b8] ;  /* 0x0006b80001007983 */ /* 0x0003680000300800 */
[----:B------:R-:W-:Y:S04]  /*9ad0*/  STL.64 [R1+0x240], R248 ;  /* 0x000240f801007387 */ /* 0x000fe80000100a00 */
[----:B------:R2:W-:Y:S01]  /*9ae0*/  STL.64 [R1+0x248], R250 ;  /* 0x000248fa01007387 */ /* 0x0005e20000100a00 */
[----:B------:R-:W-:-:S04]  /*9af0*/  SGXT.U32 R3, R3, 0x1 ;  /* 0x000000010303781a */ /* 0x000fc80000000000 */
[----:B--2---:R-:W-:Y:S01]  /*9b00*/  LOP3.LUT R251, R3, 0x40, RZ, 0xfc, !PT ;  /* 0x0000004003fb7812 */ /* 0x004fe200078efcff */
[----:B------:R-:W-:Y:S01]  /*9b10*/  ULOP3.LUT UR4, UR4, 0x600000, URZ, 0xc0, !UPT ;  /* 0x0060000004047892 */ /* 0x000fe2000f8ec0ff */
[----:B------:R-:W-:Y:S01]  /*9b20*/  UMOV UR9, 0x1 ;  /* 0x0000000100097882 */ /* 0x000fe20000000000 */
[----:B------:R-:W-:Y:S02]  /*9b30*/  IMAD R11, R12, UR6, RZ ;  /* 0x000000060c0b7c24 */ /* 0x000fe4000f8e02ff */
[----:B------:R-:W2:Y:S03]  /*9b40*/  S2R R12, SR_TID.X ;  /* 0x00000000000c7919 */ /* 0x000ea60000002100 */
[----:B------:R-:W-:Y:S01]  /*9b50*/  LEA R248, P6, R11, R2, 0x2 ;  /* 0x000000020bf87211 */ /* 0x000fe200078c10ff */
[----:B------:R-:W-:-:S03]  /*9b60*/  IMAD R9, R240, UR6, RZ ;  /* 0x00000006f0097c24 */ /* 0x000fc6000f8e02ff */
[----:B------:R-:W-:Y:S02]  /*9b70*/  LEA.HI.X.SX32 R249, R11, R6, 0x2, P6 ;  /* 0x000000060bf97211 */ /* 0x000fe400030f16ff */
[----:B------:R-:W-:-:S03]  /*9b80*/  LEA R240, P1, R9, R2, 0x2 ;  /* 0x0000000209f07211 */ /* 0x000fc600078210ff */
[----:B------:R2:W-:Y:S01]  /*9b90*/  STL.64 [R1+0x250], R248 ;  /* 0x000250f801007387 */ /* 0x0005e20000100a00 */
[----:B------:R-:W-:-:S05]  /*9ba0*/  LEA.HI.X.SX32 R241, R9, R6, 0x2, P1 ;  /* 0x0000000609f17211 */ /* 0x000fca00008f16ff */
[----:B------:R1:W-:Y:S01]  /*9bb0*/  STL.64 [R1+0x260], R240 ;  /* 0x000260f001007387 */ /* 0x0003e20000100a00 */
[----:B--2---:R-:W-:Y:S02]  /*9bc0*/  LOP3.LUT R249, R12, 0x3f, RZ, 0xc0, !PT ;  /* 0x0000003f0cf97812 */ /* 0x004fe400078ec0ff */
[----:B------:R-:W-:-:S04]  /*9bd0*/  LEA R12, P6, R7, R2, 0x2 ;  /* 0x00000002070c7211 */ /* 0x000fc800078c10ff */
[----:B------:R-:W-:-:S05]  /*9be0*/  LEA.HI.X.SX32 R13, R7, R6, 0x2, P6 ;  /* 0x00000006070d7211 */ /* 0x000fca00030f16ff */
[----:B------:R1:W-:Y:S01]  /*9bf0*/  STL.64 [R1+0x258], R12 ;  /* 0x0002580c01007387 */ /* 0x0003e20000100a00 */
[----:B------:R-:W-:Y:S01]  /*9c00*/  ISETP.GE.AND P1, PT, R251, R4, PT ;  /* 0x00000004fb00720c */ /* 0x000fe20003f26270 */
[----:B------:R-:W-:-:S03]  /*9c10*/  IMAD R2, R249, 0x80, R252 ;  /* 0x00000080f9027824 */ /* 0x000fc600078e02fc */
[----:B------:R-:W-:Y:S01]  /*9c20*/  SEL R6, R5, RZ, !P1 ;  /* 0x000000ff05067207 */ /* 0x000fe20004800000 */
[----:B------:R-:W-:Y:S08]  /*9c30*/  BRA.U UP0, `(.L_x_5) ;  /* 0x0000000100187547 */ /* 0x000ff0000b800000 */
[----:B------:R-:W-:Y:S01]  /*9c40*/  ELECT P1, URZ, PT ;  /* 0x0000000000ff782f */ /* 0x000fe20003820000 */
[----:B------:R-:W-:Y:S01]  /*9c50*/  IMAD.MOV.U32 R7, RZ, RZ, 0x1 ;  /* 0x00000001ff077424 */ /* 0x000fe200078e00ff */
[----:B------:R-:W-:Y:S01]  /*9c60*/  UMOV UR6, 0x40 ;  /* 0x0000004000067882 */ /* 0x000fe20000000000 */
[----:B------:R-:W-:Y:S01]  /*9c70*/  UVIRTCOUNT.DEALLOC.SMPOOL 0x80 ;  /* 0x000000800000784c */ /* 0x000fe20000000000 */
[----:B------:R-:W-:-:S09]  /*9c80*/  ULEA UR6, UR5, UR6, 0x18 ;  /* 0x0000000605067291 */ /* 0x000fd2000f8ec0ff */
[----:B------:R2:W-:Y:S03]  /*9c90*/  @P1 STS.U8 [UR6], R7 ;  /* 0x00000007ff001988 */ /* 0x0005e60008000006 */
.L_x_5:
[----:B------:R-:W3:Y:S04]  /*9ca0*/  LDL.64 R250, [R1+0xc8] ;  /* 0x0000c80001fa7983 */ /* 0x000ee80000100a00 */
[----:B-1----:R-:W4:Y:S04]  /*9cb0*/  LDL.64 R240, [R1+0x50] ;  /* 0x0000500001f07983 */ /* 0x002f280000100a00 */
[----:B--2---:R-:W2:Y:S01]  /*9cc0*/  LDL.64 R10, [R1+0x48] ;  /* 0x00004800010a7983 */ /* 0x004ea20000100a00 */
[----:B------:R-:W-:Y:S01]  /*9cd0*/  UIADD3 UR19, UPT, UPT, UR8, UR4, URZ ;  /* 0x0000000408137290 */ /* 0x000fe2000fffe0ff */
[----:B------:R-:W-:-:S02]  /*9ce0*/  VOTEU.ALL UP1, P0 ;  /* 0x0000000000ff7886 */ /* 0x000fc40000020000 */
[----:B------:R1:W-:Y:S01]  /*9cf0*/  STL.64 [R1+0x768], R154 ;  /* 0x0007689a01007387 */ /* 0x0003e20000100a00 */
[----:B------:R-:W-:Y:S02]  /*9d00*/  UIADD3 UR15, UPT, UPT, UR7, 0xc0000, URZ ;  /* 0x000c0000070f7890 */ /* 0x000fe4000fffe0ff */
[----:B------:R-:W-:Y:S01]  /*9d10*/  IMAD.U32 R12, RZ, RZ, UR7 ;  /* 0x00000007ff0c7e24 */ /* 0x000fe2000f8e00ff */
[----:B------:R-:W-:Y:S01]  /*9d20*/  VOTEU.ALL UP2, P0 ;  /* 0x0000000000ff7886 */ /* 0x000fe20000040000 */
[C---:B------:R-:W-:Y:S02]  /*9d30*/  LOP3.LUT R9, R3.reuse, 0x42, RZ, 0xfc, !PT ;  /* 0x0000004203097812 */ /* 0x040fe400078efcff */
[C---:B------:R-:W-:Y:S02]  /*9d40*/  LOP3.LUT R8, R3.reuse, 0x60, RZ, 0xfc, !PT ;  /* 0x0000006003087812 */ /* 0x040fe400078efcff */
[----:B------:R-:W-:Y:S02]  /*9d50*/  ISETP.NE.U32.AND P6, PT, R6, RZ, PT ;  /* 0x000000ff0600720c */ /* 0x000fe40003fc5070 */
[----:B------:R-:W-:-:S02]  /*9d60*/  LOP3.LUT R7, R3, 0x62, RZ, 0xfc, !PT ;  /* 0x0000006203077812 */ /* 0x000fc400078efcff */
[----:B------:R-:W-:Y:S01]  /*9d70*/  LOP3.LUT R13, R3, 0x46, RZ, 0xfc, !PT ;  /* 0x00000046030d7812 */ /* 0x000fe200078efcff */
[----:B-1----:R-:W2:Y:S01]  /*9d80*/  LDL.64 R154, [R1+0xd0] ;  /* 0x0000d000019a7983 */ /* 0x002ea20000100a00 */
[----:B------:R-:W-:-:S04]  /*9d90*/  @!UP1 UIADD3 UR10, UPT, UPT, -UR9, 0x100000, URZ ;  /* 0x00100000090a9890 */ /* 0x000fc8000fffe1ff */
[----:B------:R-:W-:Y:S02]  /*9da0*/  @!UP1 USHF.L.U32 UR11, UR10, 0xb, URZ ;  /* 0x0000000b0a0b9899 */ /* 0x000fe400080006ff */
[----:B------:R-:W-:Y:S02]  /*9db0*/  @!UP1 USHF.L.U32 UR10, UR10, 0x1, URZ ;  /* 0x000000010a0a9899 */ /* 0x000fe400080006ff */
[----:B------:R-:W-:Y:S02]  /*9dc0*/  USHF.L.U32 UR13, UR13, 0x7, URZ ;  /* 0x000000070d0d7899 */ /* 0x000fe400080006ff */
[----:B------:R-:W-:-:S04]  /*9dd0*/  @!UP1 UIADD3 UR4, UPT, UPT, -UR9, 0x100000, URZ ;  /* 0x0010000009049890 */ /* 0x000fc8000fffe1ff */
[----:B------:R-:W-:Y:S02]  /*9de0*/  @!UP1 USHF.L.U32 UR5, UR4, 0xb, URZ ;  /* 0x0000000b04059899 */ /* 0x000fe400080006ff */
[----:B------:R-:W-:Y:S01]  /*9df0*/  @!UP1 USHF.L.U32 UR4, UR4, 0x1, URZ ;  /* 0x0000000104049899 */ /* 0x000fe200080006ff */
[----:B------:R-:W-:Y:S01]  /*9e00*/  STTM.16dp32bit_t0_t15.x64 tmem[UR19], RZ ;  /* 0x000000ff000079ed */ /* 0x000fe20008b00013 */
[----:B------:R-:W-:Y:S01]  /*9e10*/  STTM.16dp32bit_t16_t31.x64 tmem[UR19+0x40], RZ ;  /* 0x000040ff000079ed */ /* 0x000fe20008b20013 */
[----:B------:R-:W1:Y:S02]  /*9e20*/  FENCE.VIEW.ASYNC.T ;  /* 0x00000000000073c6 */ /* 0x000e640000000200 */
[----:B-1----:R-:W-:Y:S01]  /*9e30*/  BAR.SYNC.DEFER_BLOCKING 0x0 ;  /* 0x0000000000007b1d */ /* 0x002fe20000010000 */
[----:B------:R-:W-:Y:S02]  /*9e40*/  IADD3 R249, PT, PT, R12, 0x100000, R2 ;  /* 0x001000000cf97810 */ /* 0x000fe40007ffe002 */
[----:B------:R-:W-:-:S02]  /*9e50*/  ISETP.GE.AND P1, PT, R9, R4, PT ;  /* 0x000000040900720c */ /* 0x000fc40003f26270 */
[----:B------:R-:W-:Y:S01]  /*9e60*/  LOP3.LUT R9, R3, 0x6, RZ, 0xfc, !PT ;  /* 0x0000000603097812 */ /* 0x000fe200078efcff */
[----:B------:R-:W-:Y:S01]  /*9e70*/  UMOV UR9, UR15 ;  /* 0x0000000f00097c82 */ /* 0x000fe20008000000 */
[----:B------:R-:W-:Y:S01]  /*9e80*/  VOTEU.ALL UP1, P0 ;  /* 0x0000000000ff7886 */ /* 0x000fe20000020000 */
[----:B------:R1:W-:Y:S01]  /*9e90*/  STL.64 [R1+0x760], R170 ;  /* 0x000760aa01007387 */ /* 0x0003e20000100a00 */
[----:B------:R-:W-:Y:S01]  /*9ea0*/  SEL R6, R5, RZ, !P1 ;  /* 0x000000ff05067207 */ /* 0x000fe20004800000 */
[----:B------:R-:W1:Y:S01]  /*9eb0*/  LDCU UR14, c[0x0][0x3a0] ;  /* 0x00007400ff0e77ac */ /* 0x000e620008000800 */
[-C--:B------:R-:W-:Y:S01]  /*9ec0*/  ISETP.GE.AND P1, PT, R7, R4.reuse, PT ;  /* 0x000000040700720c */ /* 0x080fe20003f26270 */
[----:B------:R-:W-:Y:S03]  /*9ed0*/  STL.64 [R1+0x758], R186 ;  /* 0x000758ba01007387 */ /* 0x000fe60000100a00 */
[----:B------:R-:W-:Y:S01]  /*9ee0*/  SEL R7, R5, RZ, !P1 ;  /* 0x000000ff05077207 */ /* 0x000fe20004800000 */
[----:B------:R-:W-:Y:S04]  /*9ef0*/  STL.64 [R1+0x750], R202 ;  /* 0x000750ca01007387 */ /* 0x000fe80000100a00 */
[----:B------:R-:W-:Y:S04]  /*9f00*/  STL.64 [R1+0x748], R218 ;  /* 0x000748da01007387 */ /* 0x000fe80000100a00 */
[----:B------:R-:W1:Y:S02]  /*9f10*/  FENCE.VIEW.ASYNC.S ;  /* 0x00000000000073c6 */ /* 0x000e640000000000 */
[----:B-1----:R1:W1:Y:S02]  /*9f20*/  @!UP1 SYNCS.EXCH.64 URZ, [UR9], UR10 ;  /* 0x0000000a09ff95b2 */ /* 0x0022640008000100 */
[----:B-1----:R-:W-:Y:S06]  /*9f30*/  BAR.SYNC.DEFER_BLOCKING 0x0 ;  /* 0x0000000000007b1d */ /* 0x002fec0000010000 */
[----:B------:R-:W-:Y:S04]  /*9f40*/  STL.64 [R1+0x740], R234 ;  /* 0x000740ea01007387 */ /* 0x000fe80000100a00 */
[----:B-----5:R1:W-:Y:S04]  /*9f50*/  STL [R1+0x710], R0 ;  /* 0x0007100001007387 */ /* 0x0203e80000100800 */
[----:B------:R-:W4:Y:S04]  /*9f60*/  LDL.64 R170, [R1+0xc0] ;  /* 0x0000c00001aa7983 */ /* 0x000f280000100a00 */
[----:B------:R2:W-:Y:S01]  /*9f70*/  STL.64 [R1+0x720], R16 ;  /* 0x0007201001007387 */ /* 0x0005e20000100a00 */
[----:B-1----:R-:W-:Y:S01]  /*9f80*/  LOP3.LUT R0, R3, 0x4, RZ, 0xfc, !PT ;  /* 0x0000000403007812 */ /* 0x002fe200078efcff */
[----:B------:R1:W2:Y:S01]  /*9f90*/  @!UP2 SYNCS.EXCH.64 URZ, [UR7+0xc0008], UR4 ;  /* 0x0c00080407ffa5b2 */ /* 0x0002a20008000100 */
[----:B------:R-:W-:Y:S01]  /*9fa0*/  USHF.L.U32 UR11, UR12, 0x7, URZ ;  /* 0x000000070c0b7899 */ /* 0x000fe200080006ff */
[----:B-1----:R-:W1:Y:S01]  /*9fb0*/  LDCU UR4, c[0x0][0x3a0] ;  /* 0x00007400ff0477ac */ /* 0x002e620008000800 */
[----:B------:R-:W1:Y:S01]  /*9fc0*/  LDCU UR5, c[0x0][0x3a0] ;  /* 0x00007400ff0577ac */ /* 0x000e620008000800 */
[----:B------:R-:W-:Y:S01]  /*9fd0*/  @!PT LDS RZ, [RZ] ;  /* 0x00000000fffff984 */ /* 0x000fe20000000800 */
[----:B------:R-:W-:Y:S01]  /*9fe0*/  @!PT LDS RZ, [RZ] ;  /* 0x00000000fffff984 */ /* 0x000fe20000000800 */
[----:B------:R-:W-:Y:S01]  /*9ff0*/  @!PT LDS RZ, [RZ] ;  /* 0x00000000fffff984 */ /* 0x000fe20000000800 */
[----:B--2---:R-:W-:Y:S01]  /*a000*/  LDGSTS.E [R249+-0x80000], desc[UR20][R154.64], P5 ;  /* 0x800000009af97fae */ /* 0x004fe2000a9a1014 */
[----:B------:R-:W-:-:S03]  /*a010*/  ISETP.GE.AND P5, PT, R8, R4, PT ;  /* 0x000000040800720c */ /* 0x000fc60003fa6270 */
[----:B---3--:R-:W-:Y:S01]  /*a020*/  LDGSTS.E [R249+-0x7fff8], desc[UR20][R250.64], P2 ;  /* 0x80008000faf97fae */ /* 0x008fe200091a1014 */
[C---:B------:R-:W-:Y:S02]  /*a030*/  SEL R8, R5.reuse, RZ, !P5 ;  /* 0x000000ff05087207 */ /* 0x040fe40006800000 */
[-C--:B------:R-:W-:Y:S01]  /*a040*/  ISETP.GE.AND P5, PT, R0, R4.reuse, PT ;  /* 0x000000040000720c */ /* 0x080fe20003fa6270 */
[----:B----4-:R-:W-:Y:S01]  /*a050*/  LDGSTS.E [R249+-0x7e000], desc[UR20][R240.64], P4 ;  /* 0x82000000f0f97fae */ /* 0x010fe2000a1a1014 */
[----:B------:R-:W-:Y:S02]  /*a060*/  ISETP.NE.U32.AND P2, PT, R6, RZ, PT ;  /* 0x000000ff0600720c */ /* 0x000fe40003f45070 */
[----:B------:R-:W-:Y:S01]  /*a070*/  ISETP.NE.U32.AND P1, PT, R8, RZ, PT ;  /* 0x000000ff0800720c */ /* 0x000fe20003f25070 */
[----:B------:R-:W2:Y:S01]  /*a080*/  LDL.64 R154, [R1+0xb8] ;  /* 0x0000b800019a7983 */ /* 0x000ea20000100a00 */
[----:B------:R-:W-:Y:S02]  /*a090*/  SEL R6, R5, RZ, !P5 ;  /* 0x000000ff05067207 */ /* 0x000fe40006800000 */
[----:B------:R-:W-:Y:S01]  /*a0a0*/  LOP3.LUT R0, R3, 0x24, RZ, 0xfc, !PT ;  /* 0x0000002403007812 */ /* 0x000fe200078efcff */
[----:B------:R-:W-:Y:S01]  /*a0b0*/  LDGSTS.E [R249+-0x7dff8], desc[UR20][R10.64], P3 ;  /* 0x820080000af97fae */ /* 0x000fe200099a1014 */
[----:B------:R-:W-:-:S02]  /*a0c0*/  ISETP.GE.AND P3, PT, R9, R4, PT ;  /* 0x000000040900720c */ /* 0x000fc40003f66270 */
[----:B------:R-:W-:Y:S01]  /*a0d0*/  LOP3.LUT R8, R3, 0x26, RZ, 0xfc, !PT ;  /* 0x0000002603087812 */ /* 0x000fe200078efcff */
[----:B------:R-:W3:Y:S01]  /*a0e0*/  LDL.64 R240, [R1+0x40] ;  /* 0x0000400001f07983 */ /* 0x000ee20000100a00 */
[----:B------:R-:W-:Y:S02]  /*a0f0*/  ISETP.NE.U32.AND P5, PT, R6, RZ, PT ;  /* 0x000000ff0600720c */ /* 0x000fe40003fa5070 */
[----:B------:R-:W-:Y:S01]  /*a100*/  ISETP.NE.U32.AND P4, PT, R7, RZ, PT ;  /* 0x000000ff0700720c */ /* 0x000fe20003f85070 */
[----:B------:R-:W-:Y:S04]  /*a110*/  STL.64 [R1+0x728], R18 ;  /* 0x0007281201007387 */ /* 0x000fe80000100a00 */
[----:B------:R-:W4:Y:S01]  /*a120*/  LDL.64 R10, [R1+0x38] ;  /* 0x00003800010a7983 */ /* 0x000f220000100a00 */
[----:B------:R-:W-:-:S03]  /*a130*/  SEL R6, R5, RZ, !P3 ;  /* 0x000000ff05067207 */ /* 0x000fc60005800000 */
[----:B------:R1:W-:Y:S01]  /*a140*/  LDGSTS.E [R249+-0x7c000], desc[UR20][R16.64], P6 ;  /* 0x8400000010f97fae */ /* 0x0003e2000b1a1014 */
[-C--:B------:R-:W-:Y:S02]  /*a150*/  ISETP.GE.AND P6, PT, R0, R4.reuse, PT ;  /* 0x000000040000720c */ /* 0x080fe40003fc6270 */
[----:B------:R-:W-:Y:S01]  /*a160*/  ISETP.GE.AND P3, PT, R8, R4, PT ;  /* 0x000000040800720c */ /* 0x000fe20003f66270 */
[----:B------:R-:W-:Y:S01]  /*a170*/  LDGSTS.E [R249+-0x7bff8], desc[UR20][R18.64], P2 ;  /* 0x8400800012f97fae */ /* 0x000fe200091a1014 */
[C---:B------:R-:W-:Y:S02]  /*a180*/  SEL R8, R5.reuse, RZ, !P6 ;  /* 0x000000ff05087207 */ /* 0x040fe40007000000 */
[----:B------:R-:W-:Y:S01]  /*a190*/  SEL R7, R5, RZ, !P3 ;  /* 0x000000ff05077207 */ /* 0x000fe20005800000 */
[----:B------:R-:W-:Y:S01]  /*a1a0*/  LDGSTS.E [R249+-0x7a000], desc[UR20][R48.64], P1 ;  /* 0x8600000030f97fae */ /* 0x000fe200089a1014 */
[----:B------:R-:W-:Y:S02]  /*a1b0*/  ISETP.NE.U32.AND P2, PT, R6, RZ, PT ;  /* 0x000000ff0600720c */ /* 0x000fe40003f45070 */
[----:B------:R-:W-:Y:S01]  /*a1c0*/  ISETP.NE.U32.AND P3, PT, R8, RZ, PT ;  /* 0x000000ff0800720c */ /* 0x000fe20003f65070 */
[----:B------:R-:W-:Y:S01]  /*a1d0*/  STL.64 [R1+0x730], R48 ;  /* 0x0007303001007387 */ /* 0x000fe20000100a00 */
[----:B------:R-:W-:-:S02]  /*a1e0*/  ISETP.NE.U32.AND P1, PT, R7, RZ, PT ;  /* 0x000000ff0700720c */ /* 0x000fc40003f25070 */
[----:B-1----:R-:W-:Y:S01]  /*a1f0*/  LOP3.LUT R16, R2, 0x10, RZ, 0x3c, !PT ;  /* 0x0000001002107812 */ /* 0x002fe200078e3cff */
[----:B------:R-:W-:Y:S03]  /*a200*/  LDGSTS.E [R249+-0x79ff8], desc[UR20][R50.64], P4 ;  /* 0x8600800032f97fae */ /* 0x000fe6000a1a1014 */
[----:B------:R-:W-:Y:S01]  /*a210*/  IADD3 R250, PT, PT, R12, 0x100000, R16 ;  /* 0x001000000cfa7810 */ /* 0x000fe20007ffe010 */
[----:B------:R1:W-:Y:S04]  /*a220*/  STL [R1+0x6b4], R16 ;  /* 0x0006b41001007387 */ /* 0x0003e80000100800 */
[----:B------:R-:W-:Y:S04]  /*a230*/  LDGSTS.E [R250+-0x80000], desc[UR20][R170.64], P5 ;  /* 0x80000000aafa7fae */ /* 0x000fe8000a9a1014 */
[----:B------:R-:W-:Y:S04]  /*a240*/  STL.64 [R1+0x718], R50 ;  /* 0x0007183201007387 */ /* 0x000fe80000100a00 */
[----:B------:R-:W4:Y:S04]  /*a250*/  LDL.64 R170, [R1+0xb0] ;  /* 0x0000b00001aa7983 */ /* 0x000f280000100a00 */
[----:B--2---:R-:W-:Y:S04]  /*a260*/  LDGSTS.E [R250+-0x7fff8], desc[UR20][R154.64], P2 ;  /* 0x800080009afa7fae */ /* 0x004fe800091a1014 */
[----:B---3--:R-:W-:Y:S04]  /*a270*/  LDGSTS.E [R250+-0x7e000], desc[UR20][R240.64], P3 ;  /* 0x82000000f0fa7fae */ /* 0x008fe800099a1014 */
[----:B------:R-:W2:Y:S04]  /*a280*/  LDL.64 R154, [R1+0xa8] ;  /* 0x0000a800019a7983 */ /* 0x000ea80000100a00 */
[----:B------:R-:W-:Y:S04]  /*a290*/  STL.64 [R1+0x738], R20 ;  /* 0x0007381401007387 */ /* 0x000fe80000100a00 */
[----:B----4-:R-:W-:Y:S04]  /*a2a0*/  LDGSTS.E [R250+-0x7dff8], desc[UR20][R10.64], P1 ;  /* 0x820080000afa7fae */ /* 0x010fe800089a1014 */
[----:B------:R-:W3:Y:S04]  /*a2b0*/  LDL.64 R240, [R1+0x30] ;  /* 0x0000300001f07983 */ /* 0x000ee80000100a00 */
[----:B------:R-:W4:Y:S01]  /*a2c0*/  LDL.64 R10, [R1+0x28] ;  /* 0x00002800010a7983 */ /* 0x000f220000100a00 */
[----:B------:R-:W-:-:S04]  /*a2d0*/  LOP3.LUT R0, R3, 0x44, RZ, 0xfc, !PT ;  /* 0x0000004403007812 */ /* 0x000fc800078efcff */
[-C--:B------:R-:W-:Y:S02]  /*a2e0*/  ISETP.GE.AND P6, PT, R0, R4.reuse, PT ;  /* 0x000000040000720c */ /* 0x080fe40003fc6270 */
[----:B------:R-:W-:Y:S02]  /*a2f0*/  LOP3.LUT R0, R3, 0x64, RZ, 0xfc, !PT ;  /* 0x0000006403007812 */ /* 0x000fe400078efcff */
[----:B------:R-:W-:Y:S02]  /*a300*/  SEL R6, R5, RZ, !P6 ;  /* 0x000000ff05067207 */ /* 0x000fe40007000000 */
[----:B------:R-:W-:Y:S02]  /*a310*/  ISETP.GE.AND P4, PT, R13, R4, PT ;  /* 0x000000040d00720c */ /* 0x000fe40003f86270 */
[----:B------:R-:W-:Y:S02]  /*a320*/  ISETP.NE.U32.AND P6, PT, R6, RZ, PT ;  /* 0x000000ff0600720c */ /* 0x000fe40003fc5070 */
[----:B------:R-:W-:-:S02]  /*a330*/  LOP3.LUT R9, R3, 0x66, RZ, 0xfc, !PT ;  /* 0x0000006603097812 */ /* 0x000fc400078efcff */
[-C--:B------:R-:W-:Y:S02]  /*a340*/  ISETP.GE.AND P5, PT, R0, R4.reuse, PT ;  /* 0x000000040000720c */ /* 0x080fe40003fa6270 */
[----:B------:R-:W-:Y:S02]  /*a350*/  LOP3.LUT R0, R3, 0x8, RZ, 0xfc, !PT ;  /* 0x0000000803007812 */ /* 0x000fe400078efcff */
[----:B------:R-:W-:Y:S02]  /*a360*/  SEL R6, R5, RZ, !P4 ;  /* 0x000000ff05067207 */ /* 0x000fe40006000000 */
[-C--:B------:R-:W-:Y:S02]  /*a370*/  ISETP.GE.AND P4, PT, R9, R4.reuse, PT ;  /* 0x000000040900720c */ /* 0x080fe40003f86270 */
[----:B------:R-:W-:Y:S01]  /*a380*/  SEL R8, R5, RZ, !P5 ;  /* 0x000000ff05087207 */ /* 0x000fe20006800000 */
[----:B------:R-:W-:Y:S01]  /*a390*/  LDGSTS.E [R250+-0x7c000], desc[UR20][R20.64], P6 ;  /* 0x8400000014fa7fae */ /* 0x000fe2000b1a1014 */
[----:B------:R-:W-:-:S02]  /*a3a0*/  ISETP.GE.AND P5, PT, R0, R4, PT ;  /* 0x000000040000720c */ /* 0x000fc40003fa6270 */
[----:B------:R-:W-:Y:S02]  /*a3b0*/  LOP3.LUT R9, R3, 0xa, RZ, 0xfc, !PT ;  /* 0x0000000a03097812 */ /* 0x000fe400078efcff */
[----:B------:R-:W-:Y:S02]  /*a3c0*/  ISETP.NE.U32.AND P2, PT, R6, RZ, PT ;  /* 0x000000ff0600720c */ /* 0x000fe40003f45070 */
[C---:B------:R-:W-:Y:S02]  /*a3d0*/  SEL R7, R5.reuse, RZ, !P4 ;  /* 0x000000ff05077207 */ /* 0x040fe40006000000 */
[----:B------:R-:W-:Y:S02]  /*a3e0*/  ISETP.NE.U32.AND P4, PT, R8, RZ, PT ;  /* 0x000000ff0800720c */ /* 0x000fe40003f85070 */
[----:B------:R-:W-:Y:S02]  /*a3f0*/  SEL R6, R5, RZ, !P5 ;  /* 0x000000ff05067207 */ /* 0x000fe40006800000 */
[----:B------:R-:W-:-:S02]  /*a400*/  LOP3.LUT R0, R3, 0x28, RZ, 0xfc, !PT ;  /* 0x0000002803007812 */ /* 0x000fc400078efcff */
[-C--:B------:R-:W-:Y:S02]  /*a410*/  ISETP.GE.AND P1, PT, R9, R4.reuse, PT ;  /* 0x000000040900720c */ /* 0x080fe40003f26270 */
[----:B------:R-:W-:Y:S01]  /*a420*/  LOP3.LUT R8, R3, 0x2a, RZ, 0xfc, !PT ;  /* 0x0000002a03087812 */ /* 0x000fe200078efcff */
[----:B------:R-:W-:Y:S01]  /*a430*/  LDGSTS.E [R250+-0x7bff8], desc[UR20][R22.64], P2 ;  /* 0x8400800016fa7fae */ /* 0x000fe200091a1014 */
[----:B------:R-:W-:Y:S02]  /*a440*/  ISETP.NE.U32.AND P5, PT, R6, RZ, PT ;  /* 0x000000ff0600720c */ /* 0x000fe40003fa5070 */
[-C--:B------:R-:W-:Y:S01]  /*a450*/  ISETP.GE.AND P6, PT, R0, R4.reuse, PT ;  /* 0x000000040000720c */ /* 0x080fe20003fc6270 */
[----:B------:R-:W-:Y:S01]  /*a460*/  LDGSTS.E [R250+-0x7a000], desc[UR20][R52.64], P4 ;  /* 0x8600000034fa7fae */ /* 0x000fe2000a1a1014 */
[----:B------:R-:W-:Y:S02]  /*a470*/  SEL R6, R5, RZ, !P1 ;  /* 0x000000ff05067207 */ /* 0x000fe40004800000 */
[----:B------:R-:W-:-:S02]  /*a480*/  ISETP.GE.AND P1, PT, R8, R4, PT ;  /* 0x000000040800720c */ /* 0x000fc40003f26270 */
[----:B------:R-:W-:Y:S02]  /*a490*/  ISETP.NE.U32.AND P3, PT, R7, RZ, PT ;  /* 0x000000ff0700720c */ /* 0x000fe40003f65070 */
[C---:B------:R-:W-:Y:S02]  /*a4a0*/  SEL R8, R5.reuse, RZ, !P6 ;  /* 0x000000ff05087207 */ /* 0x040fe40007000000 */
[----:B------:R-:W-:Y:S02]  /*a4b0*/  SEL R7, R5, RZ, !P1 ;  /* 0x000000ff05077207 */ /* 0x000fe40004800000 */
[----:B------:R-:W-:Y:S02]  /*a4c0*/  ISETP.NE.U32.AND P2, PT, R6, RZ, PT ;  /* 0x000000ff0600720c */ /* 0x000fe40003f45070 */
[----:B------:R-:W-:Y:S02]  /*a4d0*/  ISETP.NE.U32.AND P1, PT, R8, RZ, PT ;  /* 0x000000ff0800720c */ /* 0x000fe40003f25070 */
[----:B------:R-:W-:-:S02]  /*a4e0*/  ISETP.NE.U32.AND P4, PT, R7, RZ, PT ;  /* 0x000000ff0700720c */ /* 0x000fc40003f85070 */
[----:B-1----:R-:W-:Y:S01]  /*a4f0*/  LOP3.LUT R16, R2, 0x20, RZ, 0x3c, !PT ;  /* 0x0000002002107812 */ /* 0x002fe200078e3cff */
[----:B------:R-:W-:Y:S03]  /*a500*/  LDGSTS.E [R250+-0x79ff8], desc[UR20][R54.64], P3 ;  /* 0x8600800036fa7fae */ /* 0x000fe600099a1014 */
[----:B------:R-:W-:Y:S01]  /*a510*/  IADD3 R251, PT, PT, R12, 0x100000, R16 ;  /* 0x001000000cfb7810 */ /* 0x000fe20007ffe010 */
[----:B------:R1:W-:Y:S04]  /*a520*/  STL [R1+0x6b0], R16 ;  /* 0x0006b01001007387 */ /* 0x0003e80000100800 */
[----:B------:R-:W-:Y:S04]  /*a530*/  LDGSTS.E [R251+-0x80000], desc[UR20][R170.64], P5 ;  /* 0x80000000aafb7fae */ /* 0x000fe8000a9a1014 */
[----:B------:R-:W4:Y:S04]  /*a540*/  LDL.64 R170, [R1+0xa0] ;  /* 0x0000a00001aa7983 */ /* 0x000f280000100a00 */
[----:B--2---:R-:W-:Y:S04]  /*a550*/  LDGSTS.E [R251+-0x7fff8], desc[UR20][R154.64], P2 ;  /* 0x800080009afb7fae */ /* 0x004fe800091a1014 */
[----:B---3--:R-:W-:Y:S04]  /*a560*/  LDGSTS.E [R251+-0x7e000], desc[UR20][R240.64], P1 ;  /* 0x82000000f0fb7fae */ /* 0x008fe800089a1014 */
[----:B------:R-:W2:Y:S04]  /*a570*/  LDL.64 R154, [R1+0x98] ;  /* 0x00009800019a7983 */ /* 0x000ea80000100a00 */
[----:B----4-:R-:W-:Y:S04]  /*a580*/  LDGSTS.E [R251+-0x7dff8], desc[UR20][R10.64], P4 ;  /* 0x820080000afb7fae */ /* 0x010fe8000a1a1014 */
[----:B------:R-:W3:Y:S04]  /*a590*/  LDL.64 R240, [R1+0x20] ;  /* 0x0000200001f07983 */ /* 0x000ee80000100a00 */
[----:B------:R-:W4:Y:S01]  /*a5a0*/  LDL.64 R10, [R1+0x18] ;  /* 0x00001800010a7983 */ /* 0x000f220000100a00 */
[----:B------:R-:W-:-:S04]  /*a5b0*/  LOP3.LUT R0, R3, 0x48, RZ, 0xfc, !PT ;  /* 0x0000004803007812 */ /* 0x000fc800078efcff */
[-C--:B------:R-:W-:Y:S02]  /*a5c0*/  ISETP.GE.AND P6, PT, R0, R4.reuse, PT ;  /* 0x000000040000720c */ /* 0x080fe40003fc6270 */
[----:B------:R-:W-:Y:S02]  /*a5d0*/  LOP3.LUT R13, R3, 0x4a, RZ, 0xfc, !PT ;  /* 0x0000004a030d7812 */ /* 0x000fe400078efcff */
[----:B------:R-:W-:Y:S02]  /*a5e0*/  SEL R6, R5, RZ, !P6 ;  /* 0x000000ff05067207 */ /* 0x000fe40007000000 */
[----:B------:R-:W-:Y:S02]  /*a5f0*/  LOP3.LUT R0, R3, 0x68, RZ, 0xfc, !PT ;  /* 0x0000006803007812 */ /* 0x000fe400078efcff */
[----:B------:R-:W-:Y:S02]  /*a600*/  ISETP.GE.AND P3, PT, R13, R4, PT ;  /* 0x000000040d00720c */ /* 0x000fe40003f66270 */
[----:B------:R-:W-:-:S02]  /*a610*/  ISETP.NE.U32.AND P6, PT, R6, RZ, PT ;  /* 0x000000ff0600720c */ /* 0x000fc40003fc5070 */
[C---:B------:R-:W-:Y:S02]  /*a620*/  LOP3.LUT R9, R3.reuse, 0x6a, RZ, 0xfc, !PT ;  /* 0x0000006a03097812 */ /* 0x040fe400078efcff */
        /* <DEDUP_REMOVED lines=33> */
[----:B------:R-:W4:Y:S04]  /*a840*/  LDL.64 R170, [R1+0x88] ;  /* 0x0000880001aa7983 */ /* 0x000f280000100a00 */
[----:B--2---:R-:W-:Y:S04]  /*a850*/  LDGSTS.E [R248+-0x7fff8], desc[UR20][R154.64], P2 ;  /* 0x800080009af87fae */ /* 0x004fe800091a1014 */
[----:B---3--:R2:W-:Y:S04]  /*a860*/  LDGSTS.E [R248+-0x7e000], desc[UR20][R240.64], P4 ;  /* 0x82000000f0f87fae */ /* 0x0085e8000a1a1014 */
[----:B------:R-:W3:Y:S04]  /*a870*/  LDL.64 R154, [R1+0x10] ;  /* 0x00001000019a7983 */ /* 0x000ee80000100a00 */
[----:B----4-:R-:W-:Y:S04]  /*a880*/  LDGSTS.E [R248+-0x7dff8], desc[UR20][R10.64], P3 ;  /* 0x820080000af87fae */ /* 0x010fe800099a1014 */
        /* <DEDUP_REMOVED lines=16> */
[----:B------:R-:W-:Y:S02]  /*a990*/  ISETP.NE.U32.AND P2, PT, R6, RZ, PT ;  /* 0x000000ff0600720c */ /* 0x000fe40003f45070 */
[----:B------:R-:W-:Y:S02]  /*a9a0*/  LOP3.LUT R9, R3, 0x12, RZ, 0xfc, !PT ;  /* 0x0000001203097812 */ /* 0x000fe400078efcff */
[C---:B------:R-:W-:Y:S02]  /*a9b0*/  SEL R7, R5.reuse, RZ, !P1 ;  /* 0x000000ff05077207 */ /* 0x040fe40004800000 */
[----:B------:R-:W-:Y:S02]  /*a9c0*/  ISETP.NE.U32.AND P1, PT, R8, RZ, PT ;  /* 0x000000ff0800720c */ /* 0x000fe40003f25070 */
[----:B------:R-:W-:Y:S02]  /*a9d0*/  SEL R6, R5, RZ, !P5 ;  /* 0x000000ff05067207 */ /* 0x000fe40006800000 */
[----:B------:R-:W-:-:S02]  /*a9e0*/  LOP3.LUT R0, R3, 0x30, RZ, 0xfc, !PT ;  /* 0x0000003003007812 */ /* 0x000fc400078efcff */
[-C--:B------:R-:W-:Y:S01]  /*a9f0*/  ISETP.GE.AND P3, PT, R9, R4.reuse, PT ;  /* 0x000000040900720c */ /* 0x080fe20003f66270 */
[----:B------:R-:W-:Y:S01]  /*aa00*/  LDGSTS.E [R248+-0x7bff8], desc[UR20][R30.64], P2 ;  /* 0x840080001ef87fae */ /* 0x000fe200091a1014 */
[----:B------:R-:W-:Y:S02]  /*aa10*/  LOP3.LUT R8, R3, 0x32, RZ, 0xfc, !PT ;  /* 0x0000003203087812 */ /* 0x000fe400078efcff */
[----:B------:R-:W-:Y:S02]  /*aa20*/  ISETP.NE.U32.AND P5, PT, R6, RZ, PT ;  /* 0x000000ff0600720c */ /* 0x000fe40003fa5070 */
[-C--:B------:R-:W-:Y:S01]  /*aa30*/  ISETP.GE.AND P6, PT, R0, R4.reuse, PT ;  /* 0x000000040000720c */ /* 0x080fe20003fc6270 */
[----:B------:R-:W-:Y:S01]  /*aa40*/  LDGSTS.E [R248+-0x7a000], desc[UR20][R60.64], P1 ;  /* 0x860000003cf87fae */ /* 0x000fe200089a1014 */
[----:B------:R-:W-:Y:S02]  /*aa50*/  SEL R6, R5, RZ, !P3 ;  /* 0x000000ff05067207 */ /* 0x000fe40005800000 */
[----:B------:R-:W-:-:S02]  /*aa60*/  ISETP.GE.AND P3, PT, R8, R4, PT ;  /* 0x000000040800720c */ /* 0x000fc40003f66270 */
[----:B------:R-:W-:Y:S02]  /*aa70*/  SEL R8, R5, RZ, !P6 ;  /* 0x000000ff05087207 */ /* 0x000fe40007000000 */
[----:B------:R-:W-:Y:S02]  /*aa80*/  ISETP.NE.U32.AND P4, PT, R7, RZ, PT ;  /* 0x000000ff0700720c */ /* 0x000fe40003f85070 */
[----:B------:R-:W-:Y:S02]  /*aa90*/  SEL R7, R5, RZ, !P3 ;  /* 0x000000ff05077207 */ /* 0x000fe40005800000 */
[----:B------:R-:W-:Y:S02]  /*aaa0*/  ISETP.NE.U32.AND P2, PT, R6, RZ, PT ;  /* 0x000000ff0600720c */ /* 0x000fe40003f45070 */
[----:B------:R-:W-:Y:S02]  /*aab0*/  ISETP.NE.U32.AND P3, PT, R8, RZ, PT ;  /* 0x000000ff0800720c */ /* 0x000fe40003f65070 */
[----:B------:R-:W-:-:S02]  /*aac0*/  ISETP.NE.U32.AND P1, PT, R7, RZ, PT ;  /* 0x000000ff0700720c */ /* 0x000fc40003f25070 */
[----:B-1----:R-:W-:-:S03]  /*aad0*/  LOP3.LUT R16, R2, 0x40, RZ, 0x3c, !PT ;  /* 0x0000004002107812 */ /* 0x002fc600078e3cff */
[----:B------:R-:W-:Y:S01]  /*aae0*/  LDGSTS.E [R248+-0x79ff8], desc[UR20][R62.64], P4 ;  /* 0x860080003ef87fae */ /* 0x000fe2000a1a1014 */
[----:B--2---:R-:W-:-:S03]  /*aaf0*/  IADD3 R241, PT, PT, R12, 0x100000, R16 ;  /* 0x001000000cf17810 */ /* 0x004fc60007ffe010 */
[----:B------:R1:W-:Y:S04]  /*ab00*/  STL [R1+0x6a8], R16 ;  /* 0x0006a81001007387 */ /* 0x0003e80000100800 */
[----:B------:R-:W-:Y:S04]  /*ab10*/  LDGSTS.E [R241+-0x80000], desc[UR20][R186.64], P5 ;  /* 0x80000000baf17fae */ /* 0x000fe8000a9a1014 */
[----:B------:R-:W-:Y:S04]  /*ab20*/  LDGSTS.E [R241+-0x7fff8], desc[UR20][R170.64], P2 ;  /* 0x80008000aaf17fae */ /* 0x000fe800091a1014 */
[----:B------:R-:W2:Y:S04]  /*ab30*/  LDL.64 R170, [R1+0x80] ;  /* 0x0000800001aa7983 */ /* 0x000ea80000100a00 */
[----:B---3--:R-:W-:Y:S04]  /*ab40*/  LDGSTS.E [R241+-0x7e000], desc[UR20][R154.64], P3 ;  /* 0x820000009af17fae */ /* 0x008fe800099a1014 */
[----:B------:R-:W3:Y:S04]  /*ab50*/  LDL.64 R154, [R1+0x78] ;  /* 0x00007800019a7983 */ /* 0x000ee80000100a00 */
[----:B----4-:R-:W-:Y:S04]  /*ab60*/  LDGSTS.E [R241+-0x7dff8], desc[UR20][R10.64], P1 ;  /* 0x820080000af17fae */ /* 0x010fe800089a1014 */
[----:B------:R-:W4:Y:S01]  /*ab70*/  LDL.64 R10, [R1] ;  /* 0x00000000010a7983 */ /* 0x000f220000100a00 */
[----:B------:R-:W-:-:S02]  /*ab80*/  LOP3.LUT R0, R3, 0x50, RZ, 0xfc, !PT ;  /* 0x0000005003007812 */ /* 0x000fc400078efcff */
[C---:B------:R-:W-:Y:S02]  /*ab90*/  LOP3.LUT R13, R3.reuse, 0x52, RZ, 0xfc, !PT ;  /* 0x00000052030d7812 */ /* 0x040fe400078efcff */
[-C--:B------:R-:W-:Y:S02]  /*aba0*/  ISETP.GE.AND P6, PT, R0, R4.reuse, PT ;  /* 0x000000040000720c */ /* 0x080fe40003fc6270 */
[----:B------:R-:W-:Y:S02]  /*abb0*/  LOP3.LUT R0, R3, 0x70, RZ, 0xfc, !PT ;  /* 0x0000007003007812 */ /* 0x000fe400078efcff */
[----:B------:R-:W-:Y:S02]  /*abc0*/  SEL R6, R5, RZ, !P6 ;  /* 0x000000ff05067207 */ /* 0x000fe40007000000 */
[----:B------:R-:W-:Y:S02]  /*abd0*/  ISETP.GE.AND P4, PT, R13, R4, PT ;  /* 0x000000040d00720c */ /* 0x000fe40003f86270 */
[----:B------:R-:W-:-:S02]  /*abe0*/  ISETP.NE.U32.AND P6, PT, R6, RZ, PT ;  /* 0x000000ff0600720c */ /* 0x000fc40003fc5070 */
[-C--:B------:R-:W-:Y:S02]  /*abf0*/  ISETP.GE.AND P5, PT, R0, R4.reuse, PT ;  /* 0x000000040000720c */ /* 0x080fe40003fa6270 */
[----:B------:R-:W-:Y:S02]  /*ac00*/  SEL R6, R5, RZ, !P4 ;  /* 0x000000ff05067207 */ /* 0x000fe40006000000 */
[C---:B------:R-:W-:Y:S02]  /*ac10*/  LOP3.LUT R9, R3.reuse, 0x72, RZ, 0xfc, !PT ;  /* 0x0000007203097812 */ /* 0x040fe400078efcff */
[----:B------:R-:W-:Y:S02]  /*ac20*/  LOP3.LUT R0, R3, 0x14, RZ, 0xfc, !PT ;  /* 0x0000001403007812 */ /* 0x000fe400078efcff */
[----:B------:R-:W-:Y:S02]  /*ac30*/  SEL R8, R5, RZ, !P5 ;  /* 0x000000ff05087207 */ /* 0x000fe40006800000 */
[----:B------:R-:W-:Y:S01]  /*ac40*/  ISETP.NE.U32.AND P2, PT, R6, RZ, PT ;  /* 0x000000ff0600720c */ /* 0x000fe20003f45070 */
[----:B------:R-:W-:Y:S01]  /*ac50*/  LDGSTS.E [R241+-0x7c000], desc[UR20][R32.64], P6 ;  /* 0x8400000020f17fae */ /* 0x000fe2000b1a1014 */
[----:B------:R-:W-:-:S02]  /*ac60*/  ISETP.GE.AND P4, PT, R9, R4, PT ;  /* 0x000000040900720c */ /* 0x000fc40003f86270 */
[----:B------:R-:W-:Y:S02]  /*ac70*/  ISETP.GE.AND P5, PT, R0, R4, PT ;  /* 0x000000040000720c */ /* 0x000fe40003fa6270 */
[C---:B------:R-:W-:Y:S02]  /*ac80*/  LOP3.LUT R9, R3.reuse, 0x16, RZ, 0xfc, !PT ;  /* 0x0000001603097812 */ /* 0x040fe400078efcff */
[----:B------:R-:W-:Y:S02]  /*ac90*/  LOP3.LUT R0, R3, 0x34, RZ, 0xfc, !PT ;  /* 0x0000003403007812 */ /* 0x000fe400078efcff */
[C---:B------:R-:W-:Y:S02]  /*aca0*/  SEL R7, R5.reuse, RZ, !P4 ;  /* 0x000000ff05077207 */ /* 0x040fe40006000000 */
[----:B------:R-:W-:Y:S01]  /*acb0*/  SEL R6, R5, RZ, !P5 ;  /* 0x000000ff05067207 */ /* 0x000fe20006800000 */
[----:B------:R-:W-:Y:S01]  /*acc0*/  LDGSTS.E [R241+-0x7bff8], desc[UR20][R34.64], P2 ;  /* 0x8400800022f17fae */ /* 0x000fe200091a1014 */
[----:B------:R-:W-:-:S02]  /*acd0*/  ISETP.NE.U32.AND P4, PT, R8, RZ, PT ;  /* 0x000000ff0800720c */ /* 0x000fc40003f85070 */
[-C--:B------:R-:W-:Y:S02]  /*ace0*/  ISETP.GE.AND P1, PT, R9, R4.reuse, PT ;  /* 0x000000040900720c */ /* 0x080fe40003f26270 */
[----:B------:R-:W-:Y:S02]  /*acf0*/  LOP3.LUT R8, R3, 0x36, RZ, 0xfc, !PT ;  /* 0x0000003603087812 */ /* 0x000fe400078efcff */
[-C--:B------:R-:W-:Y:S02]  /*ad00*/  ISETP.GE.AND P6, PT, R0, R4.reuse, PT ;  /* 0x000000040000720c */ /* 0x080fe40003fc6270 */
[----:B------:R-:W-:Y:S02]  /*ad10*/  ISETP.NE.U32.AND P3, PT, R6, RZ, PT ;  /* 0x000000ff0600720c */ /* 0x000fe40003f65070 */
[----:B------:R-:W-:Y:S02]  /*ad20*/  SEL R6, R5, RZ, !P1 ;  /* 0x000000ff05067207 */ /* 0x000fe40004800000 */
[----:B------:R-:W-:Y:S01]  /*ad30*/  ISETP.GE.AND P1, PT, R8, R4, PT ;  /* 0x000000040800720c */ /* 0x000fe20003f26270 */
[----:B------:R-:W-:Y:S01]  /*ad40*/  LDGSTS.E [R241+-0x7a000], desc[UR20][R64.64], P4 ;  /* 0x8600000040f17fae */ /* 0x000fe2000a1a1014 */
[----:B------:R-:W-:-:S02]  /*ad50*/  ISETP.NE.U32.AND P5, PT, R7, RZ, PT ;  /* 0x000000ff0700720c */ /* 0x000fc40003fa5070 */
[C---:B------:R-:W-:Y:S02]  /*ad60*/  SEL R8, R5.reuse, RZ, !P6 ;  /* 0x000000ff05087207 */ /* 0x040fe40007000000 */
[----:B------:R-:W-:Y:S02]  /*ad70*/  ISETP.NE.U32.AND P2, PT, R6, RZ, PT ;  /* 0x000000ff0600720c */ /* 0x000fe40003f45070 */
[----:B------:R-:W-:Y:S02]  /*ad80*/  SEL R7, R5, RZ, !P1 ;  /* 0x000000ff05077207 */ /* 0x000fe40004800000 */
[----:B------:R-:W-:Y:S02]  /*ad90*/  ISETP.NE.U32.AND P1, PT, R8, RZ, PT ;  /* 0x000000ff0800720c */ /* 0x000fe40003f25070 */
[----:B-1----:R-:W-:-:S03]  /*ada0*/  LOP3.LUT R16, R2, 0x50, RZ, 0x3c, !PT ;  /* 0x0000005002107812 */ /* 0x002fc600078e3cff */
[----:B------:R-:W-:Y:S01]  /*adb0*/  LDGSTS.E [R241+-0x79ff8], desc[UR20][R66.64], P5 ;  /* 0x8600800042f17fae */ /* 0x000fe2000a9a1014 */
[----:B------:R-:W-:-:S03]  /*adc0*/  IADD3 R240, PT, PT, R12, 0x100000, R16 ;  /* 0x001000000cf07810 */ /* 0x000fc60007ffe010 */
[----:B------:R-:W-:Y:S04]  /*add0*/  STL [R1+0x6a4], R16 ;  /* 0x0006a41001007387 */ /* 0x000fe80000100800 */
[----:B--2---:R-:W-:Y:S04]  /*ade0*/  LDGSTS.E [R240+-0x80000], desc[UR20][R170.64], P3 ;  /* 0x80000000aaf07fae */ /* 0x004fe800099a1014 */
[----:B---3--:R-:W-:Y:S04]  /*adf0*/  LDGSTS.E [R240+-0x7fff8], desc[UR20][R154.64], P2 ;  /* 0x800080009af07fae */ /* 0x008fe800091a1014 */
[----:B------:R-:W2:Y:S04]  /*ae00*/  LDL.64 R154, [R1+0x70] ;  /* 0x00007000019a7983 */ /* 0x000ea80000100a00 */
[----:B----4-:R-:W-:Y:S04]  /*ae10*/  LDGSTS.E [R240+-0x7e000], desc[UR20][R10.64], P1 ;  /* 0x820000000af07fae */ /* 0x010fe800089a1014 */
[----:B------:R-:W3:Y:S01]  /*ae20*/  LDL.64 R10, [R1+0x68] ;  /* 0x00006800010a7983 */ /* 0x000ee20000100a00 */
[----:B------:R-:W-:-:S02]  /*ae30*/  LOP3.LUT R0, R3, 0x54, RZ, 0xfc, !PT ;  /* 0x0000005403007812 */ /* 0x000fc400078efcff */
[C---:B------:R-:W-:Y:S02]  /*ae40*/  LOP3.LUT R13, R3.reuse, 0x56, RZ, 0xfc, !PT ;  /* 0x00000056030d7812 */ /* 0x040fe400078efcff */
[-C--:B------:R-:W-:Y:S02]  /*ae50*/  ISETP.GE.AND P6, PT, R0, R4.reuse, PT ;  /* 0x000000040000720c */ /* 0x080fe40003fc6270 */
[----:B------:R-:W-:Y:S02]  /*ae60*/  LOP3.LUT R0, R3, 0x74, RZ, 0xfc, !PT ;  /* 0x0000007403007812 */ /* 0x000fe400078efcff */
[----:B------:R-:W-:Y:S02]  /*ae70*/  SEL R6, R5, RZ, !P6 ;  /* 0x000000ff05067207 */ /* 0x000fe40007000000 */
[----:B------:R-:W-:Y:S02]  /*ae80*/  ISETP.GE.AND P5, PT, R13, R4, PT ;  /* 0x000000040d00720c */ /* 0x000fe40003fa6270 */
[----:B------:R-:W-:-:S02]  /*ae90*/  ISETP.NE.U32.AND P6, PT, R7, RZ, PT ;  /* 0x000000ff0700720c */ /* 0x000fc40003fc5070 */
[----:B------:R-:W-:Y:S02]  /*aea0*/  ISETP.NE.U32.AND P4, PT, R6, RZ, PT ;  /* 0x000000ff0600720c */ /* 0x000fe40003f85070 */
[----:B------:R-:W-:Y:S02]  /*aeb0*/  ISETP.GE.AND P3, PT, R0, R4, PT ;  /* 0x000000040000720c */ /* 0x000fe40003f66270 */
[----:B------:R-:W-:Y:S02]  /*aec0*/  SEL R6, R5, RZ, !P5 ;  /* 0x000000ff05067207 */ /* 0x000fe40006800000 */
[----:B------:R-:W-:Y:S02]  /*aed0*/  LOP3.LUT R0, R3, 0x18, RZ, 0xfc, !PT ;  /* 0x0000001803007812 */ /* 0x000fe400078efcff */
[----:B------:R-:W-:Y:S02]  /*aee0*/  SEL R8, R5, RZ, !P3 ;  /* 0x000000ff05087207 */ /* 0x000fe40005800000 */
[----:B------:R-:W-:Y:S01]  /*aef0*/  LOP3.LUT R9, R3, 0x76, RZ, 0xfc, !PT ;  /* 0x0000007603097812 */ /* 0x000fe200078efcff */
[----:B------:R-:W-:Y:S01]  /*af00*/  LDGSTS.E [R240+-0x7dff8], desc[UR20][R246.64], P6 ;  /* 0x82008000f6f07fae */ /* 0x000fe2000b1a1014 */
[----:B------:R-:W-:-:S02]  /*af10*/  ISETP.NE.U32.AND P3, PT, R6, RZ, PT ;  /* 0x000000ff0600720c */ /* 0x000fc40003f65070 */
[-C--:B------:R-:W-:Y:S01]  /*af20*/  ISETP.GE.AND P2, PT, R0, R4.reuse, PT ;  /* 0x000000040000720c */ /* 0x080fe20003f46270 */
[----:B------:R-:W-:Y:S01]  /*af30*/  LDGSTS.E [R240+-0x7c000], desc[UR20][R36.64], P4 ;  /* 0x8400000024f07fae */ /* 0x000fe2000a1a1014 */
[-C--:B------:R-:W-:Y:S02]  /*af40*/  ISETP.GE.AND P5, PT, R9, R4.reuse, PT ;  /* 0x000000040900720c */ /* 0x080fe40003fa6270 */
[----:B------:R-:W-:Y:S02]  /*af50*/  LOP3.LUT R13, R3, 0x1a, RZ, 0xfc, !PT ;  /* 0x0000001a030d7812 */ /* 0x000fe400078efcff */
[----:B------:R-:W-:Y:S02]  /*af60*/  SEL R6, R5, RZ, !P2 ;  /* 0x000000ff05067207 */ /* 0x000fe40005000000 */
[----:B------:R-:W-:Y:S02]  /*af70*/  LOP3.LUT R9, R3, 0x38, RZ, 0xfc, !PT ;  /* 0x0000003803097812 */ /* 0x000fe400078efcff */
[----:B------:R-:W-:Y:S01]  /*af80*/  SEL R7, R5, RZ, !P5 ;  /* 0x000000ff05077207 */ /* 0x000fe20006800000 */
[----:B------:R-:W-:Y:S01]  /*af90*/  LDGSTS.E [R240+-0x7bff8], desc[UR20][R38.64], P3 ;  /* 0x8400800026f07fae */ /* 0x000fe200099a1014 */
[----:B------:R-:W-:-:S02]  /*afa0*/  ISETP.GE.AND P6, PT, R13, R4, PT ;  /* 0x000000040d00720c */ /* 0x000fc40003fc6270 */
[----:B------:R-:W-:Y:S02]  /*afb0*/  ISETP.NE.U32.AND P5, PT, R8, RZ, PT ;  /* 0x000000ff0800720c */ /* 0x000fe40003fa5070 */
[----:B------:R-:W-:Y:S02]  /*afc0*/  LOP3.LUT R8, R3, 0x3a, RZ, 0xfc, !PT ;  /* 0x0000003a03087812 */ /* 0x000fe400078efcff */
[----:B------:R-:W-:Y:S02]  /*afd0*/  ISETP.NE.U32.AND P2, PT, R6, RZ, PT ;  /* 0x000000ff0600720c */ /* 0x000fe40003f45070 */
[----:B------:R-:W-:Y:S02]  /*afe0*/  ISETP.GE.AND P4, PT, R9, R4, PT ;  /* 0x000000040900720c */ /* 0x000fe40003f86270 */
[----:B------:R-:W-:Y:S02]  /*aff0*/  SEL R6, R5, RZ, !P6 ;  /* 0x000000ff05067207 */ /* 0x000fe40007000000 */
[----:B------:R-:W-:-:S02]  /*b000*/  ISETP.NE.U32.AND P1, PT, R7, RZ, PT ;  /* 0x000000ff0700720c */ /* 0x000fc40003f25070 */
[----:B------:R-:W-:Y:S01]  /*b010*/  LOP3.LUT R0, R3, 0x58, RZ, 0xfc, !PT ;  /* 0x0000005803007812 */ /* 0x000fe200078efcff */
[----:B------:R-:W-:Y:S01]  /*b020*/  LDGSTS.E [R240+-0x7a000], desc[UR20][R68.64], P5 ;  /* 0x8600000044f07fae */ /* 0x000fe2000a9a1014 */
[-C--:B------:R-:W-:Y:S02]  /*b030*/  ISETP.GE.AND P3, PT, R8, R4.reuse, PT ;  /* 0x000000040800720c */ /* 0x080fe40003f66270 */
[C---:B------:R-:W-:Y:S02]  /*b040*/  SEL R8, R5.reuse, RZ, !P4 ;  /* 0x000000ff05087207 */ /* 0x040fe40006000000 */
[----:B------:R-:W-:Y:S02]  /*b050*/  ISETP.NE.U32.AND P4, PT, R6, RZ, PT ;  /* 0x000000ff0600720c */ /* 0x000fe40003f85070 */
[----:B------:R-:W-:Y:S02]  /*b060*/  ISETP.GE.AND P6, PT, R0, R4, PT ;  /* 0x000000040000720c */ /* 0x000fe40003fc6270 */
[----:B------:R-:W-:Y:S01]  /*b070*/  LOP3.LUT R0, R2, 0x60, RZ, 0x3c, !PT ;  /* 0x0000006002007812 */ /* 0x000fe200078e3cff */
[----:B------:R-:W-:Y:S03]  /*b080*/  LDGSTS.E [R240+-0x79ff8], desc[UR20][R70.64], P1 ;  /* 0x8600800046f07fae */ /* 0x000fe600089a1014 */
[----:B------:R-:W-:Y:S01]  /*b090*/  IADD3 R13, PT, PT, R12, 0x100000, R0 ;  /* 0x001000000c0d7810 */ /* 0x000fe20007ffe000 */
[----:B------:R1:W-:Y:S04]  /*b0a0*/  STL [R1+0x6a0], R0 ;  /* 0x0006a00001007387 */ /* 0x0003e80000100800 */
[----:B--2---:R-:W-:Y:S04]  /*b0b0*/  LDGSTS.E [R13+-0x80000], desc[UR20][R154.64], P2 ;  /* 0x800000009a0d7fae */ /* 0x004fe800091a1014 */
[----:B------:R-:W2:Y:S04]  /*b0c0*/  LDL.64 R154, [R1+0x60] ;  /* 0x00006000019a7983 */ /* 0x000ea80000100a00 */
[----:B---3--:R-:W-:Y:S04]  /*b0d0*/  LDGSTS.E [R13+-0x7fff8], desc[UR20][R10.64], P4 ;  /* 0x800080000a0d7fae */ /* 0x008fe8000a1a1014 */
[----:B------:R-:W3:Y:S01]  /*b0e0*/  LDL.64 R10, [R1+0x58] ;  /* 0x00005800010a7983 */ /* 0x000ee20000100a00 */
[----:B------:R-:W-:-:S02]  /*b0f0*/  SEL R7, R5, RZ, !P3 ;  /* 0x000000ff05077207 */ /* 0x000fc40005800000 */
[----:B------:R-:W-:Y:S02]  /*b100*/  ISETP.NE.U32.AND P3, PT, R8, RZ, PT ;  /* 0x000000ff0800720c */ /* 0x000fe40003f65070 */
[C---:B-1----:R-:W-:Y:S02]  /*b110*/  LOP3.LUT R0, R3.reuse, 0x78, RZ, 0xfc, !PT ;  /* 0x0000007803007812 */ /* 0x042fe400078efcff */
[----:B------:R-:W-:Y:S02]  /*b120*/  LOP3.LUT R9, R3, 0x5a, RZ, 0xfc, !PT ;  /* 0x0000005a03097812 */ /* 0x000fe400078efcff */
[----:B------:R-:W-:Y:S02]  /*b130*/  SEL R6, R5, RZ, !P6 ;  /* 0x000000ff05067207 */ /* 0x000fe40007000000 */
[----:B------:R-:W-:Y:S02]  /*b140*/  ISETP.GE.AND P2, PT, R0, R4, PT ;  /* 0x000000040000720c */ /* 0x000fe40003f46270 */
[----:B------:R-:W-:-:S02]  /*b150*/  ISETP.NE.U32.AND P6, PT, R7, RZ, PT ;  /* 0x000000ff0700720c */ /* 0x000fc40003fc5070 */
[----:B------:R-:W-:Y:S01]  /*b160*/  LOP3.LUT R0, R3, 0x7a, RZ, 0xfc, !PT ;  /* 0x0000007a03007812 */ /* 0x000fe200078efcff */
[----:B------:R-:W-:Y:S01]  /*b170*/  LDGSTS.E [R13+-0x7e000], desc[UR20][R244.64], P3 ;  /* 0x82000000f40d7fae */ /* 0x000fe200099a1014 */
[-C--:B------:R-:W-:Y:S02]  /*b180*/  ISETP.GE.AND P1, PT, R9, R4.reuse, PT ;  /* 0x000000040900720c */ /* 0x080fe40003f26270 */
[-C--:B------:R-:W-:Y:S02]  /*b190*/  ISETP.GE.AND P4, PT, R0, R4.reuse, PT ;  /* 0x000000040000720c */ /* 0x080fe40003f86270 */
[----:B------:R-:W-:Y:S02]  /*b1a0*/  ISETP.NE.U32.AND P5, PT, R6, RZ, PT ;  /* 0x000000ff0600720c */ /* 0x000fe40003fa5070 */
[----:B------:R-:W-:Y:S02]  /*b1b0*/  LOP3.LUT R0, R3, 0x1c, RZ, 0xfc, !PT ;  /* 0x0000001c03007812 */ /* 0x000fe400078efcff */
[----:B------:R-:W-:Y:S01]  /*b1c0*/  SEL R6, R5, RZ, !P1 ;  /* 0x000000ff05067207 */ /* 0x000fe20004800000 */
[----:B------:R-:W-:Y:S01]  /*b1d0*/  LDGSTS.E [R13+-0x7dff8], desc[UR20][R242.64], P6 ;  /* 0x82008000f20d7fae */ /* 0x000fe2000b1a1014 */
[----:B------:R-:W-:-:S02]  /*b1e0*/  ISETP.GE.AND P3, PT, R0, R4, PT ;  /* 0x000000040000720c */ /* 0x000fc40003f66270 */
[----:B------:R-:W-:Y:S02]  /*b1f0*/  ISETP.NE.U32.AND P1, PT, R6, RZ, PT ;  /* 0x000000ff0600720c */ /* 0x000fe40003f25070 */
[----:B------:R-:W-:Y:S02]  /*b200*/  LOP3.LUT R0, R3, 0x1e, RZ, 0xfc, !PT ;  /* 0x0000001e03007812 */ /* 0x000fe400078efcff */
[----:B------:R-:W-:Y:S01]  /*b210*/  SEL R6, R5, RZ, !P2 ;  /* 0x000000ff05067207 */ /* 0x000fe20005000000 */
[----:B------:R-:W-:Y:S01]  /*b220*/  LDGSTS.E [R13+-0x7c000], desc[UR20][R40.64], P5 ;  /* 0x84000000280d7fae */ /* 0x000fe2000a9a1014 */
[----:B------:R-:W-:Y:S02]  /*b230*/  ISETP.GE.AND P6, PT, R0, R4, PT ;  /* 0x000000040000720c */ /* 0x000fe40003fc6270 */
[----:B------:R-:W-:Y:S02]  /*b240*/  ISETP.NE.U32.AND P2, PT, R6, RZ, PT ;  /* 0x000000ff0600720c */ /* 0x000fe40003f45070 */
[----:B------:R-:W-:-:S02]  /*b250*/  LOP3.LUT R0, R3, 0x3c, RZ, 0xfc, !PT ;  /* 0x0000003c03007812 */ /* 0x000fc400078efcff */
[----:B------:R-:W-:Y:S01]  /*b260*/  SEL R6, R5, RZ, !P4 ;  /* 0x000000ff05067207 */ /* 0x000fe20006000000 */
[----:B------:R-:W-:Y:S01]  /*b270*/  LDGSTS.E [R13+-0x7bff8], desc[UR20][R42.64], P1 ;  /* 0x840080002a0d7fae */ /* 0x000fe200089a1014 */
[-C--:B------:R-:W-:Y:S02]  /*b280*/  ISETP.GE.AND P5, PT, R0, R4.reuse, PT ;  /* 0x000000040000720c */ /* 0x080fe40003fa6270 */
[----:B------:R-:W-:Y:S02]  /*b290*/  ISETP.NE.U32.AND P4, PT, R6, RZ, PT ;  /* 0x000000ff0600720c */ /* 0x000fe40003f85070 */
[----:B------:R-:W-:Y:S02]  /*b2a0*/  LOP3.LUT R0, R3, 0x3e, RZ, 0xfc, !PT ;  /* 0x0000003e03007812 */ /* 0x000fe400078efcff */
[----:B------:R-:W-:Y:S01]  /*b2b0*/  SEL R6, R5, RZ, !P3 ;  /* 0x000000ff05067207 */ /* 0x000fe20005800000 */
[----:B------:R-:W-:Y:S01]  /*b2c0*/  LDGSTS.E [R13+-0x7a000], desc[UR20][R72.64], P2 ;  /* 0x86000000480d7fae */ /* 0x000fe200091a1014 */
[----:B------:R-:W-:-:S02]  /*b2d0*/  ISETP.GE.AND P1, PT, R0, R4, PT ;  /* 0x000000040000720c */ /* 0x000fc40003f26270 */
[----:B------:R-:W-:Y:S02]  /*b2e0*/  LOP3.LUT R0, R3, 0x5c, RZ, 0xfc, !PT ;  /* 0x0000005c03007812 */ /* 0x000fe400078efcff */
[----:B------:R-:W-:Y:S02]  /*b2f0*/  ISETP.NE.U32.AND P3, PT, R6, RZ, PT ;  /* 0x000000ff0600720c */ /* 0x000fe40003f65070 */
[----:B------:R-:W-:Y:S01]  /*b300*/  SEL R6, R5, RZ, !P6 ;  /* 0x000000ff05067207 */ /* 0x000fe20007000000 */
[----:B------:R-:W-:Y:S01]  /*b310*/  LDGSTS.E [R13+-0x79ff8], desc[UR20][R74.64], P4 ;  /* 0x860080004a0d7fae */ /* 0x000fe2000a1a1014 */
[----:B------:R-:W-:Y:S02]  /*b320*/  ISETP.GE.AND P2, PT, R0, R4, PT ;  /* 0x000000040000720c */ /* 0x000fe40003f46270 */
[----:B------:R-:W-:Y:S02]  /*b330*/  LOP3.LUT R0, R3, 0x5e, RZ, 0xfc, !PT ;  /* 0x0000005e03007812 */ /* 0x000fe400078efcff */
[----:B------:R-:W-:-:S02]  /*b340*/  ISETP.NE.U32.AND P6, PT, R6, RZ, PT ;  /* 0x000000ff0600720c */ /* 0x000fc40003fc5070 */
[----:B------:R-:W-:Y:S02]  /*b350*/  ISETP.GE.AND P4, PT, R0, R4, PT ;  /* 0x000000040000720c */ /* 0x000fe40003f86270 */
[----:B------:R-:W-:-:S04]  /*b360*/  LOP3.LUT R0, R2, 0x70, RZ, 0x3c, !PT ;  /* 0x0000007002007812 */ /* 0x000fc800078e3cff */
[----:B------:R-:W-:Y:S01]  /*b370*/  IADD3 R12, PT, PT, R12, 0x100000, R0 ;  /* 0x001000000c0c7810 */ /* 0x000fe20007ffe000 */
[----:B------:R1:W-:Y:S01]  /*b380*/  STL [R1+0x69c], R0 ;  /* 0x00069c0001007387 */ /* 0x0003e20000100800 */
[----:B------:R-:W-:-:S03]  /*b390*/  SEL R6, R5, RZ, !P5 ;  /* 0x000000ff05067207 */ /* 0x000fc60006800000 */
[----:B------:R-:W4:Y:S01]  /*b3a0*/  LDL.64 R16, [R1+0x128] ;  /* 0x0001280001107983 */ /* 0x000f220000100a00 */
[----:B------:R-:W-:Y:S02]  /*b3b0*/  ISETP.NE.U32.AND P5, PT, R6, RZ, PT ;  /* 0x000000ff0600720c */ /* 0x000fe40003fa5070 */
[C---:B------:R-:W-:Y:S01]  /*b3c0*/  SEL R6, R5.reuse, RZ, !P1 ;  /* 0x000000ff05067207 */ /* 0x040fe20004800000 */
[----:B------:R-:W4:Y:S03]  /*b3d0*/  LDL.64 R234, [R1+0x1a8] ;  /* 0x0001a80001ea7983 */ /* 0x000f260000100a00 */
[----:B------:R-:W-:Y:S01]  /*b3e0*/  ISETP.NE.U32.AND P1, PT, R6, RZ, PT ;  /* 0x000000ff0600720c */ /* 0x000fe20003f25070 */
[----:B------:R-:W4:Y:S01]  /*b3f0*/  LDL.64 R186, [R1+0x1e8] ;  /* 0x0001e80001ba7983 */ /* 0x000f220000100a00 */
[----:B------:R-:W-:Y:S01]  /*b400*/  SEL R6, R5, RZ, !P2 ;  /* 0x000000ff05067207 */ /* 0x000fe20005000000 */
[----:B------:R-:W1:Y:S03]  /*b410*/  S2R R9, SR_TID.X ;  /* 0x0000000000097919 */ /* 0x000e660000002100 */
[----:B------:R-:W-:Y:S01]  /*b420*/  ISETP.NE.U32.AND P2, PT, R6, RZ, PT ;  /* 0x000000ff0600720c */ /* 0x000fe20003f45070 */
[----:B--2---:R-:W-:Y:S01]  /*b430*/  LDGSTS.E [R12+-0x80000], desc[UR20][R154.64], P3 ;  /* 0x800000009a0c7fae */ /* 0x004fe200099a1014 */
[----:B-1----:R-:W-:Y:S01]  /*b440*/  LOP3.LUT R0, R3, 0x7c, RZ, 0xfc, !PT ;  /* 0x0000007c03007812 */ /* 0x002fe200078efcff */
[----:B------:R-:W-:-:S02]  /*b450*/  VIADD R7, R4, 0xffffff80 ;  /* 0xffffff8004077836 */ /* 0x000fc40000000000 */
[----:B------:R-:W2:Y:S04]  /*b460*/  LDL.64 R170, [R1+0x228] ;  /* 0x0002280001aa7983 */ /* 0x000ea80000100a00 */
[----:B------:R-:W2:Y:S04]  /*b470*/  LDL.64 R154, [R1+0xe0] ;  /* 0x0000e000019a7983 */ /* 0x000ea80000100a00 */
[----:B---3--:R1:W-:Y:S04]  /*b480*/  LDGSTS.E [R12+-0x7fff8], desc[UR20][R10.64], P6 ;  /* 0x800080000a0c7fae */ /* 0x0083e8000b1a1014 */
[----:B------:R-:W-:Y:S04]  /*b490*/  LDGSTS.E [R12+-0x7e000], desc[UR20][R238.64], P5 ;  /* 0x82000000ee0c7fae */ /* 0x000fe8000a9a1014 */
[----:B------:R-:W-:Y:S01]  /*b4a0*/  LDGSTS.E [R12+-0x7dff8], desc[UR20][R14.64], P1 ;  /* 0x820080000e0c7fae */ /* 0x000fe200089a1014 */
[----:B-1----:R-:W1:Y:S03]  /*b4b0*/  LDC R10, c[0x0][0x3a0] ;  /* 0x0000e800ff0a7b82 */ /* 0x002e660000000800 */
[----:B------:R-:W-:Y:S01]  /*b4c0*/  LDGSTS.E [R12+-0x7c000], desc[UR20][R44.64], P2 ;  /* 0x840000002c0c7fae */ /* 0x000fe200091a1014 */
[----:B-1----:R-:W-:-:S05]  /*b4d0*/  VIADD R10, R10, 0x7f ;  /* 0x0000007f0a0a7836 */ /* 0x002fca0000000000 */
[----:B------:R-:W-:Y:S02]  /*b4e0*/  ISETP.GT.AND P2, PT, R10, 0xff, PT ;  /* 0x000000ff0a00780c */ /* 0x000fe40003f44270 */
[----:B------:R-:W3:Y:S01]  /*b4f0*/  LDL.64 R10, [R1+0x168] ;  /* 0x00016800010a7983 */ /* 0x000ee20000100a00 */
[-C--:B------:R-:W-:Y:S02]  /*b500*/  ISETP.GE.AND P6, PT, R0, R4.reuse, PT ;  /* 0x000000040000720c */ /* 0x080fe40003fc6270 */
[----:B------:R-:W-:Y:S02]  /*b510*/  LOP3.LUT R0, R3, 0x7e, RZ, 0xfc, !PT ;  /* 0x0000007e03007812 */ /* 0x000fe400078efcff */
[----:B------:R-:W-:Y:S02]  /*b520*/  LOP3.LUT R9, R9, 0x7f, RZ, 0xc0, !PT ;  /* 0x0000007f09097812 */ /* 0x000fe400078ec0ff */
[----:B------:R-:W-:Y:S02]  /*b530*/  ISETP.GE.AND P5, PT, R0, R4, PT ;  /* 0x000000040000720c */ /* 0x000fe40003fa6270 */
[----:B------:R-:W-:-:S02]  /*b540*/  SEL R6, R5, RZ, !P4 ;  /* 0x000000ff05067207 */ /* 0x000fc40006000000 */
[----:B------:R-:W-:Y:S02]  /*b550*/  ISETP.GE.AND P3, PT, R9, R4, PT ;  /* 0x000000040900720c */ /* 0x000fe40003f66270 */
[----:B------:R-:W-:Y:S02]  /*b560*/  SEL R4, R5, RZ, !P5 ;  /* 0x000000ff05047207 */ /* 0x000fe40006800000 */
[----:B------:R-:W-:Y:S02]  /*b570*/  ISETP.NE.U32.AND P4, PT, R6, RZ, PT ;  /* 0x000000ff0600720c */ /* 0x000fe40003f85070 */
[-C--:B------:R-:W-:Y:S02]  /*b580*/  ISETP.GE.AND P5, PT, R9, R7.reuse, PT ;  /* 0x000000070900720c */ /* 0x080fe40003fa6270 */
[----:B------:R-:W-:Y:S02]  /*b590*/  SEL R6, R5, RZ, !P6 ;  /* 0x000000ff05067207 */ /* 0x000fe40007000000 */
[----:B------:R-:W-:-:S02]  /*b5a0*/  ISETP.GE.AND P1, PT, R3, R7, PT ;  /* 0x000000070300720c */ /* 0x000fc40003f26270 */
[----:B------:R-:W-:Y:S02]  /*b5b0*/  LOP3.LUT R9, R3, 0x2, RZ, 0xfc, !PT ;  /* 0x0000000203097812 */ /* 0x000fe400078efcff */
[----:B------:R-:W-:Y:S02]  /*b5c0*/  SEL R0, RZ, 0x4, P5 ;  /* 0x00000004ff007807 */ /* 0x000fe40002800000 */
[----:B------:R-:W-:Y:S01]  /*b5d0*/  ISETP.NE.U32.AND P6, PT, R6, RZ, PT ;  /* 0x000000ff0600720c */ /* 0x000fe20003fc5070 */
[----:B------:R-:W-:Y:S01]  /*b5e0*/  LDGSTS.E [R12+-0x7bff8], desc[UR20][R46.64], P4 ;  /* 0x840080002e0c7fae */ /* 0x000fe2000a1a1014 */
[----:B------:R-:W-:Y:S02]  /*b5f0*/  SEL R5, R5, RZ, !P3 ;  /* 0x000000ff05057207 */ /* 0x000fe40005800000 */
[----:B------:R-:W-:Y:S02]  /*b600*/  ISETP.NE.U32.AND P5, PT, R4, RZ, PT ;  /* 0x000000ff0400720c */ /* 0x000fe40003fa5070 */
[----:B------:R-:W-:-:S02]  /*b610*/  SEL R4, RZ, 0x4, P1 ;  /* 0x00000004ff047807 */ /* 0x000fc40000800000 */
[----:B------:R-:W-:Y:S02]  /*b620*/  ISETP.GE.AND P1, PT, R9, R7, PT ;  /* 0x000000070900720c */ /* 0x000fe40003f26270 */
[----:B------:R-:W-:Y:S02]  /*b630*/  ISETP.NE.U32.AND P3, PT, R5, RZ, PT ;  /* 0x000000ff0500720c */ /* 0x000fe40003f65070 */
[----:B------:R-:W-:Y:S01]  /*b640*/  SEL R5, R4, RZ, P2 ;  /* 0x000000ff04057207 */ /* 0x000fe20001000000 */
[----:B------:R-:W-:Y:S01]  /*b650*/  LDGSTS.E [R12+-0x7a000], desc[UR20][R76.64], P6 ;  /* 0x860000004c0c7fae */ /* 0x000fe2000b1a1014 */
[----:B------:R-:W-:Y:S02]  /*b660*/  SEL R4, RZ, 0x4, P1 ;  /* 0x00000004ff047807 */ /* 0x000fe40000800000 */
[----:B------:R-:W-:Y:S01]  /*b670*/  LOP3.LUT R9, R3, 0x20, RZ, 0xfc, !PT ;  /* 0x0000002003097812 */ /* 0x000fe200078efcff */
[----:B------:R-:W-:Y:S01]  /*b680*/  LDGSTS.E [R12+-0x79ff8], desc[UR20][R78.64], P5 ;  /* 0x860080004e0c7fae */ /* 0x000fe2000a9a1014 */
[----:B------:R-:W-:-:S02]  /*b690*/  SEL R4, R4, RZ, P2 ;  /* 0x000000ff04047207 */ /* 0x000fc40001000000 */
[-C--:B------:R-:W-:Y:S01]  /*b6a0*/  ISETP.GE.AND P4, PT, R9, R7.reuse, PT ;  /* 0x000000070900720c */ /* 0x080fe20003f86270 */
[----:B------:R-:W0:Y:S01]  /*b6b0*/  LDGDEPBAR ;  /* 0x00000000000079af */ /* 0x000e220000000000 */
[----:B------:R-:W-:Y:S02]  /*b6c0*/  LOP3.LUT R9, R3, 0x22, RZ, 0xfc, !PT ;  /* 0x0000002203097812 */ /* 0x000fe400078efcff */
[----:B------:R-:W-:Y:S02]  /*b6d0*/  ISETP.NE.U32.AND P6, PT, R4, RZ, PT ;  /* 0x000000ff0400720c */ /* 0x000fe40003fc5070 */
[----:B------:R-:W-:Y:S02]  /*b6e0*/  SEL R4, RZ, 0x4, P4 ;  /* 0x00000004ff047807 */ /* 0x000fe40002000000 */
[----:B------:R-:W-:Y:S02]  /*b6f0*/  ISETP.GE.AND P4, PT, R9, R7, PT ;  /* 0x000000070900720c */ /* 0x000fe40003f86270 */
[----:B------:R-:W1:Y:S01]  /*b700*/  S2R R9, SR_TID.X ;  /* 0x0000000000097919 */ /* 0x000e620000002100 */
[----:B------:R-:W-:-:S02]  /*b710*/  ISETP.NE.U32.AND P1, PT, R5, RZ, PT ;  /* 0x000000ff0500720c */ /* 0x000fc40003f25070 */
[----:B------:R-:W-:Y:S02]  /*b720*/  SEL R5, R4, RZ, P2 ;  /* 0x000000ff04057207 */ /* 0x000fe40001000000 */
[----:B------:R-:W-:-:S04]  /*b730*/  SEL R4, RZ, 0x4, P4 ;  /* 0x00000004ff047807 */ /* 0x000fc80002000000 */
[----:B------:R-:W-:-:S04]  /*b740*/  SEL R4, R4, RZ, P2 ;  /* 0x000000ff04047207 */ /* 0x000fc80001000000 */
[----:B------:R-:W-:Y:S02]  /*b750*/  ISETP.NE.U32.AND P5, PT, R4, RZ, PT ;  /* 0x000000ff0400720c */ /* 0x000fe40003fa5070 */
[----:B------:R-:W-:Y:S01]  /*b760*/  ISETP.NE.U32.AND P4, PT, R5, RZ, PT ;  /* 0x000000ff0500720c */ /* 0x000fe20003f85070 */
[C---:B-1----:R-:W-:Y:S01]  /*b770*/  IMAD.SHL.U32 R4, R9.reuse, 0x4, RZ ;  /* 0x0000000409047824 */ /* 0x042fe200078e00ff */
[----:B------:R-:W-:-:S04]  /*b780*/  LOP3.LUT R5, R9, 0x60, RZ, 0xc0, !PT ;  /* 0x0000006009057812 */ /* 0x000fc800078ec0ff */
[----:B------:R-:W-:-:S05]  /*b790*/  LOP3.LUT R4, R4, 0x7c, RZ, 0xc0, !PT ;  /* 0x0000007c04047812 */ /* 0x000fca00078ec0ff */
[----:B------:R-:W-:-:S04]  /*b7a0*/  IMAD R4, R5, 0x200, R4 ;  /* 0x0000020005047824 */ /* 0x000fc800078e0204 */
[----:B------:R-:W-:-:S05]  /*b7b0*/  VIADD R6, R4, UR7 ;  /* 0x0000000704067c36 */ /* 0x000fca0008000000 */
[----:B------:R-:W-:Y:S04]  /*b7c0*/  STL [R1+0x230], R6 ;  /* 0x0002300601007387 */ /* 0x000fe80000100800 */
[----:B------:R-:W3:Y:S04]  /*b7d0*/  LDL.64 R20, [R1+0x130] ;  /* 0x0001300001147983 */ /* 0x000ee80000100a00 */
[----:B------:R-:W3:Y:S04]  /*b7e0*/  LDL.64 R50, [R1+0x170] ;  /* 0x0001700001327983 */ /* 0x000ee80000100a00 */
[----:B------:R-:W3:Y:S04]  /*b7f0*/  LDL.64 R48, [R1+0x1b0] ;  /* 0x0001b00001307983 */ /* 0x000ee80000100a00 */
[----:B------:R-:W3:Y:S04]  /*b800*/  LDL.64 R218, [R1+0x1f0] ;  /* 0x0001f00001da7983 */ /* 0x000ee80000100a00 */
[----:B------:R-:W3:Y:S04]  /*b810*/  LDL.64 R202, [R1+0x238] ;  /* 0x0002380001ca7983 */ /* 0x000ee80000100a00 */
[----:B--2---:R-:W-:Y:S04]  /*b820*/  LDGSTS.E [R6], desc[UR20][R154.64], P3 ;  /* 0x000000009a067fae */ /* 0x004fe800099a1014 */
[----:B------:R-:W-:Y:S04]  /*b830*/  LDGSTS.E [R6+0x400], desc[UR20][R92.64], P3 ;  /* 0x004000005c067fae */ /* 0x000fe800099a1014 */
[----:B------:R-:W-:Y:S04]  /*b840*/  LDGSTS.E [R6+0x800], desc[UR20][R108.64], P3 ;  /* 0x008000006c067fae */ /* 0x000fe800099a1014 */
[----:B------:R-:W2:Y:S04]  /*b850*/  LDL.64 R154, [R1+0xf0] ;  /* 0x0000f000019a7983 */ /* 0x000ea80000100a00 */
[----:B------:R1:W-:Y:S04]  /*b860*/  STL.64 [R1+0x708], R92 ;  /* 0x0007085c01007387 */ /* 0x0003e80000100a00 */
[----:B------:R-:W-:Y:S04]  /*b870*/  LDGSTS.E [R6+0xc00], desc[UR20][R124.64], P3 ;  /* 0x00c000007c067fae */ /* 0x000fe800099a1014 */
[----:B------:R-:W-:Y:S04]  /*b880*/  LDGSTS.E [R6+0x1000], desc[UR20][R140.64], P3 ;  /* 0x010000008c067fae */ /* 0x000fe800099a1014 */
[----:B-1----:R-:W2:Y:S04]  /*b890*/  LDL.LU.64 R92, [R1+0xd8] ;  /* 0x0000d800015c7983 */ /* 0x002ea80000300a00 */
[----:B------:R-:W-:Y:S04]  /*b8a0*/  LDGSTS.E [R6+0x1400], desc[UR20][R156.64], P3 ;  /* 0x014000009c067fae */ /* 0x000fe800099a1014 */
[----:B------:R-:W-:Y:S04]  /*b8b0*/  LDGSTS.E [R6+0x1800], desc[UR20][R172.64], P3 ;  /* 0x01800000ac067fae */ /* 0x000fe800099a1014 */
[----:B------:R-:W-:Y:S04]  /*b8c0*/  LDGSTS.E [R6+0x1c00], desc[UR20][R188.64], P3 ;  /* 0x01c00000bc067fae */ /* 0x000fe800099a1014 */
[----:B------:R-:W-:Y:S04]  /*b8d0*/  LDGSTS.E [R6+0x2000], desc[UR20][R204.64], P3 ;  /* 0x02000000cc067fae */ /* 0x000fe800099a1014 */
[----:B------:R-:W-:Y:S04]  /*b8e0*/  LDGSTS.E [R6+0x2400], desc[UR20][R220.64], P3 ;  /* 0x02400000dc067fae */ /* 0x000fe800099a1014 */
[----:B------:R-:W-:Y:S04]  /*b8f0*/  LDGSTS.E [R6+0x2800], desc[UR20][R236.64], P3 ;  /* 0x02800000ec067fae */ /* 0x000fe800099a1014 */
[----:B----4-:R-:W-:Y:S04]  /*b900*/  LDGSTS.E [R6+0x2c00], desc[UR20][R16.64], P3 ;  /* 0x02c0000010067fae */ /* 0x010fe800099a1014 */
[----:B---3--:R1:W-:Y:S04]  /*b910*/  LDGSTS.E [R6+0x3000], desc[UR20][R10.64], P3 ;  /* 0x030000000a067fae */ /* 0x0083e800099a1014 */
[----:B------:R-:W-:Y:S04]  /*b920*/  LDGSTS.E [R6+0x3400], desc[UR20][R234.64], P3 ;  /* 0x03400000ea067fae */ /* 0x000fe800099a1014 */
[----:B------:R-:W-:Y:S01]  /*b930*/  LDGSTS.E [R6+0x3800], desc[UR20][R186.64], P3 ;  /* 0x03800000ba067fae */ /* 0x000fe200099a1014 */
[----:B------:R-:W-:-:S03]  /*b940*/  LOP3.LUT R5, R4, 0x10, RZ, 0x3c, !PT ;  /* 0x0000001004057812 */ /* 0x000fc600078e3cff */
[----:B------:R3:W-:Y:S04]  /*b950*/  LDGSTS.E [R6+0x3c00], desc[UR20][R170.64], P3 ;  /* 0x03c00000aa067fae */ /* 0x0007e800099a1014 */
[----:B------:R-:W4:Y:S04]  /*b960*/  LDL.64 R18, [R1+0x138] ;  /* 0x0001380001127983 */ /* 0x000f280000100a00 */
[----:B------:R-:W3:Y:S01]  /*b970*/  LDL.64 R186, [R1+0xf8] ;  /* 0x0000f80001ba7983 */ /* 0x000ee20000100a00 */
[----:B-1----:R-:W-:-:S03]  /*b980*/  VIADD R11, R5, UR7 ;  /* 0x00000007050b7c36 */ /* 0x002fc60008000000 */
[----:B------:R-:W3:Y:S01]  /*b990*/  LDL.64 R16, [R1+0x178] ;  /* 0x0001780001107983 */ /* 0x000ee20000100a00 */
[----:B------:R-:W-:-:S03]  /*b9a0*/  LOP3.LUT R5, R4, 0x20, RZ, 0x3c, !PT ;  /* 0x0000002004057812 */ /* 0x000fc600078e3cff */
[----:B------:R-:W3:Y:S04]  /*b9b0*/  LDL.64 R234, [R1+0x1b8] ;  /* 0x0001b80001ea7983 */ /* 0x000ee80000100a00 */
[----:B------:R-:W3:Y:S01]  /*b9c0*/  LDL.64 R170, [R1+0x1f8] ;  /* 0x0001f80001aa7983 */ /* 0x000ee20000100a00 */
[----:B------:R-:W-:-:S03]  /*b9d0*/  VIADD R5, R5, UR7 ;  /* 0x0000000705057c36 */ /* 0x000fc60008000000 */
[----:B--2---:R-:W-:Y:S04]  /*b9e0*/  LDGSTS.E [R11+0x80], desc[UR20][R92.64], P3 ;  /* 0x000800005c0b7fae */ /* 0x004fe800099a1014 */
[----:B------:R-:W-:Y:S04]  /*b9f0*/  LDGSTS.E [R11+0x480], desc[UR20][R94.64], P3 ;  /* 0x004800005e0b7fae */ /* 0x000fe800099a1014 */
        /* <DEDUP_REMOVED lines=11> */
[----:B------:R-:W2:Y:S04]  /*bab0*/  LDL.64 R154, [R1+0x240] ;  /* 0x00024000019a7983 */ /* 0x000ea80000100a00 */
        /* <DEDUP_REMOVED lines=13> */
[----:B------:R-:W2:Y:S04]  /*bb90*/  LDL.64 R50, [R1+0x180] ;  /* 0x0001800001327983 */ /* 0x000ea80000100a00 */
[----:B------:R-:W-:Y:S04]  /*bba0*/  LDGSTS.E [R5+0x2100], desc[UR20][R208.64], P3 ;  /* 0x02100000d0057fae */ /* 0x000fe800099a1014 */
[----:B------:R-:W-:Y:S04]  /*bbb0*/  LDGSTS.E [R5+0x2500], desc[UR20][R224.64], P3 ;  /* 0x02500000e0057fae */ /* 0x000fe800099a1014 */
[----:B------:R-:W2:Y:S04]  /*bbc0*/  LDL.64 R48, [R1+0x1c0] ;  /* 0x0001c00001307983 */ /* 0x000ea80000100a00 */
[----:B---3--:R-:W-:Y:S04]  /*bbd0*/  LDGSTS.E [R5+0x2900], desc[UR20][R186.64], P3 ;  /* 0x02900000ba057fae */ /* 0x008fe800099a1014 */
[----:B------:R-:W3:Y:S01]  /*bbe0*/  LDL.64 R218, [R1+0x200] ;  /* 0x0002000001da7983 */ /* 0x000ee20000100a00 */
[----:B------:R-:W-:-:S03]  /*bbf0*/  LOP3.LUT R6, R4, 0x30, RZ, 0x3c, !PT ;  /* 0x0000003004067812 */ /* 0x000fc600078e3cff */
[----:B----4-:R-:W-:Y:S04]  /*bc00*/  LDGSTS.E [R5+0x2d00], desc[UR20][R18.64], P3 ;  /* 0x02d0000012057fae */ /* 0x010fe800099a1014 */
[----:B------:R-:W4:Y:S01]  /*bc10*/  LDL.64 R186, [R1+0x248] ;  /* 0x0002480001ba7983 */ /* 0x000f220000100a00 */
[----:B------:R-:W-:-:S03]  /*bc20*/  VIADD R6, R6, UR7 ;  /* 0x0000000706067c36 */ /* 0x000fc60008000000 */
[----:B------:R-:W-:Y:S04]  /*bc30*/  LDGSTS.E [R5+0x3100], desc[UR20][R16.64], P3 ;  /* 0x0310000010057fae */ /* 0x000fe800099a1014 */
[----:B------:R-:W-:Y:S04]  /*bc40*/  LDGSTS.E [R5+0x3500], desc[UR20][R234.64], P3 ;  /* 0x03500000ea057fae */ /* 0x000fe800099a1014 */
[----:B------:R-:W-:Y:S04]  /*bc50*/  LDGSTS.E [R5+0x3900], desc[UR20][R170.64], P3 ;  /* 0x03900000aa057fae */ /* 0x000fe800099a1014 */
[----:B------:R-:W4:Y:S04]  /*bc60*/  LDL.64 R18, [R1+0x188] ;  /* 0x0001880001127983 */ /* 0x000f280000100a00 */
[----:B------:R-:W4:Y:S04]  /*bc70*/  LDL.64 R16, [R1+0x1c8] ;  /* 0x0001c80001107983 */ /* 0x000f280000100a00 */
[----:B------:R-:W4:Y:S04]  /*bc80*/  LDL.64 R170, [R1+0x108] ;  /* 0x0001080001aa7983 */ /* 0x000f280000100a00 */
[----:B------:R-:W4:Y:S04]  /*bc90*/  LDL.64 R234, [R1+0x208] ;  /* 0x0002080001ea7983 */ /* 0x000f280000100a00 */
        /* <DEDUP_REMOVED lines=14> */
[----:B------:R-:W-:Y:S04]  /*bd80*/  LDGSTS.E [R6+0x3180], desc[UR20][R50.64], P3 ;  /* 0x0318000032067fae */ /* 0x000fe800099a1014 */
[----:B------:R-:W2:Y:S01]  /*bd90*/  LDL.64 R202, [R1+0x250] ;  /* 0x0002500001ca7983 */ /* 0x000ea20000100a00 */
[----:B------:R-:W-:-:S02]  /*bda0*/  LOP3.LUT R7, R4, 0x40, RZ, 0x3c, !PT ;  /* 0x0000004004077812 */ /* 0x000fc400078e3cff */
[----:B------:R-:W-:Y:S01]  /*bdb0*/  LOP3.LUT R8, R4, 0x50, RZ, 0x3c, !PT ;  /* 0x0000005004087812 */ /* 0x000fe200078e3cff */
[----:B------:R-:W2:Y:S04]  /*bdc0*/  LDL.64 R20, [R1+0x1d0] ;  /* 0x0001d00001147983 */ /* 0x000ea80000100a00 */
[----:B------:R-:W-:Y:S04]  /*bdd0*/  LDGSTS.E [R6+0x3580], desc[UR20][R48.64], P3 ;  /* 0x0358000030067fae */ /* 0x000fe800099a1014 */
[----:B------:R-:W2:Y:S04]  /*bde0*/  LDL.64 R50, [R1+0x210] ;  /* 0x0002100001327983 */ /* 0x000ea80000100a00 */
[----:B---3--:R-:W-:Y:S01]  /*bdf0*/  LDGSTS.E [R6+0x3980], desc[UR20][R218.64], P3 ;  /* 0x03980000da067fae */ /* 0x008fe200099a1014 */
[----:B------:R-:W-:-:S02]  /*be00*/  VIADD R7, R7, UR7 ;  /* 0x0000000707077c36 */ /* 0x000fc40008000000 */
[----:B------:R-:W-:Y:S01]  /*be10*/  VIADD R8, R8, UR7 ;  /* 0x0000000708087c36 */ /* 0x000fe20008000000 */
[----:B------:R-:W3:Y:S04]  /*be20*/  LDL.64 R48, [R1+0x260] ;  /* 0x0002600001307983 */ /* 0x000ee80000100a00 */
[----:B----4-:R1:W-:Y:S04]  /*be30*/  LDGSTS.E [R6+0x3d80], desc[UR20][R186.64], P3 ;  /* 0x03d80000ba067fae */ /* 0x0103e800099a1014 */
[----:B------:R-:W4:Y:S04]  /*be40*/  LDL.64 R218, [R1+0x150] ;  /* 0x0001500001da7983 */ /* 0x000f280000100a00 */
[----:B------:R-:W-:Y:S04]  /*be50*/  LDGSTS.E [R7+0x200], desc[UR20][R84.64], P3 ;  /* 0x0020000054077fae */ /* 0x000fe800099a1014 */
[----:B------:R-:W3:Y:S04]  /*be60*/  LDL.64 R186, [R1+0x110] ;  /* 0x0001100001ba7983 */ /* 0x000ee80000100a00 */
        /* <DEDUP_REMOVED lines=10> */
[----:B------:R-:W4:Y:S04]  /*bf10*/  LDL.64 R170, [R1+0x190] ;  /* 0x0001900001aa7983 */ /* 0x000f280000100a00 */
[----:B--2---:R-:W-:Y:S04]  /*bf20*/  LDGSTS.E [R7+0x2e00], desc[UR20][R154.64], P3 ;  /* 0x02e000009a077fae */ /* 0x004fe800099a1014 */
[----:B------:R-:W-:Y:S04]  /*bf30*/  LDGSTS.E [R7+0x3200], desc[UR20][R18.64], P3 ;  /* 0x0320000012077fae */ /* 0x000fe800099a1014 */
[----:B------:R-:W-:Y:S04]  /*bf40*/  LDGSTS.E [R7+0x3600], desc[UR20][R16.64], P3 ;  /* 0x0360000010077fae */ /* 0x000fe800099a1014 */
[----:B------:R-:W-:Y:S04]  /*bf50*/  LDGSTS.E [R7+0x3a00], desc[UR20][R234.64], P3 ;  /* 0x03a00000ea077fae */ /* 0x000fe800099a1014 */
[----:B------:R-:W2:Y:S04]  /*bf60*/  LDL.LU.64 R154, [R1+0x768] ;  /* 0x00076800019a7983 */ /* 0x000ea80000300a00 */
[----:B------:R-:W2:Y:S04]  /*bf70*/  LDL.64 R18, [R1+0x118] ;  /* 0x0001180001127983 */ /* 0x000ea80000100a00 */
        /* <DEDUP_REMOVED lines=11> */
[----:B------:R1:W-:Y:S04]  /*c030*/  STL.64 [R1+0x6f0], R6 ;  /* 0x0006f00601007387 */ /* 0x0003e80000100a00 */
[----:B---3--:R-:W-:Y:S04]  /*c040*/  LDGSTS.E [R8+0x2a80], desc[UR20][R186.64], P3 ;  /* 0x02a80000ba087fae */ /* 0x008fe800099a1014 */
[----:B------:R-:W3:Y:S04]  /*c050*/  LDL.64 R202, [R1+0x198] ;  /* 0x0001980001ca7983 */ /* 0x000ee80000100a00 */
[----:B------:R-:W3:Y:S04]  /*c060*/  LDL.64 R16, [R1+0x1d8] ;  /* 0x0001d80001107983 */ /* 0x000ee80000100a00 */
[----:B------:R-:W3:Y:S04]  /*c070*/  LDL.64 R186, [R1+0x158] ;  /* 0x0001580001ba7983 */ /* 0x000ee80000100a00 */
[----:B----4-:R-:W-:Y:S04]  /*c080*/  LDGSTS.E [R8+0x2e80], desc[UR20][R218.64], P3 ;  /* 0x02e80000da087fae */ /* 0x010fe800099a1014 */
[----:B------:R-:W4:Y:S04]  /*c090*/  LDL.64 R234, [R1+0x258] ;  /* 0x0002580001ea7983 */ /* 0x000f280000100a00 */
[----:B------:R-:W4:Y:S01]  /*c0a0*/  LDL.64 R218, [R1+0x218] ;  /* 0x0002180001da7983 */ /* 0x000f220000100a00 */
[----:B-1----:R-:W-:-:S05]  /*c0b0*/  LOP3.LUT R6, R4, 0x60, RZ, 0x3c, !PT ;  /* 0x0000006004067812 */ /* 0x002fca00078e3cff */
[----:B------:R-:W-:Y:S01]  /*c0c0*/  VIADD R9, R6, UR7 ;  /* 0x0000000706097c36 */ /* 0x000fe20008000000 */
        /* <DEDUP_REMOVED lines=12> */
[----:B------:R-:W-:Y:S01]  /*c190*/  LDGSTS.E [R9+0x2300], desc[UR20][R216.64], P3 ;  /* 0x02300000d8097fae */ /* 0x000fe200099a1014 */
[----:B------:R-:W-:-:S03]  /*c1a0*/  LOP3.LUT R10, R4, 0x70, RZ, 0x3c, !PT ;  /* 0x00000070040a7812 */ /* 0x000fc600078e3cff */
[----:B------:R-:W-:Y:S04]  /*c1b0*/  LDGSTS.E [R9+0x2700], desc[UR20][R232.64], P3 ;  /* 0x02700000e8097fae */ /* 0x000fe800099a1014 */
[----:B------:R-:W4:Y:S04]  /*c1c0*/  LDL.LU.64 R170, [R1+0x760] ;  /* 0x0007600001aa7983 */ /* 0x000f280000300a00 */
[----:B------:R-:W4:Y:S04]  /*c1d0*/  LDL.64 R20, [R1+0x120] ;  /* 0x0001200001147983 */ /* 0x000f280000100a00 */
[----:B------:R-:W4:Y:S04]  /*c1e0*/  LDL.64 R6, [R1+0x1a0] ;  /* 0x0001a00001067983 */ /* 0x000f280000100a00 */
[----:B------:R-:W4:Y:S04]  /*c1f0*/  LDL.64 R50, [R1+0x1e0] ;  /* 0x0001e00001327983 */ /* 0x000f280000100a00 */
[----:B------:R-:W4:Y:S04]  /*c200*/  LDL.64 R48, [R1+0x220] ;  /* 0x0002200001307983 */ /* 0x000f280000100a00 */
[----:B--2---:R-:W-:Y:S04]  /*c210*/  LDGSTS.E [R9+0x2b00], desc[UR20][R18.64], P3 ;  /* 0x02b0000012097fae */ /* 0x004fe800099a1014 */
[----:B------:R-:W2:Y:S04]  /*c220*/  LDL.64 R18, [R1+0x268] ;  /* 0x0002680001127983 */ /* 0x000ea80000100a00 */
[----:B------:R1:W-:Y:S04]  /*c230*/  STL.64 [R1+0x6f8], R4 ;  /* 0x0006f80401007387 */ /* 0x0003e80000100a00 */
[----:B-1----:R-:W2:Y:S04]  /*c240*/  LDL.64 R4, [R1+0x160] ;  /* 0x0001600001047983 */ /* 0x002ea80000100a00 */
[----:B---3--:R-:W-:Y:S04]  /*c250*/  LDGSTS.E [R9+0x2f00], desc[UR20][R186.64], P3 ;  /* 0x02f00000ba097fae */ /* 0x008fe800099a1014 */
[----:B------:R-:W-:Y:S04]  /*c260*/  LDGSTS.E [R9+0x3300], desc[UR20][R202.64], P3 ;  /* 0x03300000ca097fae */ /* 0x000fe800099a1014 */
[----:B------:R1:W-:Y:S04]  /*c270*/  LDGSTS.E [R9+0x3700], desc[UR20][R16.64], P3 ;  /* 0x0370000010097fae */ /* 0x0003e800099a1014 */
[----:B------:R-:W3:Y:S04]  /*c280*/  LDL.LU.64 R186, [R1+0x758] ;  /* 0x0007580001ba7983 */ /* 0x000ee80000300a00 */
[----:B------:R-:W2:Y:S04]  /*c290*/  LDL.LU.64 R202, [R1+0x750] ;  /* 0x0007500001ca7983 */ /* 0x000ea80000300a00 */
[----:B------:R-:W1:Y:S04]  /*c2a0*/  LDL.LU.64 R16, [R1+0xd0] ;  /* 0x0000d00001107983 */ /* 0x000e680000300a00 */
[----:B----4-:R-:W-:Y:S04]  /*c2b0*/  LDGSTS.E [R9+0x3b00], desc[UR20][R218.64], P3 ;  /* 0x03b00000da097fae */ /* 0x010fe800099a1014 */
[----:B------:R-:W-:Y:S04]  /*c2c0*/  LDGSTS.E [R9+0x3f00], desc[UR20][R234.64], P3 ;  /* 0x03f00000ea097fae */ /* 0x000fe800099a1014 */
[----:B------:R-:W4:Y:S04]  /*c2d0*/  LDL.LU.64 R218, [R1+0x748] ;  /* 0x0007480001da7983 */ /* 0x000f280000300a00 */
[----:B------:R-:W4:Y:S01]  /*c2e0*/  LDL.LU.64 R234, [R1+0x740] ;  /* 0x0007400001ea7983 */ /* 0x000f220000300a00 */
[----:B------:R-:W-:-:S05]  /*c2f0*/  VIADD R10, R10, UR7 ;  /* 0x000000070a0a7c36 */ /* 0x000fca0008000000 */
[----:B------:R-:W-:Y:S04]  /*c300*/  LDGSTS.E [R10+0x380], desc[UR20][R90.64], P3 ;  /* 0x003800005a0a7fae */ /* 0x000fe800099a1014 */
[----:B------:R-:W-:Y:S04]  /*c310*/  LDGSTS.E [R10+0x780], desc[UR20][R106.64], P3 ;  /* 0x007800006a0a7fae */ /* 0x000fe800099a1014 */
[----:B------:R-:W-:Y:S04]  /*c320*/  LDGSTS.E [R10+0xb80], desc[UR20][R122.64], P3 ;  /* 0x00b800007a0a7fae */ /* 0x000fe800099a1014 */
[----:B------:R-:W-:Y:S04]  /*c330*/  LDGSTS.E [R10+0xf80], desc[UR20][R138.64], P3 ;  /* 0x00f800008a0a7fae */ /* 0x000fe800099a1014 */
[----:B------:R-:W-:Y:S04]  /*c340*/  LDGSTS.E [R10+0x1380], desc[UR20][R154.64], P3 ;  /* 0x013800009a0a7fae */ /* 0x000fe800099a1014 */
[----:B------:R3:W-:Y:S04]  /*c350*/  STL.64 [R1+0x6e0], R8 ;  /* 0x0006e00801007387 */ /* 0x0007e80000100a00 */
[----:B---3--:R-:W3:Y:S04]  /*c360*/  LDL.LU.64 R8, [R1+0x50] ;  /* 0x0000500001087983 */ /* 0x008ee80000300a00 */
[----:B------:R-:W-:Y:S01]  /*c370*/  LDGSTS.E [R10+0x1780], desc[UR20][R170.64], P3 ;  /* 0x01780000aa0a7fae */ /* 0x000fe200099a1014 */
[----:B------:R-:W-:-:S03]  /*c380*/  IMAD.U32 R252, RZ, RZ, UR11 ;  /* 0x0000000bfffc7e24 */ /* 0x000fc6000f8e00ff */
[----:B------:R-:W-:Y:S04]  /*c390*/  LDGSTS.E [R10+0x1b80], desc[UR20][R186.64], P3 ;  /* 0x01b80000ba0a7fae */ /* 0x000fe800099a1014 */
[----:B--2---:R-:W-:Y:S04]  /*c3a0*/  LDGSTS.E [R10+0x1f80], desc[UR20][R202.64], P3 ;  /* 0x01f80000ca0a7fae */ /* 0x004fe800099a1014 */
[----:B----4-:R-:W-:Y:S04]  /*c3b0*/  LDGSTS.E [R10+0x2380], desc[UR20][R218.64], P3 ;  /* 0x02380000da0a7fae */ /* 0x010fe800099a1014 */
[----:B------:R-:W-:Y:S04]  /*c3c0*/  LDGSTS.E [R10+0x2780], desc[UR20][R234.64], P3 ;  /* 0x02780000ea0a7fae */ /* 0x000fe800099a1014 */
[----:B------:R-:W-:Y:S04]  /*c3d0*/  LDGSTS.E [R10+0x2b80], desc[UR20][R20.64], P3 ;  /* 0x02b80000140a7fae */ /* 0x000fe800099a1014 */
[----:B------:R-:W-:Y:S04]  /*c3e0*/  LDGSTS.E [R10+0x2f80], desc[UR20][R4.64], P3 ;  /* 0x02f80000040a7fae */ /* 0x000fe800099a1014 */
[----:B------:R2:W-:Y:S04]  /*c3f0*/  LDGSTS.E [R10+0x3380], desc[UR20][R6.64], P3 ;  /* 0x03380000060a7fae */ /* 0x0005e800099a1014 */
[----:B------:R-:W-:Y:S04]  /*c400*/  LDGSTS.E [R10+0x3780], desc[UR20][R50.64], P3 ;  /* 0x03780000320a7fae */ /* 0x000fe800099a1014 */
[----:B------:R-:W-:Y:S04]  /*c410*/  LDGSTS.E [R10+0x3b80], desc[UR20][R48.64], P3 ;  /* 0x03b80000300a7fae */ /* 0x000fe800099a1014 */
[----:B------:R4:W-:Y:S01]  /*c420*/  LDGSTS.E [R10+0x3f80], desc[UR20][R18.64], P3 ;  /* 0x03f80000120a7fae */ /* 0x0009e200099a1014 */
[----:B-1----:R-:W-:Y:S01]  /*c430*/  IMAD.WIDE R16, R252, 0x4, R16 ;  /* 0x00000004fc107825 */ /* 0x002fe200078e0210 */
[----:B--2---:R-:W1:Y:S02]  /*c440*/  LDC R6, c[0x0][0x3a0] ;  /* 0x0000e800ff067b82 */ /* 0x004e640000000800 */
[----:B------:R-:W0:Y:S06]  /*c450*/  LDGDEPBAR ;  /* 0x00000000000079af */ /* 0x000e2c0000000000 */
[----:B------:R-:W-:Y:S06]  /*c460*/  BAR.SYNC.DEFER_BLOCKING 0x0 ;  /* 0x0000000000007b1d */ /* 0x000fec0000010000 */
[----:B------:R-:W2:Y:S04]  /*c470*/  LDL.LU.64 R20, [R1+0x738] ;  /* 0x0007380001147983 */ /* 0x000ea80000300a00 */
[----:B------:R-:W2:Y:S04]  /*c480*/  LDL.LU.64 R50, [R1+0x48] ;  /* 0x0000480001327983 */ /* 0x000ea80000300a00 */
[----:B------:R-:W2:Y:S04]  /*c490*/  LDL.LU.64 R48, [R1+0x730] ;  /* 0x0007300001307983 */ /* 0x000ea80000300a00 */
[----:B------:R-:W2:Y:S04]  /*c4a0*/  LDL.LU.64 R18, [R1+0x728] ;  /* 0x0007280001127983 */ /* 0x000ea80000300a00 */
[----:B------:R3:W-:Y:S04]  /*c4b0*/  STL.64 [R1+0x700], R10 ;  /* 0x0007000a01007387 */ /* 0x0007e80000100a00 */
[----:B------:R-:W-:Y:S01]  /*c4c0*/  @!PT LDS RZ, [RZ] ;  /* 0x00000000fffff984 */ /* 0x000fe20000000800 */
[----:B------:R-:W-:Y:S01]  /*c4d0*/  @!PT LDS RZ, [RZ] ;  /* 0x00000000fffff984 */ /* 0x000fe20000000800 */
[----:B------:R-:W-:Y:S01]  /*c4e0*/  @!PT LDS RZ, [RZ] ;  /* 0x00000000fffff984 */ /* 0x000fe20000000800 */
[----:B------:R-:W-:Y:S04]  /*c4f0*/  LDGSTS.E [R249+-0x78000], desc[UR20][R16.64], P1 ;  /* 0x8800000010f97fae */ /* 0x000fe800089a1014 */
[----:B---3--:R-:W4:Y:S04]  /*c500*/  LDL.LU.64 R10, [R1+0xc8] ;  /* 0x0000c800010a7983 */ /* 0x008f280000300a00 */
[----:B------:R3:W-:Y:S04]  /*c510*/  STL.64 [R1+0x418], R16 ;  /* 0x0004181001007387 */ /* 0x0007e80000100a00 */
[----:B---3--:R-:W3:Y:S01]  /*c520*/  LDL.LU.64 R16, [R1+0x720] ;  /* 0x0007200001107983 */ /* 0x008ee20000300a00 */
[----:B-1----:R-:W-:Y:S01]  /*c530*/  VIADD R6, R6, 0xffffff80 ;  /* 0xffffff8006067836 */ /* 0x002fe20000000000 */
[----:B------:R-:W-:-:S04]  /*c540*/  LOP3.LUT R5, R3, 0x40, RZ, 0xfc, !PT ;  /* 0x0000004003057812 */ /* 0x000fc800078efcff */
[-C--:B------:R-:W-:Y:S02]  /*c550*/  ISETP.GE.AND P3, PT, R5, R6.reuse, PT ;  /* 0x000000060500720c */ /* 0x080fe40003f66270 */
[----:B------:R-:W-:Y:S02]  /*c560*/  LOP3.LUT R7, R3, 0x42, RZ, 0xfc, !PT ;  /* 0x0000004203077812 */ /* 0x000fe400078efcff */
[----:B------:R-:W-:Y:S02]  /*c570*/  SEL R4, RZ, 0x4, P3 ;  /* 0x00000004ff047807 */ /* 0x000fe40001800000 */
[----:B------:R-:W-:Y:S02]  /*c580*/  ISETP.GE.AND P3, PT, R7, R6, PT ;  /* 0x000000060700720c */ /* 0x000fe40003f66270 */
[----:B------:R-:W-:Y:S02]  /*c590*/  SEL R4, R4, RZ, P2 ;  /* 0x000000ff04047207 */ /* 0x000fe40001000000 */
[----:B------:R-:W-:-:S02]  /*c5a0*/  LOP3.LUT R7, R3, 0x60, RZ, 0xfc, !PT ;  /* 0x0000006003077812 */ /* 0x000fc400078efcff */
[----:B------:R-:W-:Y:S02]  /*c5b0*/  ISETP.NE.U32.AND P1, PT, R4, RZ, PT ;  /* 0x000000ff0400720c */ /* 0x000fe40003f25070 */
[----:B------:R-:W-:Y:S02]  /*c5c0*/  SEL R4, RZ, 0x4, P3 ;  /* 0x00000004ff047807 */ /* 0x000fe40001800000 */
[----:B------:R-:W-:Y:S02]  /*c5d0*/  ISETP.GE.AND P3, PT, R7, R6, PT ;  /* 0x000000060700720c */ /* 0x000fe40003f66270 */
[----:B------:R-:W-:Y:S02]  /*c5e0*/  SEL R7, R4, RZ, P2 ;  /* 0x000000ff04077207 */ /* 0x000fe40001000000 */
[----:B------:R-:W-:Y:S02]  /*c5f0*/  SEL R4, RZ, 0x4, P3 ;  /* 0x00000004ff047807 */ /* 0x000fe40001800000 */
[----:B------:R-:W-:Y:S01]  /*c600*/  ISETP.NE.U32.AND P3, PT, R7, RZ, PT ;  /* 0x000000ff0700720c */ /* 0x000fe20003f65070 */
[----:B------:R-:W-:Y:S01]  /*c610*/  IMAD.WIDE R8, R252, 0x4, R8 ;  /* 0x00000004fc087825 */ /* 0x000fe200078e0208 */
[----:B------:R-:W-:-:S02]  /*c620*/  LOP3.LUT R7, R3, 0x62, RZ, 0xfc, !PT ;  /* 0x0000006203077812 */ /* 0x000fc400078efcff */
[----:B------:R-:W-:Y:S01]  /*c630*/  SEL R4, R4, RZ, P2 ;  /* 0x000000ff04047207 */ /* 0x000fe20001000000 */
[----:B----4-:R-:W-:-:S05]  /*c640*/  IMAD.WIDE R10, R252, 0x4, R10 ;  /* 0x00000004fc0a7825 */ /* 0x010fca00078e020a */
[----:B------:R2:W-:Y:S01]  /*c650*/  LDGSTS.E [R249+-0x77ff8], desc[UR20][R10.64], P6 ;  /* 0x880080000af97fae */ /* 0x0005e2000b1a1014 */
[-C--:B------:R-:W-:Y:S02]  /*c660*/  ISETP.GE.AND P6, PT, R7, R6.reuse, PT ;  /* 0x000000060700720c */ /* 0x080fe40003fc6270 */
[----:B------:R-:W-:Y:S01]  /*c670*/  LOP3.LUT R7, R3, 0x4, RZ, 0xfc, !PT ;  /* 0x0000000403077812 */ /* 0x000fe200078efcff */
[----:B------:R3:W-:Y:S01]  /*c680*/  LDGSTS.E [R249+-0x76000], desc[UR20][R8.64], P4 ;  /* 0x8a00000008f97fae */ /* 0x0007e2000a1a1014 */
[----:B------:R-:W-:Y:S02]  /*c690*/  ISETP.NE.U32.AND P4, PT, R4, RZ, PT ;  /* 0x000000ff0400720c */ /* 0x000fe40003f85070 */
[----:B------:R-:W-:Y:S02]  /*c6a0*/  SEL R4, RZ, 0x4, P6 ;  /* 0x00000004ff047807 */ /* 0x000fe40003000000 */
[----:B------:R-:W-:Y:S01]  /*c6b0*/  ISETP.GE.AND P6, PT, R7, R6, PT ;  /* 0x000000060700720c */ /* 0x000fe20003fc6270 */
[----:B------:R2:W-:Y:S01]  /*c6c0*/  STL.64 [R1+0x410], R10 ;  /* 0x0004100a01007387 */ /* 0x0005e20000100a00 */
[----:B------:R-:W-:-:S02]  /*c6d0*/  SEL R7, R4, RZ, P2 ;  /* 0x000000ff04077207 */ /* 0x000fc40001000000 */
[----:B------:R-:W-:Y:S01]  /*c6e0*/  SEL R4, RZ, 0x4, P6 ;  /* 0x00000004ff047807 */ /* 0x000fe20003000000 */
[----:B------:R3:W-:Y:S01]  /*c6f0*/  STL.64 [R1+0x400], R8 ;  /* 0x0004000801007387 */ /* 0x0007e20000100a00 */
[----:B--2---:R-:W-:Y:S01]  /*c700*/  IMAD.WIDE R10, R252, 0x4, R50 ;  /* 0x00000004fc0a7825 */ /* 0x004fe200078e0232 */
[----:B------:R-:W-:-:S03]  /*c710*/  LOP3.LUT R51, R3, 0x6, RZ, 0xfc, !PT ;  /* 0x0000000603337812 */ /* 0x000fc600078efcff */
[----:B---3--:R-:W-:Y:S01]  /*c720*/  IMAD.WIDE R8, R252, 0x4, R16 ;  /* 0x00000004fc087825 */ /* 0x008fe200078e0210 */
[----:B------:R-:W-:Y:S01]  /*c730*/  SEL R16, R4, RZ, P2 ;  /* 0x000000ff04107207 */ /* 0x000fe20001000000 */
[----:B------:R-:W-:Y:S01]  /*c740*/  LDGSTS.E [R249+-0x75ff8], desc[UR20][R10.64], P5 ;  /* 0x8a0080000af97fae */ /* 0x000fe2000a9a1014 */
[-C--:B------:R-:W-:Y:S02]  /*c750*/  ISETP.GE.AND P5, PT, R51, R6.reuse, PT ;  /* 0x000000063300720c */ /* 0x080fe40003fa6270 */
[----:B------:R-:W-:Y:S01]  /*c760*/  LOP3.LUT R51, R3, 0x24, RZ, 0xfc, !PT ;  /* 0x0000002403337812 */ /* 0x000fe200078efcff */
[----:B------:R1:W-:Y:S01]  /*c770*/  LDGSTS.E [R249+-0x74000], desc[UR20][R8.64], P1 ;  /* 0x8c00000008f97fae */ /* 0x0003e200089a1014 */
[----:B------:R-:W-:Y:S02]  /*c780*/  ISETP.NE.U32.AND P1, PT, R16, RZ, PT ;  /* 0x000000ff1000720c */ /* 0x000fe40003f25070 */
[----:B------:R-:W-:Y:S01]  /*c790*/  SEL R16, RZ, 0x4, P5 ;  /* 0x00000004ff107807 */ /* 0x000fe20002800000 */
[----:B------:R2:W-:Y:S01]  /*c7a0*/  STL.64 [R1+0x3f8], R10 ;  /* 0x0003f80a01007387 */ /* 0x0005e20000100a00 */
[----:B------:R-:W-:Y:S01]  /*c7b0*/  ISETP.GE.AND P5, PT, R51, R6, PT ;  /* 0x000000063300720c */ /* 0x000fe20003fa6270 */
[----:B------:R-:W-:-:S02]  /*c7c0*/  IMAD.WIDE R50, R252, 0x4, R18 ;  /* 0x00000004fc327825 */ /* 0x000fc400078e0212 */
[----:B------:R1:W-:Y:S04]  /*c7d0*/  STL.64 [R1+0x3f0], R8 ;  /* 0x0003f00801007387 */ /* 0x0003e80000100a00 */
[----:B------:R3:W-:Y:S04]  /*c7e0*/  LDGSTS.E [R249+-0x73ff8], desc[UR20][R50.64], P3 ;  /* 0x8c00800032f97fae */ /* 0x0007e800099a1014 */
[----:B--2---:R-:W2:Y:S04]  /*c7f0*/  LDL.LU.64 R10, [R1+0x40] ;  /* 0x00004000010a7983 */ /* 0x004ea80000300a00 */
[----:B------:R-:W4:Y:S01]  /*c800*/  LDL.LU.64 R18, [R1+0xb8] ;  /* 0x0000b80001127983 */ /* 0x000f220000300a00 */
[----:B-1----:R-:W-:-:S03]  /*c810*/  IMAD.WIDE R8, R252, 0x4, R48 ;  /* 0x00000004fc087825 */ /* 0x002fc600078e0230 */
[----:B------:R-:W3:Y:S04]  /*c820*/  LDL.LU.64 R48, [R1+0xc0] ;  /* 0x0000c00001307983 */ /* 0x000ee80000300a00 */
[----:B------:R1:W-:Y:S04]  /*c830*/  STL.64 [R1+0x3e0], R50 ;  /* 0x0003e03201007387 */ /* 0x0003e80000100a00 */
[----:B------:R-:W-:Y:S04]  /*c840*/  LDGSTS.E [R249+-0x72000], desc[UR20][R8.64], P4 ;  /* 0x8e00000008f97fae */ /* 0x000fe8000a1a1014 */
[----:B-1----:R-:W4:Y:S04]  /*c850*/  LDL.LU.64 R50, [R1+0x718] ;  /* 0x0007180001327983 */ /* 0x002f280000300a00 */
[----:B------:R1:W-:Y:S04]  /*c860*/  STL.64 [R1+0x3d8], R8 ;  /* 0x0003d80801007387 */ /* 0x0003e80000100a00 */
[----:B-1----:R-:W4:Y:S01]  /*c870*/  LDL.LU.64 R8, [R1+0x38] ;  /* 0x0000380001087983 */ /* 0x002f220000300a00 */
[----:B------:R-:W-:-:S02]  /*c880*/  SEL R16, R16, RZ, P2 ;  /* 0x000000ff10107207 */ /* 0x000fc40001000000 */
[----:B------:R-:W-:Y:S02]  /*c890*/  ISETP.NE.U32.AND P6, PT, R7, RZ, PT ;  /* 0x000000ff0700720c */ /* 0x000fe40003fc5070 */
[----:B------:R-:W-:Y:S02]  /*c8a0*/  SEL R17, RZ, 0x4, P5 ;  /* 0x00000004ff117807 */ /* 0x000fe40002800000 */
[----:B------:R-:W-:Y:S02]  /*c8b0*/  LOP3.LUT R7, R3, 0x26, RZ, 0xfc, !PT ;  /* 0x0000002603077812 */ /* 0x000fe400078efcff */
[----:B------:R-:W-:Y:S02]  /*c8c0*/  ISETP.NE.U32.AND P5, PT, R16, RZ, PT ;  /* 0x000000ff1000720c */ /* 0x000fe40003fa5070 */
[----:B------:R-:W-:Y:S02]  /*c8d0*/  SEL R16, R17, RZ, P2 ;  /* 0x000000ff11107207 */ /* 0x000fe40001000000 */
[----:B------:R-:W-:-:S02]  /*c8e0*/  ISETP.GE.AND P3, PT, R7, R6, PT ;  /* 0x000000060700720c */ /* 0x000fc40003f66270 */
[----:B------:R-:W-:Y:S02]  /*c8f0*/  LOP3.LUT R7, R3, 0x44, RZ, 0xfc, !PT ;  /* 0x0000004403077812 */ /* 0x000fe400078efcff */
[----:B------:R-:W-:Y:S02]  /*c900*/  ISETP.NE.U32.AND P4, PT, R16, RZ, PT ;  /* 0x000000ff1000720c */ /* 0x000fe40003f85070 */
[----:B------:R-:W-:Y:S02]  /*c910*/  SEL R16, RZ, 0x4, P3 ;  /* 0x00000004ff107807 */ /* 0x000fe40001800000 */
[----:B------:R-:W-:Y:S02]  /*c920*/  ISETP.GE.AND P3, PT, R7, R6, PT ;  /* 0x000000060700720c */ /* 0x000fe40003f66270 */
[----:B------:R-:W-:Y:S02]  /*c930*/  SEL R16, R16, RZ, P2 ;  /* 0x000000ff10107207 */ /* 0x000fe40001000000 */
[----:B------:R-:W-:-:S02]  /*c940*/  SEL R17, RZ, 0x4, P3 ;  /* 0x00000004ff117807 */ /* 0x000fc40001800000 */
[----:B------:R-:W-:Y:S02]  /*c950*/  LOP3.LUT R7, R3, 0x46, RZ, 0xfc, !PT ;  /* 0x0000004603077812 */ /* 0x000fe400078efcff */
[----:B------:R-:W-:Y:S02]  /*c960*/  ISETP.NE.U32.AND P3, PT, R16, RZ, PT ;  /* 0x000000ff1000720c */ /* 0x000fe40003f65070 */
[----:B------:R-:W-:Y:S01]  /*c970*/  SEL R16, R17, RZ, P2 ;  /* 0x000000ff11107207 */ /* 0x000fe20001000000 */
[----:B--2---:R-:W-:-:S04]  /*c980*/  IMAD.WIDE R10, R252, 0x4, R10 ;  /* 0x00000004fc0a7825 */ /* 0x004fc800078e020a */
[----:B---3--:R-:W-:-:S04]  /*c990*/  IMAD.WIDE R48, R252, 0x4, R48 ;  /* 0x00000004fc307825 */ /* 0x008fc800078e0230 */
[----:B----4-:R-:W-:-:S04]  /*c9a0*/  IMAD.WIDE R18, R252, 0x4, R18 ;  /* 0x00000004fc127825 */ /* 0x010fc800078e0212 */
[----:B------:R-:W-:-:S05]  /*c9b0*/  IMAD.WIDE R50, R252, 0x4, R50 ;  /* 0x00000004fc327825 */ /* 0x000fca00078e0232 */
[----:B------:R-:W-:Y:S01]  /*c9c0*/  LDGSTS.E [R249+-0x71ff8], desc[UR20][R50.64], P6 ;  /* 0x8e00800032f97fae */ /* 0x000fe2000b1a1014 */
[-C--:B------:R-:W-:Y:S02]  /*c9d0*/  ISETP.GE.AND P6, PT, R7, R6.reuse, PT ;  /* 0x000000060700720c */ /* 0x080fe40003fc6270 */
[----:B------:R-:W-:Y:S01]  /*c9e0*/  LOP3.LUT R7, R3, 0x64, RZ, 0xfc, !PT ;  /* 0x0000006403077812 */ /* 0x000fe200078efcff */
[----:B------:R-:W-:Y:S01]  /*c9f0*/  LDGSTS.E [R250+-0x78000], desc[UR20][R48.64], P1 ;  /* 0x8800000030fa7fae */ /* 0x000fe200089a1014 */
[----:B------:R-:W-:Y:S02]  /*ca00*/  ISETP.NE.U32.AND P1, PT, R16, RZ, PT ;  /* 0x000000ff1000720c */ /* 0x000fe40003f25070 */
[----:B------:R-:W-:Y:S01]  /*ca10*/  SEL R16, RZ, 0x4, P6 ;  /* 0x00000004ff107807 */ /* 0x000fe20003000000 */
[----:B------:R-:W-:Y:S01]  /*ca20*/  STL.64 [R1+0x3d0], R50 ;  /* 0x0003d03201007387 */ /* 0x000fe20000100a00 */
[----:B------:R-:W-:Y:S02]  /*ca30*/  ISETP.GE.AND P6, PT, R7, R6, PT ;  /* 0x000000060700720c */ /* 0x000fe40003fc6270 */
[----:B------:R-:W-:Y:S01]  /*ca40*/  SEL R16, R16, RZ, P2 ;  /* 0x000000ff10107207 */ /* 0x000fe20001000000 */
[----:B------:R1:W-:Y:S01]  /*ca50*/  STL.64 [R1+0x408], R48 ;  /* 0x0004083001007387 */ /* 0x0003e20000100a00 */
[----:B------:R-:W-:-:S03]  /*ca60*/  SEL R17, RZ, 0x4, P6 ;  /* 0x00000004ff117807 */ /* 0x000fc60003000000 */
[----:B------:R-:W-:Y:S01]  /*ca70*/  STL.64 [R1+0x3c8], R18 ;  /* 0x0003c81201007387 */ /* 0x000fe20000100a00 */
[----:B------:R-:W-:-:S03]  /*ca80*/  ISETP.NE.U32.AND P6, PT, R16, RZ, PT ;  /* 0x000000ff1000720c */ /* 0x000fc60003fc5070 */
[----:B------:R-:W-:Y:S01]  /*ca90*/  LDGSTS.E [R250+-0x77ff8], desc[UR20][R18.64], P5 ;  /* 0x8800800012fa7fae */ /* 0x000fe2000a9a1014 */
[----:B------:R-:W-:-:S03]  /*caa0*/  SEL R16, R17, RZ, P2 ;  /* 0x000000ff11107207 */ /* 0x000fc60001000000 */
[----:B------:R2:W-:Y:S04]  /*cab0*/  STL.64 [R1+0x3c0], R10 ;  /* 0x0003c00a01007387 */ /* 0x0005e80000100a00 */
[----:B------:R2:W-:Y:S04]  /*cac0*/  LDGSTS.E [R250+-0x76000], desc[UR20][R10.64], P4 ;  /* 0x8a0000000afa7fae */ /* 0x0005e8000a1a1014 */
[----:B-1----:R-:W3:Y:S01]  /*cad0*/  LDL.LU.64 R48, [R1+0xb0] ;  /* 0x0000b00001307983 */ /* 0x002ee20000300a00 */
[----:B------:R-:W-:Y:S01]  /*cae0*/  ISETP.NE.U32.AND P4, PT, R16, RZ, PT ;  /* 0x000000ff1000720c */ /* 0x000fe20003f85070 */
[----:B--2---:R-:W-:-:S04]  /*caf0*/  IMAD.WIDE R10, R252, 0x4, R8 ;  /* 0x00000004fc0a7825 */ /* 0x004fc800078e0208 */
[C---:B------:R-:W-:Y:S01]  /*cb00*/  IMAD.WIDE R8, R252.reuse, 0x4, R20 ;  /* 0x00000004fc087825 */ /* 0x040fe200078e0214 */
[----:B------:R1:W-:Y:S04]  /*cb10*/  STL.64 [R1+0x3b8], R10 ;  /* 0x0003b80a01007387 */ /* 0x0003e80000100a00 */
[----:B------:R2:W-:Y:S04]  /*cb20*/  STL.64 [R1+0x3b0], R8 ;  /* 0x0003b00801007387 */ /* 0x0005e80000100a00 */
[----:B------:R-:W-:Y:S04]  /*cb30*/  LDGSTS.E [R250+-0x75ff8], desc[UR20][R10.64], P3 ;  /* 0x8a0080000afa7fae */ /* 0x000fe800099a1014 */
[----:B------:R-:W4:Y:S01]  /*cb40*/  LDL.LU.64 R18, [R1+0xa8] ;  /* 0x0000a80001127983 */ /* 0x000f220000300a00 */
[----:B------:R-:W-:-:S03]  /*cb50*/  IMAD.WIDE R20, R252, 0x4, R22 ;  /* 0x00000004fc147825 */ /* 0x000fc600078e0216 */
[----:B------:R2:W-:Y:S04]  /*cb60*/  LDGSTS.E [R250+-0x74000], desc[UR20][R8.64], P1 ;  /* 0x8c00000008fa7fae */ /* 0x0005e800089a1014 */
[----:B-1----:R-:W4:Y:S04]  /*cb70*/  LDL.LU.64 R10, [R1+0x30] ;  /* 0x00003000010a7983 */ /* 0x002f280000300a00 */
[----:B------:R-:W-:Y:S01]  /*cb80*/  STL.64 [R1+0x3a8], R20 ;  /* 0x0003a81401007387 */ /* 0x000fe20000100a00 */
[----:B--2---:R-:W-:-:S03]  /*cb90*/  IMAD.WIDE R8, R252, 0x4, R52 ;  /* 0x00000004fc087825 */ /* 0x004fc600078e0234 */
[----:B------:R3:W-:Y:S04]  /*cba0*/  LDGSTS.E [R250+-0x73ff8], desc[UR20][R20.64], P6 ;  /* 0x8c00800014fa7fae */ /* 0x0007e8000b1a1014 */
[----:B------:R1:W-:Y:S04]  /*cbb0*/  STL.64 [R1+0x3a0], R8 ;  /* 0x0003a00801007387 */ /* 0x0003e80000100a00 */
[----:B------:R-:W-:Y:S04]  /*cbc0*/  LDGSTS.E [R250+-0x72000], desc[UR20][R8.64], P4 ;  /* 0x8e00000008fa7fae */ /* 0x000fe8000a1a1014 */
[----:B-1----:R-:W2:Y:S01]  /*cbd0*/  LDL.LU.64 R8, [R1+0x28] ;  /* 0x0000280001087983 */ /* 0x002ea20000300a00 */
[----:B------:R-:W-:-:S04]  /*cbe0*/  LOP3.LUT R7, R3, 0x66, RZ, 0xfc, !PT ;  /* 0x0000006603077812 */ /* 0x000fc800078efcff */
[-C--:B------:R-:W-:Y:S02]  /*cbf0*/  ISETP.GE.AND P5, PT, R7, R6.reuse, PT ;  /* 0x000000060700720c */ /* 0x080fe40003fa6270 */
[----:B------:R-:W-:Y:S02]  /*cc00*/  LOP3.LUT R7, R3, 0x8, RZ, 0xfc, !PT ;  /* 0x0000000803077812 */ /* 0x000fe400078efcff */
[----:B------:R-:W-:Y:S02]  /*cc10*/  SEL R16, RZ, 0x4, P5 ;  /* 0x00000004ff107807 */ /* 0x000fe40002800000 */
[----:B------:R-:W-:Y:S02]  /*cc20*/  ISETP.GE.AND P5, PT, R7, R6, PT ;  /* 0x000000060700720c */ /* 0x000fe40003fa6270 */
[----:B------:R-:W-:Y:S02]  /*cc30*/  SEL R16, R16, RZ, P2 ;  /* 0x000000ff10107207 */ /* 0x000fe40001000000 */
[----:B------:R-:W-:-:S02]  /*cc40*/  SEL R17, RZ, 0x4, P5 ;  /* 0x00000004ff117807 */ /* 0x000fc40002800000 */
[----:B------:R-:W-:Y:S02]  /*cc50*/  LOP3.LUT R7, R3, 0xa, RZ, 0xfc, !PT ;  /* 0x0000000a03077812 */ /* 0x000fe400078efcff */
[----:B------:R-:W-:Y:S02]  /*cc60*/  ISETP.NE.U32.AND P5, PT, R16, RZ, PT ;  /* 0x000000ff1000720c */ /* 0x000fe40003fa5070 */
[----:B------:R-:W-:Y:S02]  /*cc70*/  SEL R16, R17, RZ, P2 ;  /* 0x000000ff11107207 */ /* 0x000fe40001000000 */
[----:B------:R-:W-:Y:S02]  /*cc80*/  ISETP.GE.AND P3, PT, R7, R6, PT ;  /* 0x000000060700720c */ /* 0x000fe40003f66270 */
[----:B------:R-:W-:Y:S02]  /*cc90*/  LOP3.LUT R7, R3, 0x28, RZ, 0xfc, !PT ;  /* 0x0000002803077812 */ /* 0x000fe400078efcff */
[----:B------:R-:W-:-:S02]  /*cca0*/  ISETP.NE.U32.AND P1, PT, R16, RZ, PT ;  /* 0x000000ff1000720c */ /* 0x000fc40003f25070 */
[----:B------:R-:W-:Y:S02]  /*ccb0*/  SEL R16, RZ, 0x4, P3 ;  /* 0x00000004ff107807 */ /* 0x000fe40001800000 */
[----:B------:R-:W-:Y:S02]  /*ccc0*/  ISETP.GE.AND P3, PT, R7, R6, PT ;  /* 0x000000060700720c */ /* 0x000fe40003f66270 */
[----:B------:R-:W-:Y:S02]  /*ccd0*/  SEL R16, R16, RZ, P2 ;  /* 0x000000ff10107207 */ /* 0x000fe40001000000 */
[----:B------:R-:W-:Y:S02]  /*cce0*/  SEL R17, RZ, 0x4, P3 ;  /* 0x00000004ff117807 */ /* 0x000fe40001800000 */
[----:B------:R-:W-:Y:S02]  /*ccf0*/  LOP3.LUT R7, R3, 0x2a, RZ, 0xfc, !PT ;  /* 0x0000002a03077812 */ /* 0x000fe400078efcff */
[----:B------:R-:W-:-:S02]  /*cd00*/  ISETP.NE.U32.AND P3, PT, R16, RZ, PT ;  /* 0x000000ff1000720c */ /* 0x000fc40003f65070 */
[----:B------:R-:W-:Y:S02]  /*cd10*/  SEL R16, R17, RZ, P2 ;  /* 0x000000ff11107207 */ /* 0x000fe40001000000 */
[-C--:B------:R-:W-:Y:S02]  /*cd20*/  ISETP.GE.AND P6, PT, R7, R6.reuse, PT ;  /* 0x000000060700720c */ /* 0x080fe40003fc6270 */
[----:B------:R-:W-:Y:S02]  /*cd30*/  LOP3.LUT R7, R3, 0x48, RZ, 0xfc, !PT ;  /* 0x0000004803077812 */ /* 0x000fe400078efcff */
[----:B------:R-:W-:Y:S02]  /*cd40*/  ISETP.NE.U32.AND P4, PT, R16, RZ, PT ;  /* 0x000000ff1000720c */ /* 0x000fe40003f85070 */
[----:B------:R-:W-:Y:S02]  /*cd50*/  SEL R16, RZ, 0x4, P6 ;  /* 0x00000004ff107807 */ /* 0x000fe40003000000 */
[----:B------:R-:W-:Y:S01]  /*cd60*/  ISETP.GE.AND P6, PT, R7, R6, PT ;  /* 0x000000060700720c */ /* 0x000fe20003fc6270 */
[----:B------:R-:W-:Y:S01]  /*cd70*/  IMAD.WIDE R22, R252, 0x4, R54 ;  /* 0x00000004fc167825 */ /* 0x000fe200078e0236 */
[----:B------:R-:W-:-:S02]  /*cd80*/  SEL R16, R16, RZ, P2 ;  /* 0x000000ff10107207 */ /* 0x000fc40001000000 */
[----:B------:R-:W-:Y:S02]  /*cd90*/  SEL R17, RZ, 0x4, P6 ;  /* 0x00000004ff117807 */ /* 0x000fe40003000000 */
[----:B------:R-:W-:Y:S01]  /*cda0*/  LOP3.LUT R7, R3, 0x4a, RZ, 0xfc, !PT ;  /* 0x0000004a03077812 */ /* 0x000fe200078efcff */
[----:B------:R-:W-:Y:S01]  /*cdb0*/  LDGSTS.E [R250+-0x71ff8], desc[UR20][R22.64], P5 ;  /* 0x8e00800016fa7fae */ /* 0x000fe2000a9a1014 */
[----:B------:R-:W-:Y:S02]  /*cdc0*/  ISETP.NE.U32.AND P6, PT, R16, RZ, PT ;  /* 0x000000ff1000720c */ /* 0x000fe40003fc5070 */
[----:B------:R-:W-:Y:S02]  /*cdd0*/  SEL R16, R17, RZ, P2 ;  /* 0x000000ff11107207 */ /* 0x000fe40001000000 */
[----:B------:R-:W-:Y:S02]  /*cde0*/  ISETP.GE.AND P5, PT, R7, R6, PT ;  /* 0x000000060700720c */ /* 0x000fe40003fa6270 */
[----:B------:R-:W-:Y:S01]  /*cdf0*/  LOP3.LUT R7, R3, 0x68, RZ, 0xfc, !PT ;  /* 0x0000006803077812 */ /* 0x000fe200078efcff */
[----:B------:R-:W-:Y:S01]  /*ce00*/  STL.64 [R1+0x398], R22 ;  /* 0x0003981601007387 */ /* 0x000fe20000100a00 */
[----:B---3--:R-:W-:-:S05]  /*ce10*/  IMAD.WIDE R20, R252, 0x4, R48 ;  /* 0x00000004fc147825 */ /* 0x008fca00078e0230 */
[----:B------:R1:W-:Y:S01]  /*ce20*/  LDGSTS.E [R251+-0x78000], desc[UR20][R20.64], P1 ;  /* 0x8800000014fb7fae */ /* 0x0003e200089a1014 */
[----:B------:R-:W-:Y:S02]  /*ce30*/  ISETP.NE.U32.AND P1, PT, R16, RZ, PT ;  /* 0x000000ff1000720c */ /* 0x000fe40003f25070 */
[----:B------:R-:W-:Y:S02]  /*ce40*/  SEL R16, RZ, 0x4, P5 ;  /* 0x00000004ff107807 */ /* 0x000fe40002800000 */
[----:B------:R-:W-:Y:S01]  /*ce50*/  ISETP.GE.AND P5, PT, R7, R6, PT ;  /* 0x000000060700720c */ /* 0x000fe20003fa6270 */
[----:B------:R1:W-:Y:S01]  /*ce60*/  STL.64 [R1+0x390], R20 ;  /* 0x0003901401007387 */ /* 0x0003e20000100a00 */
[----:B------:R-:W-:Y:S02]  /*ce70*/  SEL R16, R16, RZ, P2 ;  /* 0x000000ff10107207 */ /* 0x000fe40001000000 */
[----:B------:R-:W-:Y:S02]  /*ce80*/  SEL R17, RZ, 0x4, P5 ;  /* 0x00000004ff117807 */ /* 0x000fe40002800000 */
[----:B------:R-:W-:Y:S01]  /*ce90*/  ISETP.NE.U32.AND P5, PT, R16, RZ, PT ;  /* 0x000000ff1000720c */ /* 0x000fe20003fa5070 */
[----:B----4-:R-:W-:-:S04]  /*cea0*/  IMAD.WIDE R18, R252, 0x4, R18 ;  /* 0x00000004fc127825 */ /* 0x010fc800078e0212 */
[----:B------:R-:W-:Y:S01]  /*ceb0*/  IMAD.WIDE R10, R252, 0x4, R10 ;  /* 0x00000004fc0a7825 */ /* 0x000fe200078e020a */
[----:B------:R-:W-:Y:S01]  /*cec0*/  STL.64 [R1+0x388], R18 ;  /* 0x0003881201007387 */ /* 0x000fe20000100a00 */
[----:B------:R-:W-:-:S03]  /*ced0*/  SEL R16, R17, RZ, P2 ;  /* 0x000000ff11107207 */ /* 0x000fc60001000000 */
[----:B------:R2:W-:Y:S04]  /*cee0*/  STL.64 [R1+0x380], R10 ;  /* 0x0003800a01007387 */ /* 0x0005e80000100a00 */
[----:B------:R-:W3:Y:S04]  /*cef0*/  LDL.LU.64 R48, [R1+0xa0] ;  /* 0x0000a00001307983 */ /* 0x000ee80000300a00 */
[----:B------:R-:W-:Y:S04]  /*cf00*/  LDGSTS.E [R251+-0x77ff8], desc[UR20][R18.64], P3 ;  /* 0x8800800012fb7fae */ /* 0x000fe800099a1014 */
[----:B------:R2:W-:Y:S01]  /*cf10*/  LDGSTS.E [R251+-0x76000], desc[UR20][R10.64], P4 ;  /* 0x8a0000000afb7fae */ /* 0x0005e2000a1a1014 */
[----:B------:R-:W-:Y:S01]  /*cf20*/  ISETP.NE.U32.AND P4, PT, R16, RZ, PT ;  /* 0x000000ff1000720c */ /* 0x000fe20003f85070 */
[----:B-1----:R-:W-:-:S04]  /*cf30*/  IMAD.WIDE R20, R252, 0x4, R26 ;  /* 0x00000004fc147825 */ /* 0x002fc800078e021a */
[----:B--2---:R-:W-:-:S04]  /*cf40*/  IMAD.WIDE R10, R252, 0x4, R8 ;  /* 0x00000004fc0a7825 */ /* 0x004fc800078e0208 */
[C---:B------:R-:W-:Y:S01]  /*cf50*/  IMAD.WIDE R8, R252.reuse, 0x4, R24 ;  /* 0x00000004fc087825 */ /* 0x040fe200078e0218 */
[----:B------:R1:W-:Y:S04]  /*cf60*/  STL.64 [R1+0x378], R10 ;  /* 0x0003780a01007387 */ /* 0x0003e80000100a00 */
[----:B------:R-:W-:Y:S04]  /*cf70*/  LDGSTS.E [R251+-0x75ff8], desc[UR20][R10.64], P6 ;  /* 0x8a0080000afb7fae */ /* 0x000fe8000b1a1014 */
[----:B------:R2:W-:Y:S04]  /*cf80*/  STL.64 [R1+0x370], R8 ;  /* 0x0003700801007387 */ /* 0x0005e80000100a00 */
[----:B------:R2:W-:Y:S04]  /*cf90*/  LDGSTS.E [R251+-0x74000], desc[UR20][R8.64], P1 ;  /* 0x8c00000008fb7fae */ /* 0x0005e800089a1014 */
[----:B------:R-:W4:Y:S04]  /*cfa0*/  LDL.LU.64 R18, [R1+0x98] ;  /* 0x0000980001127983 */ /* 0x000f280000300a00 */
[----:B-1----:R-:W4:Y:S01]  /*cfb0*/  LDL.LU.64 R10, [R1+0x20] ;  /* 0x00002000010a7983 */ /* 0x002f220000300a00 */
[----:B--2---:R-:W-:-:S03]  /*cfc0*/  IMAD.WIDE R8, R252, 0x4, R56 ;  /* 0x00000004fc087825 */ /* 0x004fc600078e0238 */
[----:B------:R-:W-:Y:S04]  /*cfd0*/  STL.64 [R1+0x368], R20 ;  /* 0x0003681401007387 */ /* 0x000fe80000100a00 */
        /* <DEDUP_REMOVED lines=38> */
[----:B------:R-:W-:Y:S04]  /*d240*/  STL.64 [R1+0x358], R22 ;  /* 0x0003581601007387 */ /* 0x000fe80000100a00 */
[----:B------:R-:W-:Y:S01]  /*d250*/  STL.64 [R1+0x6b8], R250 ;  /* 0x0006b8fa01007387 */ /* 0x000fe20000100a00 */
[----:B---3--:R-:W-:-:S05]  /*d260*/  IMAD.WIDE R20, R252, 0x4, R48 ;  /* 0x00000004fc147825 */ /* 0x008fca00078e0230 */
[----:B------:R1:W-:Y:S01]  /*d270*/  LDGSTS.E [R248+-0x78000], desc[UR20][R20.64], P1 ;  /* 0x8800000014f87fae */ /* 0x0003e200089a1014 */
[----:B------:R-:W-:Y:S02]  /*d280*/  ISETP.NE.U32.AND P1, PT, R16, RZ, PT ;  /* 0x000000ff1000720c */ /* 0x000fe40003f25070 */
[----:B------:R-:W-:Y:S02]  /*d290*/  SEL R16, RZ, 0x4, P3 ;  /* 0x00000004ff107807 */ /* 0x000fe40001800000 */
[----:B------:R-:W-:Y:S02]  /*d2a0*/  ISETP.GE.AND P3, PT, R7, R6, PT ;  /* 0x000000060700720c */ /* 0x000fe40003f66270 */
[----:B------:R-:W-:Y:S02]  /*d2b0*/  SEL R16, R16, RZ, P2 ;  /* 0x000000ff10107207 */ /* 0x000fe40001000000 */
[----:B------:R-:W-:Y:S02]  /*d2c0*/  SEL R17, RZ, 0x4, P3 ;  /* 0x00000004ff117807 */ /* 0x000fe40001800000 */
[----:B------:R-:W-:Y:S01]  /*d2d0*/  ISETP.NE.U32.AND P3, PT, R16, RZ, PT ;  /* 0x000000ff1000720c */ /* 0x000fe20003f65070 */
[----:B------:R1:W-:Y:S01]  /*d2e0*/  STL.64 [R1+0x350], R20 ;  /* 0x0003501401007387 */ /* 0x0003e20000100a00 */
[----:B------:R-:W-:Y:S01]  /*d2f0*/  SEL R16, R17, RZ, P2 ;  /* 0x000000ff11107207 */ /* 0x000fe20001000000 */
[----:B----4-:R-:W-:-:S04]  /*d300*/  IMAD.WIDE R18, R252, 0x4, R18 ;  /* 0x00000004fc127825 */ /* 0x010fc800078e0212 */
[----:B------:R-:W-:Y:S01]  /*d310*/  IMAD.WIDE R10, R252, 0x4, R10 ;  /* 0x00000004fc0a7825 */ /* 0x000fe200078e020a */
[----:B------:R-:W-:Y:S04]  /*d320*/  STL.64 [R1+0x348], R18 ;  /* 0x0003481201007387 */ /* 0x000fe80000100a00 */
[----:B------:R-:W-:Y:S04]  /*d330*/  LDGSTS.E [R248+-0x77ff8], desc[UR20][R18.64], P6 ;  /* 0x8800800012f87fae */ /* 0x000fe8000b1a1014 */
[----:B------:R2:W-:Y:S04]  /*d340*/  STL.64 [R1+0x340], R10 ;  /* 0x0003400a01007387 */ /* 0x0005e80000100a00 */
[----:B------:R2:W-:Y:S01]  /*d350*/  LDGSTS.E [R248+-0x76000], desc[UR20][R10.64], P4 ;  /* 0x8a0000000af87fae */ /* 0x0005e2000a1a1014 */
[----:B------:R-:W-:-:S03]  /*d360*/  ISETP.NE.U32.AND P4, PT, R16, RZ, PT ;  /* 0x000000ff1000720c */ /* 0x000fc60003f85070 */
[----:B------:R-:W3:Y:S01]  /*d370*/  LDL.LU.64 R48, [R1+0x90] ;  /* 0x0000900001307983 */ /* 0x000ee20000300a00 */
        /* <DEDUP_REMOVED lines=39> */
[----:B------:R-:W-:-:S02]  /*d5f0*/  ISETP.GE.AND P3, PT, R7, R6, PT ;  /* 0x000000060700720c */ /* 0x000fc40003f66270 */
[----:B------:R-:W-:Y:S01]  /*d600*/  SEL R16, R16, RZ, P2 ;  /* 0x000000ff10107207 */ /* 0x000fe20001000000 */
[----:B------:R-:W-:Y:S01]  /*d610*/  IMAD.WIDE R22, R252, 0x4, R62 ;  /* 0x00000004fc167825 */ /* 0x000fe200078e023e */
[----:B------:R-:W-:Y:S02]  /*d620*/  SEL R17, RZ, 0x4, P3 ;  /* 0x00000004ff117807 */ /* 0x000fe40001800000 */
[----:B------:R-:W-:Y:S02]  /*d630*/  ISETP.NE.U32.AND P3, PT, R16, RZ, PT ;  /* 0x000000ff1000720c */ /* 0x000fe40003f65070 */
[----:B------:R-:W-:Y:S01]  /*d640*/  SEL R16, R17, RZ, P2 ;  /* 0x000000ff11107207 */ /* 0x000fe20001000000 */
[----:B------:R-:W-:Y:S04]  /*d650*/  LDGSTS.E [R248+-0x71ff8], desc[UR20][R22.64], P6 ;  /* 0x8e00800016f87fae */ /* 0x000fe8000b1a1014 */
[----:B------:R-:W-:Y:S04]  /*d660*/  STL.64 [R1+0x318], R22 ;  /* 0x0003181601007387 */ /* 0x000fe80000100a00 */
[----:B------:R-:W-:Y:S01]  /*d670*/  STL.64 [R1+0x6c0], R248 ;  /* 0x0006c0f801007387 */ /* 0x000fe20000100a00 */
[----:B---3--:R-:W-:-:S05]  /*d680*/  IMAD.WIDE R20, R252, 0x4, R48 ;  /* 0x00000004fc147825 */ /* 0x008fca00078e0230 */
[----:B------:R-:W-:Y:S01]  /*d690*/  LDGSTS.E [R241+-0x78000], desc[UR20][R20.64], P1 ;  /* 0x8800000014f17fae */ /* 0x000fe200089a1014 */
[----:B------:R-:W-:-:S03]  /*d6a0*/  ISETP.NE.U32.AND P1, PT, R16, RZ, PT ;  /* 0x000000ff1000720c */ /* 0x000fc60003f25070 */
[----:B------:R-:W-:Y:S01]  /*d6b0*/  STL.64 [R1+0x310], R20 ;  /* 0x0003101401007387 */ /* 0x000fe20000100a00 */
[----:B----4-:R-:W-:-:S04]  /*d6c0*/  IMAD.WIDE R18, R252, 0x4, R18 ;  /* 0x00000004fc127825 */ /* 0x010fc800078e0212 */
[C---:B------:R-:W-:Y:S01]  /*d6d0*/  IMAD.WIDE R10, R252.reuse, 0x4, R10 ;  /* 0x00000004fc0a7825 */ /* 0x040fe200078e020a */
[----:B------:R1:W-:Y:S04]  /*d6e0*/  STL.64 [R1+0x308], R18 ;  /* 0x0003081201007387 */ /* 0x0003e80000100a00 */
[----:B------:R-:W-:Y:S04]  /*d6f0*/  LDGSTS.E [R241+-0x77ff8], desc[UR20][R18.64], P5 ;  /* 0x8800800012f17fae */ /* 0x000fe8000a9a1014 */
[----:B------:R2:W-:Y:S04]  /*d700*/  STL.64 [R1+0x300], R10 ;  /* 0x0003000a01007387 */ /* 0x0005e80000100a00 */
[----:B------:R2:W-:Y:S04]  /*d710*/  LDGSTS.E [R241+-0x76000], desc[UR20][R10.64], P4 ;  /* 0x8a0000000af17fae */ /* 0x0005e8000a1a1014 */
[----:B-1----:R-:W3:Y:S01]  /*d720*/  LDL.LU.64 R18, [R1+0x80] ;  /* 0x0000800001127983 */ /* 0x002ee20000300a00 */
[----:B--2---:R-:W-:-:S04]  /*d730*/  IMAD.WIDE R10, R252, 0x4, R8 ;  /* 0x00000004fc0a7825 */ /* 0x004fc800078e0208 */
[----:B------:R-:W-:Y:S01]  /*d740*/  IMAD.WIDE R8, R252, 0x4, R32 ;  /* 0x00000004fc087825 */ /* 0x000fe200078e0220 */
[----:B------:R1:W-:Y:S04]  /*d750*/  STL.64 [R1+0x2f8], R10 ;  /* 0x0002f80a01007387 */ /* 0x0003e80000100a00 */
[----:B------:R-:W-:Y:S04]  /*d760*/  LDGSTS.E [R241+-0x75ff8], desc[UR20][R10.64], P3 ;  /* 0x8a0080000af17fae */ /* 0x000fe800099a1014 */
[----:B------:R2:W-:Y:S04]  /*d770*/  STL.64 [R1+0x2f0], R8 ;  /* 0x0002f00801007387 */ /* 0x0005e80000100a00 */
[----:B------:R-:W-:Y:S04]  /*d780*/  LDGSTS.E [R241+-0x74000], desc[UR20][R8.64], P1 ;  /* 0x8c00000008f17fae */ /* 0x000fe800089a1014 */
[----:B-1----:R-:W4:Y:S04]  /*d790*/  LDL.LU.64 R10, [R1+0x78] ;  /* 0x00007800010a7983 */ /* 0x002f280000300a00 */
[----:B--2---:R-:W2:Y:S01]  /*d7a0*/  LDL.LU.64 R8, [R1] ;  /* 0x0000000001087983 */ /* 0x004ea20000300a00 */
        /* <DEDUP_REMOVED lines=27> */
[----:B------:R-:W-:Y:S01]  /*d960*/  SEL R17, RZ, 0x4, P3 ;  /* 0x00000004ff117807 */ /* 0x000fe20001800000 */
[----:B------:R-:W-:Y:S01]  /*d970*/  IMAD.WIDE R20, R252, 0x4, R64 ;  /* 0x00000004fc147825 */ /* 0x000fe200078e0240 */
[----:B------:R-:W-:Y:S01]  /*d980*/  LOP3.LUT R7, R3, 0x36, RZ, 0xfc, !PT ;  /* 0x0000003603077812 */ /* 0x000fe200078efcff */
[----:B------:R-:W-:Y:S01]  /*d990*/  LDGSTS.E [R241+-0x73ff8], desc[UR20][R22.64], P6 ;  /* 0x8c00800016f17fae */ /* 0x000fe2000b1a1014 */
[----:B------:R-:W-:Y:S02]  /*d9a0*/  ISETP.NE.U32.AND P3, PT, R16, RZ, PT ;  /* 0x000000ff1000720c */ /* 0x000fe40003f65070 */
[----:B------:R-:W-:Y:S01]  /*d9b0*/  SEL R16, R17, RZ, P2 ;  /* 0x000000ff11107207 */ /* 0x000fe20001000000 */
[----:B------:R1:W-:Y:S01]  /*d9c0*/  LDGSTS.E [R241+-0x72000], desc[UR20][R20.64], P4 ;  /* 0x8e00000014f17fae */ /* 0x0003e2000a1a1014 */
[----:B------:R-:W-:Y:S02]  /*d9d0*/  ISETP.GE.AND P6, PT, R7, R6, PT ;  /* 0x000000060700720c */ /* 0x000fe40003fc6270 */
[----:B------:R-:W-:-:S02]  /*d9e0*/  LOP3.LUT R7, R3, 0x54, RZ, 0xfc, !PT ;  /* 0x0000005403077812 */ /* 0x000fc400078efcff */
[----:B------:R-:W-:Y:S02]  /*d9f0*/  ISETP.NE.U32.AND P4, PT, R16, RZ, PT ;  /* 0x000000ff1000720c */ /* 0x000fe40003f85070 */
[----:B------:R-:W-:Y:S02]  /*da00*/  SEL R16, RZ, 0x4, P6 ;  /* 0x00000004ff107807 */ /* 0x000fe40003000000 */
[----:B------:R-:W-:Y:S01]  /*da10*/  ISETP.GE.AND P6, PT, R7, R6, PT ;  /* 0x000000060700720c */ /* 0x000fe20003fc6270 */
[----:B------:R-:W-:Y:S01]  /*da20*/  STL.64 [R1+0x2e8], R22 ;  /* 0x0002e81601007387 */ /* 0x000fe20000100a00 */
[----:B------:R-:W-:Y:S02]  /*da30*/  SEL R16, R16, RZ, P2 ;  /* 0x000000ff10107207 */ /* 0x000fe40001000000 */
[----:B------:R-:W-:Y:S01]  /*da40*/  SEL R17, RZ, 0x4, P6 ;  /* 0x00000004ff117807 */ /* 0x000fe20003000000 */
[----:B------:R1:W-:Y:S01]  /*da50*/  STL.64 [R1+0x2e0], R20 ;  /* 0x0002e01401007387 */ /* 0x0003e20000100a00 */
[----:B------:R-:W-:-:S02]  /*da60*/  ISETP.NE.U32.AND P6, PT, R16, RZ, PT ;  /* 0x000000ff1000720c */ /* 0x000fc40003fc5070 */
[----:B------:R-:W-:Y:S01]  /*da70*/  SEL R16, R17, RZ, P2 ;  /* 0x000000ff11107207 */ /* 0x000fe20001000000 */
[----:B-1----:R-:W-:-:S05]  /*da80*/  IMAD.WIDE R20, R252, 0x4, R66 ;  /* 0x00000004fc147825 */ /* 0x002fca00078e0242 */
[----:B------:R-:W-:Y:S04]  /*da90*/  LDGSTS.E [R241+-0x71ff8], desc[UR20][R20.64], P5 ;  /* 0x8e00800014f17fae */ /* 0x000fe8000a9a1014 */
[----:B------:R-:W-:Y:S01]  /*daa0*/  STL.64 [R1+0x2d8], R20 ;  /* 0x0002d81401007387 */ /* 0x000fe20000100a00 */
[----:B---3--:R-:W-:-:S05]  /*dab0*/  IMAD.WIDE R18, R252, 0x4, R18 ;  /* 0x00000004fc127825 */ /* 0x008fca00078e0212 */
[----:B------:R1:W-:Y:S01]  /*dac0*/  LDGSTS.E [R240+-0x78000], desc[UR20][R18.64], P1 ;  /* 0x8800000012f07fae */ /* 0x0003e200089a1014 */
[----:B------:R-:W-:-:S03]  /*dad0*/  ISETP.NE.U32.AND P1, PT, R16, RZ, PT ;  /* 0x000000ff1000720c */ /* 0x000fc60003f25070 */
[----:B------:R1:W-:Y:S02]  /*dae0*/  STL.64 [R1+0x2d0], R18 ;  /* 0x0002d01201007387 */ /* 0x0003e40000100a00 */
[----:B-1----:R-:W-:-:S04]  /*daf0*/  IMAD.WIDE R18, R252, 0x4, R246 ;  /* 0x00000004fc127825 */ /* 0x002fc800078e02f6 */
[----:B----4-:R-:W-:-:S04]  /*db00*/  IMAD.WIDE R10, R252, 0x4, R10 ;  /* 0x00000004fc0a7825 */ /* 0x010fc800078e020a */
[C---:B--2---:R-:W-:Y:S01]  /*db10*/  IMAD.WIDE R8, R252.reuse, 0x4, R8 ;  /* 0x00000004fc087825 */ /* 0x044fe200078e0208 */
[----:B------:R1:W-:Y:S04]  /*db20*/  STL.64 [R1+0x2c8], R10 ;  /* 0x0002c80a01007387 */ /* 0x0003e80000100a00 */
[----:B------:R-:W-:Y:S04]  /*db30*/  LDGSTS.E [R240+-0x77ff8], desc[UR20][R10.64], P3 ;  /* 0x880080000af07fae */ /* 0x000fe800099a1014 */
[----:B------:R2:W-:Y:S04]  /*db40*/  STL.64 [R1+0x2c0], R8 ;  /* 0x0002c00801007387 */ /* 0x0005e80000100a00 */
[----:B------:R2:W-:Y:S04]  /*db50*/  LDGSTS.E [R240+-0x76000], desc[UR20][R8.64], P4 ;  /* 0x8a00000008f07fae */ /* 0x0005e8000a1a1014 */
[----:B-1----:R-:W3:Y:S04]  /*db60*/  LDL.LU.64 R10, [R1+0x70] ;  /* 0x00007000010a7983 */ /* 0x002ee80000300a00 */
[----:B------:R-:W-:Y:S01]  /*db70*/  STL.64 [R1+0x2b8], R18 ;  /* 0x0002b81201007387 */ /* 0x000fe20000100a00 */
[----:B--2---:R-:W-:-:S03]  /*db80*/  IMAD.WIDE R8, R252, 0x4, R36 ;  /* 0x00000004fc087825 */ /* 0x004fc600078e0224 */
[----:B------:R1:W-:Y:S04]  /*db90*/  LDGSTS.E [R240+-0x75ff8], desc[UR20][R18.64], P6 ;  /* 0x8a00800012f07fae */ /* 0x0003e8000b1a1014 */
[----:B------:R2:W-:Y:S04]  /*dba0*/  STL.64 [R1+0x2b0], R8 ;  /* 0x0002b00801007387 */ /* 0x0005e80000100a00 */
[----:B------:R-:W-:Y:S04]  /*dbb0*/  LDGSTS.E [R240+-0x74000], desc[UR20][R8.64], P1 ;  /* 0x8c00000008f07fae */ /* 0x000fe800089a1014 */
[----:B--2---:R-:W2:Y:S01]  /*dbc0*/  LDL.LU.64 R8, [R1+0x68] ;  /* 0x0000680001087983 */ /* 0x004ea20000300a00 */
        /* <DEDUP_REMOVED lines=22> */
[----:B------:R-:W-:Y:S01]  /*dd30*/  ISETP.NE.U32.AND P1, PT, R16, RZ, PT ;  /* 0x000000ff1000720c */ /* 0x000fe20003f25070 */
[C---:B------:R-:W-:Y:S01]  /*dd40*/  IMAD.WIDE R20, R252.reuse, 0x4, R38 ;  /* 0x00000004fc147825 */ /* 0x040fe200078e0226 */
[----:B------:R-:W-:Y:S02]  /*dd50*/  SEL R16, RZ, 0x4, P6 ;  /* 0x00000004ff107807 */ /* 0x000fe40003000000 */
[----:B------:R-:W-:Y:S01]  /*dd60*/  ISETP.GE.AND P6, PT, R7, R6, PT ;  /* 0x000000060700720c */ /* 0x000fe20003fc6270 */
[----:B-1----:R-:W-:Y:S01]  /*dd70*/  IMAD.WIDE R18, R252, 0x4, R68 ;  /* 0x00000004fc127825 */ /* 0x002fe200078e0244 */
[----:B------:R-:W-:Y:S01]  /*dd80*/  SEL R16, R16, RZ, P2 ;  /* 0x000000ff10107207 */ /* 0x000fe20001000000 */
[----:B------:R-:W-:Y:S01]  /*dd90*/  STL.64 [R1+0x2a8], R20 ;  /* 0x0002a81401007387 */ /* 0x000fe20000100a00 */
[----:B------:R-:W-:-:S03]  /*dda0*/  SEL R17, RZ, 0x4, P6 ;  /* 0x00000004ff117807 */ /* 0x000fc60003000000 */
[----:B------:R-:W-:Y:S01]  /*ddb0*/  LDGSTS.E [R240+-0x73ff8], desc[UR20][R20.64], P5 ;  /* 0x8c00800014f07fae */ /* 0x000fe2000a9a1014 */
[----:B------:R-:W-:-:S03]  /*ddc0*/  ISETP.NE.U32.AND P6, PT, R16, RZ, PT ;  /* 0x000000ff1000720c */ /* 0x000fc60003fc5070 */
[----:B------:R1:W-:Y:S01]  /*ddd0*/  STL.64 [R1+0x2a0], R18 ;  /* 0x0002a01201007387 */ /* 0x0003e20000100a00 */
[----:B------:R-:W-:-:S03]  /*dde0*/  SEL R16, R17, RZ, P2 ;  /* 0x000000ff11107207 */ /* 0x000fc60001000000 */
[----:B------:R1:W-:Y:S01]  /*ddf0*/  LDGSTS.E [R240+-0x72000], desc[UR20][R18.64], P4 ;  /* 0x8e00000012f07fae */ /* 0x0003e2000a1a1014 */
[----:B------:R-:W-:Y:S01]  /*de00*/  ISETP.NE.U32.AND P4, PT, R16, RZ, PT ;  /* 0x000000ff1000720c */ /* 0x000fe20003f85070 */
[----:B-1----:R-:W-:-:S05]  /*de10*/  IMAD.WIDE R18, R252, 0x4, R70 ;  /* 0x00000004fc127825 */ /* 0x002fca00078e0246 */
[----:B------:R-:W-:Y:S04]  /*de20*/  STL.64 [R1+0x298], R18 ;  /* 0x0002981201007387 */ /* 0x000fe80000100a00 */
[----:B------:R-:W-:Y:S04]  /*de30*/  LDGSTS.E [R240+-0x71ff8], desc[UR20][R18.64], P3 ;  /* 0x8e00800012f07fae */ /* 0x000fe800099a1014 */
[----:B------:R-:W-:Y:S01]  /*de40*/  STL.64 [R1+0x6c8], R240 ;  /* 0x0006c8f001007387 */ /* 0x000fe20000100a00 */
[----:B---3--:R-:W-:-:S05]  /*de50*/  IMAD.WIDE R10, R252, 0x4, R10 ;  /* 0x00000004fc0a7825 */ /* 0x008fca00078e020a */
[----:B------:R2:W-:Y:S04]  /*de60*/  STL.64 [R1+0x290], R10 ;  /* 0x0002900a01007387 */ /* 0x0005e80000100a00 */
[----:B------:R2:W-:Y:S02]  /*de70*/  LDGSTS.E [R13+-0x78000], desc[UR20][R10.64], P1 ;  /* 0x880000000a0d7fae */ /* 0x0005e400089a1014 */
[----:B--2---:R-:W-:-:S04]  /*de80*/  IMAD.WIDE R10, R252, 0x4, R8 ;  /* 0x00000004fc0a7825 */ /* 0x004fc800078e0208 */
[----:B------:R-:W-:Y:S01]  /*de90*/  IMAD.WIDE R8, R252, 0x4, R244 ;  /* 0x00000004fc087825 */ /* 0x000fe200078e02f4 */
[----:B------:R1:W-:Y:S04]  /*dea0*/  STL.64 [R1+0x288], R10 ;  /* 0x0002880a01007387 */ /* 0x0003e80000100a00 */
[----:B------:R-:W-:Y:S04]  /*deb0*/  LDGSTS.E [R13+-0x77ff8], desc[UR20][R10.64], P6 ;  /* 0x880080000a0d7fae */ /* 0x000fe8000b1a1014 */
[----:B------:R2:W-:Y:S04]  /*dec0*/  STL.64 [R1+0x280], R8 ;  /* 0x0002800801007387 */ /* 0x0005e80000100a00 */
[----:B------:R-:W-:Y:S04]  /*ded0*/  LDGSTS.E [R13+-0x76000], desc[UR20][R8.64], P4 ;  /* 0x8a000000080d7fae */ /* 0x000fe8000a1a1014 */
[----:B-1----:R-:W3:Y:S04]  /*dee0*/  LDL.LU.64 R10, [R1+0x60] ;  /* 0x00006000010a7983 */ /* 0x002ee80000300a00 */
        /* <DEDUP_REMOVED lines=31> */
[----:B------:R1:W-:Y:S01]  /*e0e0*/  LDGSTS.E [R13+-0x75ff8], desc[UR20][R20.64], P5 ;  /* 0x8a008000140d7fae */ /* 0x0003e2000a9a1014 */
        /* <DEDUP_REMOVED lines=8> */
[----:B------:R1:W-:Y:S01]  /*e170*/  STL.64 [R1+0x278], R20 ;  /* 0x0002781401007387 */ /* 0x0003e20000100a00 */
[----:B------:R-:W-:Y:S02]  /*e180*/  SEL R16, R16, RZ, P2 ;  /* 0x000000ff10107207 */ /* 0x000fe40001000000 */
[----:B------:R-:W-:Y:S01]  /*e190*/  SEL R17, RZ, 0x4, P5 ;  /* 0x00000004ff117807 */ /* 0x000fe20002800000 */
[----:B------:R4:W-:Y:S01]  /*e1a0*/  STL.64 [R1+0x270], R18 ;  /* 0x0002701201007387 */ /* 0x0009e20000100a00 */
[----:B------:R-:W-:-:S02]  /*e1b0*/  LOP3.LUT R7, R3, 0x3e, RZ, 0xfc, !PT ;  /* 0x0000003e03077812 */ /* 0x000fc400078efcff */
[----:B------:R-:W-:Y:S01]  /*e1c0*/  ISETP.NE.U32.AND P5, PT, R16, RZ, PT ;  /* 0x000000ff1000720c */ /* 0x000fe20003fa5070 */
[----:B-1----:R-:W-:Y:S01]  /*e1d0*/  IMAD.WIDE R20, R252, 0x4, R42 ;  /* 0x00000004fc147825 */ /* 0x002fe200078e022a */
[----:B------:R-:W-:-:S03]  /*e1e0*/  SEL R16, R17, RZ, P2 ;  /* 0x000000ff11107207 */ /* 0x000fc60001000000 */
[----:B----4-:R-:W-:Y:S01]  /*e1f0*/  IMAD.WIDE R18, R252, 0x4, R72 ;  /* 0x00000004fc127825 */ /* 0x010fe200078e0248 */
[----:B------:R-:W-:Y:S01]  /*e200*/  LDGSTS.E [R13+-0x73ff8], desc[UR20][R20.64], P3 ;  /* 0x8c008000140d7fae */ /* 0x000fe200099a1014 */
[-C--:B------:R-:W-:Y:S02]  /*e210*/  ISETP.GE.AND P3, PT, R7, R6.reuse, PT ;  /* 0x000000060700720c */ /* 0x080fe40003f66270 */
[----:B------:R-:W-:Y:S01]  /*e220*/  LOP3.LUT R7, R3, 0x5c, RZ, 0xfc, !PT ;  /* 0x0000005c03077812 */ /* 0x000fe200078efcff */
[----:B------:R1:W-:Y:S01]  /*e230*/  LDGSTS.E [R13+-0x72000], desc[UR20][R18.64], P4 ;  /* 0x8e000000120d7fae */ /* 0x0003e2000a1a1014 */
[----:B------:R-:W-:Y:S02]  /*e240*/  ISETP.NE.U32.AND P4, PT, R16, RZ, PT ;  /* 0x000000ff1000720c */ /* 0x000fe40003f85070 */
[----:B------:R-:W-:Y:S01]  /*e250*/  SEL R16, RZ, 0x4, P3 ;  /* 0x00000004ff107807 */ /* 0x000fe20001800000 */
[----:B------:R-:W-:Y:S01]  /*e260*/  STL.64 [R1+0xd0], R20 ;  /* 0x0000d01401007387 */ /* 0x000fe20000100a00 */
[----:B------:R-:W-:-:S03]  /*e270*/  ISETP.GE.AND P3, PT, R7, R6, PT ;  /* 0x000000060700720c */ /* 0x000fc60003f66270 */
[----:B------:R1:W-:Y:S01]  /*e280*/  STL.64 [R1+0xc8], R18 ;  /* 0x0000c81201007387 */ /* 0x0003e20000100a00 */
[----:B------:R-:W-:Y:S02]  /*e290*/  SEL R16, R16, RZ, P2 ;  /* 0x000000ff10107207 */ /* 0x000fe40001000000 */
[----:B------:R-:W-:Y:S02]  /*e2a0*/  SEL R17, RZ, 0x4, P3 ;  /* 0x00000004ff117807 */ /* 0x000fe40001800000 */
[----:B------:R-:W-:Y:S01]  /*e2b0*/  ISETP.NE.U32.AND P3, PT, R16, RZ, PT ;  /* 0x000000ff1000720c */ /* 0x000fe20003f65070 */
[----:B-1----:R-:W-:Y:S01]  /*e2c0*/  IMAD.WIDE R18, R252, 0x4, R74 ;  /* 0x00000004fc127825 */ /* 0x002fe200078e024a */
[----:B------:R-:W-:-:S04]  /*e2d0*/  SEL R16, R17, RZ, P2 ;  /* 0x000000ff11107207 */ /* 0x000fc80001000000 */
[----:B------:R3:W-:Y:S01]  /*e2e0*/  STL.64 [R1+0xc0], R18 ;  /* 0x0000c01201007387 */ /* 0x0007e20000100a00 */
[----:B------:R-:W-:-:S03]  /*e2f0*/  LOP3.LUT R7, R3, 0x5e, RZ, 0xfc, !PT ;  /* 0x0000005e03077812 */ /* 0x000fc600078efcff */
[----:B------:R3:W-:Y:S01]  /*e300*/  LDGSTS.E [R13+-0x71ff8], desc[UR20][R18.64], P6 ;  /* 0x8e008000120d7fae */ /* 0x0007e2000b1a1014 */
[----:B------:R-:W-:Y:S02]  /*e310*/  ISETP.NE.U32.AND P6, PT, R16, RZ, PT ;  /* 0x000000ff1000720c */ /* 0x000fe40003fc5070 */
[----:B------:R-:W-:Y:S01]  /*e320*/  LOP3.LUT R4, R3, 0x7c, RZ, 0xfc, !PT ;  /* 0x0000007c03047812 */ /* 0x000fe200078efcff */
[----:B---3--:R-:W-:-:S05]  /*e330*/  IMAD.WIDE R18, R252, 0x4, R10 ;  /* 0x00000004fc127825 */ /* 0x008fca00078e020a */
[----:B------:R-:W-:Y:S01]  /*e340*/  LDGSTS.E [R12+-0x78000], desc[UR20][R18.64], P1 ;  /* 0x88000000120c7fae */ /* 0x000fe200089a1014 */
[----:B------:R-:W-:Y:S01]  /*e350*/  ISETP.GE.AND P1, PT, R7, R6, PT ;  /* 0x000000060700720c */ /* 0x000fe20003f26270 */
[----:B--2---:R-:W-:Y:S01]  /*e360*/  IMAD.WIDE R10, R252, 0x4, R8 ;  /* 0x00000004fc0a7825 */ /* 0x004fe200078e0208 */
[----:B------:R-:W-:-:S03]  /*e370*/  LOP3.LUT R7, R3, 0x7e, RZ, 0xfc, !PT ;  /* 0x0000007e03077812 */ /* 0x000fc600078efcff */
[----:B------:R-:W-:Y:S01]  /*e380*/  IMAD.WIDE R8, R252, 0x4, R238 ;  /* 0x00000004fc087825 */ /* 0x000fe200078e02ee */
[----:B------:R-:W-:Y:S04]  /*e390*/  STL.64 [R1+0xb8], R18 ;  /* 0x0000b81201007387 */ /* 0x000fe80000100a00 */
[----:B------:R-:W-:Y:S04]  /*e3a0*/  STL.64 [R1+0xb0], R10 ;  /* 0x0000b00a01007387 */ /* 0x000fe80000100a00 */
[----:B------:R-:W-:Y:S01]  /*e3b0*/  LDGSTS.E [R12+-0x77ff8], desc[UR20][R10.64], P5 ;  /* 0x880080000a0c7fae */ /* 0x000fe2000a9a1014 */
[----:B------:R-:W-:-:S03]  /*e3c0*/  ISETP.GE.AND P5, PT, R4, R6, PT ;  /* 0x000000060400720c */ /* 0x000fc60003fa6270 */
[----:B------:R1:W-:Y:S04]  /*e3d0*/  STL.64 [R1+0xa8], R8 ;  /* 0x0000a80801007387 */ /* 0x0003e80000100a00 */
[----:B------:R1:W-:Y:S01]  /*e3e0*/  LDGSTS.E [R12+-0x76000], desc[UR20][R8.64], P4 ;  /* 0x8a000000080c7fae */ /* 0x0003e2000a1a1014 */
[----:B------:R-:W-:Y:S01]  /*e3f0*/  ISETP.GE.AND P4, PT, R7, R6, PT ;  /* 0x000000060700720c */ /* 0x000fe20003f86270 */
[----:B------:R-:W-:-:S04]  /*e400*/  IMAD.WIDE R6, R252, 0x4, R44 ;  /* 0x00000004fc067825 */ /* 0x000fc800078e022c */
[----:B-1----:R-:W-:Y:S01]  /*e410*/  IMAD.WIDE R8, R252, 0x4, R14 ;  /* 0x00000004fc087825 */ /* 0x002fe200078e020e */
[----:B------:R-:W-:Y:S02]  /*e420*/  SEL R14, R0, RZ, P2 ;  /* 0x000000ff000e7207 */ /* 0x000fe40001000000 */
[----:B------:R-:W2:Y:S04]  /*e430*/  LDL.LU R0, [R1+0x710] ;  /* 0x0007100001007983 */ /* 0x000ea80000300800 */
[----:B------:R-:W-:Y:S04]  /*e440*/  STL.64 [R1+0xa0], R8 ;  /* 0x0000a00801007387 */ /* 0x000fe80000100a00 */
[----:B------:R-:W-:Y:S04]  /*e450*/  LDGSTS.E [R12+-0x75ff8], desc[UR20][R8.64], P3 ;  /* 0x8a008000080c7fae */ /* 0x000fe800099a1014 */
[----:B------:R1:W-:Y:S04]  /*e460*/  STL.64 [R1+0x98], R6 ;  /* 0x0000980601007387 */ /* 0x0003e80000100a00 */
[----:B------:R1:W-:Y:S02]  /*e470*/  LDGSTS.E [R12+-0x74000], desc[UR20][R6.64], P6 ;  /* 0x8c000000060c7fae */ /* 0x0003e4000b1a1014 */
[----:B-1----:R-:W1:Y:S01]  /*e480*/  LDC R7, c[0x0][0x3a0] ;  /* 0x0000e800ff077b82 */ /* 0x002e620000000800 */
[----:B------:R-:W-:Y:S01]  /*e490*/  ISETP.NE.U32.AND P3, PT, R14, RZ, PT ;  /* 0x000000ff0e00720c */ /* 0x000fe20003f65070 */
[----:B------:R3:W-:Y:S01]  /*e4a0*/  STL.64 [R1+0x6d0], R2 ;  /* 0x0006d00201007387 */ /* 0x0007e20000100a00 */
[----:B------:R-:W-:Y:S01]  /*e4b0*/  SEL R14, RZ, 0x4, P1 ;  /* 0x00000004ff0e7807 */ /* 0x000fe20000800000 */
[----:B-1----:R-:W-:-:S05]  /*e4c0*/  VIADD R7, R7, 0x7f ;  /* 0x0000007f07077836 */ /* 0x002fca0000000000 */
[----:B------:R-:W-:Y:S02]  /*e4d0*/  ISETP.GT.AND P1, PT, R7, 0x17f, PT ;  /* 0x0000017f0700780c */ /* 0x000fe40003f24270 */
[----:B------:R-:W4:Y:S01]  /*e4e0*/  LDL.LU.64 R6, [R1+0xe0] ;  /* 0x0000e00001067983 */ /* 0x000f220000300a00 */
[----:B------:R-:W1:Y:S01]  /*e4f0*/  S2R R4, SR_TID.X ;  /* 0x0000000000047919 */ /* 0x000e620000002100 */
[----:B------:R-:W-:Y:S01]  /*e500*/  UIADD3 UR4, UPT, UPT, UR4, -0x100, URZ ;  /* 0xffffff0004047890 */ /* 0x000fe2000fffe0ff */
[----:B------:R-:W-:-:S05]  /*e510*/  SEL R15, R14, RZ, P2 ;  /* 0x000000ff0e0f7207 */ /* 0x000fca0001000000 */
[----:B------:R-:W-:-:S04]  /*e520*/  ISETP.GE.AND P6, PT, R3, UR4, PT ;  /* 0x0000000403007c0c */ /* 0x000fc8000bfc6270 */
[----:B------:R-:W-:Y:S02]  /*e530*/  SEL R14, RZ, 0x4, P6 ;  /* 0x00000004ff0e7807 */ /* 0x000fe40003000000 */
[----:B------:R-:W-:Y:S02]  /*e540*/  ISETP.NE.U32.AND P6, PT, R15, RZ, PT ;  /* 0x000000ff0f00720c */ /* 0x000fe40003fc5070 */
[----:B------:R-:W-:Y:S01]  /*e550*/  SEL R14, R14, RZ, P1 ;  /* 0x000000ff0e0e7207 */ /* 0x000fe20000800000 */
[----:B---3--:R-:W-:Y:S01]  /*e560*/  IMAD.WIDE R2, R252, 0x4, R46 ;  /* 0x00000004fc027825 */ /* 0x008fe200078e022e */
[----:B------:R-:W-:Y:S02]  /*e570*/  SEL R15, RZ, 0x4, P5 ;  /* 0x00000004ff0f7807 */ /* 0x000fe40002800000 */
[----:B------:R-:W-:Y:S02]  /*e580*/  ISETP.NE.U32.AND P5, PT, R14, RZ, PT ;  /* 0x000000ff0e00720c */ /* 0x000fe40003fa5070 */
[----:B------:R-:W-:-:S02]  /*e590*/  SEL R14, RZ, 0x4, P4 ;  /* 0x00000004ff0e7807 */ /* 0x000fc40002000000 */
[----:B-1----:R-:W-:-:S03]  /*e5a0*/  SHF.R.U32.HI R9, RZ, 0x6, R4 ;  /* 0x00000006ff097819 */ /* 0x002fc60000011604 */
[----:B------:R1:W-:Y:S01]  /*e5b0*/  LDGSTS.E [R12+-0x73ff8], desc[UR20][R2.64], P6 ;  /* 0x8c008000020c7fae */ /* 0x0003e2000b1a1014 */
[----:B------:R-:W-:Y:S02]  /*e5c0*/  SHF.R.U32.HI R4, RZ, 0x6, R4 ;  /* 0x00000006ff047819 */ /* 0x000fe40000011604 */
[----:B------:R-:W-:Y:S02]  /*e5d0*/  SGXT.U32 R9, R9, 0x1 ;  /* 0x000000010909781a */ /* 0x000fe40000000000 */
[----:B------:R-:W-:Y:S02]  /*e5e0*/  SGXT.U32 R4, R4, 0x1 ;  /* 0x000000010404781a */ /* 0x000fe40000000000 */
[----:B------:R-:W-:Y:S02]  /*e5f0*/  LOP3.LUT R9, R9, 0x2, RZ, 0xfc, !PT ;  /* 0x0000000209097812 */ /* 0x000fe400078efcff */
[----:B------:R-:W-:Y:S02]  /*e600*/  SEL R14, R14, RZ, P2 ;  /* 0x000000ff0e0e7207 */ /* 0x000fe40001000000 */
[----:B------:R-:W-:-:S02]  /*e610*/  LOP3.LUT R4, R4, 0x20, RZ, 0xfc, !PT ;  /* 0x0000002004047812 */ /* 0x000fc400078efcff */
[----:B------:R-:W-:Y:S02]  /*e620*/  ISETP.GE.AND P6, PT, R9, UR4, PT ;  /* 0x0000000409007c0c */ /* 0x000fe4000bfc6270 */
[----:B------:R-:W-:Y:S02]  /*e630*/  SEL R15, R15, RZ, P2 ;  /* 0x000000ff0f0f7207 */ /* 0x000fe40001000000 */
[----:B------:R-:W-:Y:S02]  /*e640*/  ISETP.NE.U32.AND P2, PT, R14, RZ, PT ;  /* 0x000000ff0e00720c */ /* 0x000fe40003f45070 */
[----:B------:R-:W-:Y:S02]  /*e650*/  SEL R14, RZ, 0x4, P6 ;  /* 0x00000004ff0e7807 */ /* 0x000fe40003000000 */
[----:B------:R-:W-:Y:S02]  /*e660*/  ISETP.GE.AND P6, PT, R4, UR4, PT ;  /* 0x0000000404007c0c */ /* 0x000fe4000bfc6270 */
[----:B------:R-:W3:Y:S01]  /*e670*/  S2R R4, SR_TID.X ;  /* 0x0000000000047919 */ /* 0x000ee20000002100 */
[----:B------:R-:W-:Y:S01]  /*e680*/  ISETP.NE.U32.AND P4, PT, R15, RZ, PT ;  /* 0x000000ff0f00720c */ /* 0x000fe20003f85070 */
[----:B------:R1:W-:Y:S01]  /*e690*/  STL.64 [R1+0x90], R2 ;  /* 0x0000900201007387 */ /* 0x0003e20000100a00 */
[----:B------:R-:W-:-:S02]  /*e6a0*/  SEL R14, R14, RZ, P1 ;  /* 0x000000ff0e0e7207 */ /* 0x000fc40000800000 */
[----:B------:R-:W-:Y:S01]  /*e6b0*/  SEL R15, RZ, 0x4, P6 ;  /* 0x00000004ff0f7807 */ /* 0x000fe20003000000 */
[----:B-1----:R-:W-:Y:S01]  /*e6c0*/  IMAD.WIDE R2, R252, 0x4, R76 ;  /* 0x00000004fc027825 */ /* 0x002fe200078e024c */
[----:B------:R-:W-:-:S04]  /*e6d0*/  ISETP.NE.U32.AND P6, PT, R14, RZ, PT ;  /* 0x000000ff0e00720c */ /* 0x000fc80003fc5070 */
[----:B------:R1:W-:Y:S04]  /*e6e0*/  STL.64 [R1+0x88], R2 ;  /* 0x0000880201007387 */ /* 0x0003e80000100a00 */
[----:B------:R1:W-:Y:S01]  /*e6f0*/  LDGSTS.E [R12+-0x72000], desc[UR20][R2.64], P4 ;  /* 0x8e000000020c7fae */ /* 0x0003e2000a1a1014 */
[----:B---3--:R-:W-:-:S04]  /*e700*/  SHF.R.U32.HI R4, RZ, 0x6, R4 ;  /* 0x00000006ff047819 */ /* 0x008fc80000011604 */
[----:B------:R-:W-:Y:S01]  /*e710*/  SGXT.U32 R4, R4, 0x1 ;  /* 0x000000010404781a */ /* 0x000fe20000000000 */
[----:B-1----:R-:W-:Y:S01]  /*e720*/  IMAD.WIDE R2, R252, 0x4, R78 ;  /* 0x00000004fc027825 */ /* 0x002fe200078e024e */
[----:B------:R-:W-:Y:S02]  /*e730*/  SEL R14, R15, RZ, P1 ;  /* 0x000000ff0f0e7207 */ /* 0x000fe40000800000 */
[----:B------:R-:W-:Y:S01]  /*e740*/  LOP3.LUT R4, R4, 0x22, RZ, 0xfc, !PT ;  /* 0x0000002204047812 */ /* 0x000fe200078efcff */
[----:B------:R-:W-:Y:S01]  /*e750*/  IMAD.U32 R15, RZ, RZ, UR13 ;  /* 0x0000000dff0f7e24 */ /* 0x000fe2000f8e00ff */
[----:B------:R4:W-:Y:S02]  /*e760*/  LDGSTS.E [R12+-0x71ff8], desc[UR20][R2.64], P2 ;  /* 0x8e008000020c7fae */ /* 0x0009e400091a1014 */
[----:B------:R-:W-:Y:S02]  /*e770*/  ISETP.GE.AND P2, PT, R4, UR4, PT ;  /* 0x0000000404007c0c */ /* 0x000fe4000bf46270 */
[----:B------:R4:W-:Y:S01]  /*e780*/  STL.64 [R1+0x80], R2 ;  /* 0x0000800201007387 */ /* 0x0009e20000100a00 */
[----:B------:R-:W-:-:S02]  /*e790*/  ISETP.NE.U32.AND P4, PT, R14, RZ, PT ;  /* 0x000000ff0e00720c */ /* 0x000fc40003f85070 */
[----:B------:R-:W-:Y:S01]  /*e7a0*/  SEL R14, RZ, 0x4, P2 ;  /* 0x00000004ff0e7807 */ /* 0x000fe20001000000 */
[----:B------:R-:W-:Y:S01]  /*e7b0*/  STL.64 [R1+0x6d8], R12 ;  /* 0x0006d80c01007387 */ /* 0x000fe20000100a00 */
[----:B------:R-:W-:Y:S01]  /*e7c0*/  ISETP.GE.AND P2, PT, R5, UR4, PT ;  /* 0x0000000405007c0c */ /* 0x000fe2000bf46270 */
[C---:B------:R-:W-:Y:S02]  /*e7d0*/  IMAD.WIDE R4, R15.reuse, 0x4, R92 ;  /* 0x000000040f047825 */ /* 0x040fe400078e025c */
[----:B------:R-:W3:Y:S02]  /*e7e0*/  LDL.LU.64 R92, [R1+0x708] ;  /* 0x00070800015c7983 */ /* 0x000ee40000300a00 */
[C---:B------:R-:W-:Y:S02]  /*e7f0*/  IMAD.WIDE R248, R15.reuse, 0x4, R90 ;  /* 0x000000040ff87825 */ /* 0x040fe400078e025a */
[----:B------:R-:W0:Y:S02]  /*e800*/  LDGDEPBAR ;  /* 0x00000000000079af */ /* 0x000e240000000000 */
[----:B----4-:R-:W-:-:S05]  /*e810*/  IMAD.WIDE R2, R15, 0x4, R6 ;  /* 0x000000040f027825 */ /* 0x010fca00078e0206 */
[----:B------:R1:W-:Y:S01]  /*e820*/  STL.64 [R1+0x78], R2 ;  /* 0x0000780201007387 */ /* 0x0003e20000100a00 */
[----:B------:R-:W-:-:S03]  /*e830*/  IMAD.WIDE R6, R15, 0x4, R82 ;  /* 0x000000040f067825 */ /* 0x000fc600078e0252 */
[----:B------:R4:W-:Y:S01]  /*e840*/  STL.64 [R1+0x70], R4 ;  /* 0x0000700401007387 */ /* 0x0009e20000100a00 */
[----:B-1----:R-:W-:-:S04]  /*e850*/  IMAD.WIDE R2, R15, 0x4, R80 ;  /* 0x000000040f027825 */ /* 0x002fc800078e0250 */
[C---:B----4-:R-:W-:Y:S01]  /*e860*/  IMAD.WIDE R4, R15.reuse, 0x4, R84 ;  /* 0x000000040f047825 */ /* 0x050fe200078e0254 */
[----:B------:R1:W-:Y:S04]  /*e870*/  STL.64 [R1+0x68], R2 ;  /* 0x0000680201007387 */ /* 0x0003e80000100a00 */
[----:B------:R-:W-:Y:S04]  /*e880*/  STL.64 [R1+0x60], R6 ;  /* 0x0000600601007387 */ /* 0x000fe80000100a00 */
[----:B------:R-:W4:Y:S01]  /*e890*/  LDL.LU.64 R52, [R1+0xf0] ;  /* 0x0000f00001347983 */ /* 0x000f220000300a00 */
[----:B-1----:R-:W-:-:S03]  /*e8a0*/  IMAD.WIDE R2, R15, 0x4, R86 ;  /* 0x000000040f027825 */ /* 0x002fc600078e0256 */
[----:B------:R-:W-:Y:S04]  /*e8b0*/  STL.64 [R1+0x58], R4 ;  /* 0x0000580401007387 */ /* 0x000fe80000100a00 */
[----:B------:R-:W2:Y:S04]  /*e8c0*/  LDL.LU.64 R18, [R1+0xf8] ;  /* 0x0000f80001127983 */ /* 0x000ea80000300a00 */
[----:B------:R1:W-:Y:S04]  /*e8d0*/  STL.64 [R1+0x50], R2 ;  /* 0x0000500201007387 */ /* 0x0003e80000100a00 */
[----:B------:R-:W2:Y:S04]  /*e8e0*/  LDL.LU.64 R20, [R1+0x100] ;  /* 0x0001000001147983 */ /* 0x000ea80000300a00 */
        /* <DEDUP_REMOVED lines=12> */
[----:B------:R-:W2:Y:S01]  /*e9b0*/  LDL.LU.64 R54, [R1+0x168] ;  /* 0x0001680001367983 */ /* 0x000ea20000300a00 */
[----:B-1----:R-:W-:-:S03]  /*e9c0*/  IMAD.WIDE R2, R15, 0x4, R88 ;  /* 0x000000040f027825 */ /* 0x002fc600078e0258 */
[----:B------:R-:W2:Y:S01]  /*e9d0*/  LDL.LU.64 R48, [R1+0x170] ;  /* 0x0001700001307983 */ /* 0x000ea20000300a00 */
[----:B------:R-:W-:-:S03]  /*e9e0*/  IMAD.WIDE R4, R15, 0x4, R94 ;  /* 0x000000040f047825 */ /* 0x000fc600078e025e */
[----:B------:R-:W2:Y:S01]  /*e9f0*/  LDL.LU.64 R50, [R1+0x178] ;  /* 0x0001780001327983 */ /* 0x000ea20000300a00 */
[----:B------:R-:W-:-:S03]  /*ea00*/  IMAD.WIDE R6, R15, 0x4, R96 ;  /* 0x000000040f067825 */ /* 0x000fc600078e0260 */
[----:B------:R-:W-:Y:S01]  /*ea10*/  STL.64 [R1+0x48], R2 ;  /* 0x0000480201007387 */ /* 0x000fe20000100a00 */
[----:B---3--:R-:W-:-:S03]  /*ea20*/  IMAD.WIDE R10, R15, 0x4, R92 ;  /* 0x000000040f0a7825 */ /* 0x008fc600078e025c */
[----:B------:R1:W-:Y:S01]  /*ea30*/  STL.64 [R1+0x6e8], R2 ;  /* 0x0006e80201007387 */ /* 0x0003e20000100a00 */
[----:B------:R-:W-:-:S03]  /*ea40*/  IMAD.WIDE R8, R15, 0x4, R100 ;  /* 0x000000040f087825 */ /* 0x000fc600078e0264 */
[----:B------:R3:W-:Y:S01]  /*ea50*/  STL.64 [R1+0x38], R10 ;  /* 0x0000380a01007387 */ /* 0x0007e20000100a00 */
[----:B------:R-:W-:-:S03]  /*ea60*/  IMAD.WIDE R12, R15, 0x4, R102 ;  /* 0x000000040f0c7825 */ /* 0x000fc600078e0266 */
[----:B------:R2:W-:Y:S01]  /*ea70*/  STL.64 [R1+0x30], R4 ;  /* 0x0000300401007387 */ /* 0x0005e20000100a00 */
[----:B-1----:R-:W-:-:S03]  /*ea80*/  IMAD.WIDE R2, R15, 0x4, R98 ;  /* 0x000000040f027825 */ /* 0x002fc600078e0262 */
[----:B------:R-:W-:Y:S01]  /*ea90*/  STL.64 [R1+0x40], R248 ;  /* 0x000040f801007387 */ /* 0x000fe20000100a00 */
[----:B------:R-:W-:-:S03]  /*eaa0*/  IMAD.WIDE R240, R15, 0x4, R104 ;  /* 0x000000040ff07825 */ /* 0x000fc600078e0268 */
[----:B------:R1:W-:Y:S01]  /*eab0*/  STL.64 [R1+0x28], R6 ;  /* 0x0000280601007387 */ /* 0x0003e20000100a00 */
[----:B------:R-:W-:-:S03]  /*eac0*/  IMAD.WIDE R250, R15, 0x4, R106 ;  /* 0x000000040ffa7825 */ /* 0x000fc600078e026a */
[----:B------:R1:W-:Y:S04]  /*ead0*/  STL.64 [R1+0x20], R2 ;  /* 0x0000200201007387 */ /* 0x0003e80000100a00 */
[----:B------:R1:W-:Y:S04]  /*eae0*/  STL.64 [R1+0x18], R8 ;  /* 0x0000180801007387 */ /* 0x0003e80000100a00 */
[----:B------:R1:W-:Y:S04]  /*eaf0*/  STL.64 [R1+0x10], R12 ;  /* 0x0000100c01007387 */ /* 0x0003e80000100a00 */
[----:B------:R1:W-:Y:S04]  /*eb00*/  STL.64 [R1+0x8], R240 ;  /* 0x000008f001007387 */ /* 0x0003e80000100a00 */
[----:B------:R1:W-:Y:S01]  /*eb10*/  STL.64 [R1], R250 ;  /* 0x000000fa01007387 */ /* 0x0003e20000100a00 */
[----:B------:R-:W-:-:S04]  /*eb20*/  IMAD.WIDE R242, R15, 0x4, R112 ;  /* 0x000000040ff27825 */ /* 0x000fc800078e0270 */
[----:B------:R-:W-:-:S04]  /*eb30*/  IMAD.WIDE R246, R15, 0x4, R108 ;  /* 0x000000040ff67825 */ /* 0x000fc800078e026c */
[----:B------:R-:W-:-:S04]  /*eb40*/  IMAD.WIDE R238, R15, 0x4, R114 ;  /* 0x000000040fee7825 */ /* 0x000fc800078e0272 */
[----:B------:R-:W-:-:S04]  /*eb50*/  IMAD.WIDE R114, R15, 0x4, R116 ;  /* 0x000000040f727825 */ /* 0x000fc800078e0274 */
[----:B------:R-:W-:-:S04]  /*eb60*/  IMAD.WIDE R80, R15, 0x4, R118 ;  /* 0x000000040f507825 */ /* 0x000fc800078e0276 */
[C---:B----4-:R-:W-:Y:S02]  /*eb70*/  IMAD.WIDE R16, R15.reuse, 0x4, R52 ;  /* 0x000000040f107825 */ /* 0x050fe400078e0234 */
[----:B------:R-:W4:Y:S02]  /*eb80*/  LDL.LU.64 R52, [R1+0x180] ;  /* 0x0001800001347983 */ /* 0x000f240000300a00 */
[----:B--2---:R-:W-:-:S04]  /*eb90*/  IMAD.WIDE R36, R15, 0x4, R64 ;  /* 0x000000040f247825 */ /* 0x004fc800078e0240 */
[----:B------:R-:W-:-:S04]  /*eba0*/  IMAD.WIDE R38, R15, 0x4, R62 ;  /* 0x000000040f267825 */ /* 0x000fc800078e023e */
[----:B------:R-:W-:-:S04]  /*ebb0*/  IMAD.WIDE R40, R15, 0x4, R60 ;  /* 0x000000040f287825 */ /* 0x000fc800078e023c */
[----:B------:R-:W-:-:S04]  /*ebc0*/  IMAD.WIDE R42, R15, 0x4, R58 ;  /* 0x000000040f2a7825 */ /* 0x000fc800078e023a */
[----:B------:R-:W-:-:S04]  /*ebd0*/  IMAD.WIDE R44, R15, 0x4, R56 ;  /* 0x000000040f2c7825 */ /* 0x000fc800078e0238 */
[C---:B------:R-:W-:Y:S02]  /*ebe0*/  IMAD.WIDE R46, R15.reuse, 0x4, R54 ;  /* 0x000000040f2e7825 */ /* 0x040fe400078e0236 */
        /* <DEDUP_REMOVED lines=28> */
[----:B------:R-:W2:Y:S04]  /*edb0*/  LDL.64 R116, [R1+0x78] ;  /* 0x0000780001747983 */ /* 0x000ea80000100a00 */
[----:B------:R-:W2:Y:S01]  /*edc0*/  LDL R119, [R1+0x230] ;  /* 0x0002300001777983 */ /* 0x000ea20000100800 */
[----:B------:R-:W-:-:S03]  /*edd0*/  IMAD.WIDE R244, R15, 0x4, R110 ;  /* 0x000000040ff47825 */ /* 0x000fc600078e026e */
[----:B------:R-:W3:Y:S01]  /*ede0*/  LDL.64 R110, [R1+0x70] ;  /* 0x00007000016e7983 */ /* 0x000ee20000100a00 */
[----:B------:R-:W-:-:S04]  /*edf0*/  IMAD.WIDE R124, R15, 0x4, R124 ;  /* 0x000000040f7c7825 */ /* 0x000fc800078e027c */
[----:B------:R-:W-:-:S04]  /*ee00*/  IMAD.WIDE R140, R15, 0x4, R140 ;  /* 0x000000040f8c7825 */ /* 0x000fc800078e028c */
[C---:B------:R-:W-:Y:S01]  /*ee10*/  IMAD.WIDE R156, R15.reuse, 0x4, R156 ;  /* 0x000000040f9c7825 */ /* 0x040fe200078e029c */
[----:B--2---:R-:W-:Y:S04]  /*ee20*/  LDGSTS.E [R119+0x10000], desc[UR20][R116.64], P3 ;  /* 0x1000000074777fae */ /* 0x004fe800099a1014 */
[----:B------:R-:W-:Y:S01]  /*ee30*/  LDGSTS.E [R119+0x10400], desc[UR20][R10.64], P3 ;  /* 0x104000000a777fae */ /* 0x000fe200099a1014 */
[----:B------:R-:W-:-:S03]  /*ee40*/  IMAD.WIDE R172, R15, 0x4, R172 ;  /* 0x000000040fac7825 */ /* 0x000fc600078e02ac */
[----:B------:R-:W-:Y:S01]  /*ee50*/  LDGSTS.E [R119+0x10800], desc[UR20][R246.64], P3 ;  /* 0x10800000f6777fae */ /* 0x000fe200099a1014 */
[----:B------:R-:W-:-:S03]  /*ee60*/  IMAD.WIDE R188, R15, 0x4, R188 ;  /* 0x000000040fbc7825 */ /* 0x000fc600078e02bc */
[----:B------:R-:W-:Y:S04]  /*ee70*/  LDGSTS.E [R119+0x10c00], desc[UR20][R124.64], P3 ;  /* 0x10c000007c777fae */ /* 0x000fe800099a1014 */
[----:B---3--:R-:W2:Y:S01]  /*ee80*/  LDL.LU.64 R10, [R1+0x700] ;  /* 0x00070000010a7983 */ /* 0x008ea20000300a00 */
[----:B------:R-:W-:-:S03]  /*ee90*/  IMAD.WIDE R204, R15, 0x4, R204 ;  /* 0x000000040fcc7825 */ /* 0x000fc600078e02cc */
[----:B------:R-:W-:Y:S01]  /*eea0*/  LDGSTS.E [R119+0x11000], desc[UR20][R140.64], P3 ;  /* 0x110000008c777fae */ /* 0x000fe200099a1014 */
        /* <DEDUP_REMOVED lines=11> */
[----:B------:R-:W-:Y:S04]  /*ef60*/  LDGSTS.E [R119+0x12800], desc[UR20][R236.64], P3 ;  /* 0x12800000ec777fae */ /* 0x000fe800099a1014 */
[----:B------:R-:W-:Y:S04]  /*ef70*/  LDGSTS.E [R119+0x12c00], desc[UR20][R30.64], P3 ;  /* 0x12c000001e777fae */ /* 0x000fe800099a1014 */
[----:B------:R-:W-:Y:S04]  /*ef80*/  LDGSTS.E [R119+0x13000], desc[UR20][R46.64], P3 ;  /* 0x130000002e777fae */ /* 0x000fe800099a1014 */
[----:B------:R-:W-:Y:S04]  /*ef90*/  LDGSTS.E [R119+0x13400], desc[UR20][R62.64], P3 ;  /* 0x134000003e777fae */ /* 0x000fe800099a1014 */
[----:B------:R-:W-:Y:S04]  /*efa0*/  LDGSTS.E [R119+0x13800], desc[UR20][R78.64], P3 ;  /* 0x138000004e777fae */ /* 0x000fe800099a1014 */
[----:B------:R-:W-:Y:S04]  /*efb0*/  LDGSTS.E [R119+0x13c00], desc[UR20][R94.64], P3 ;  /* 0x13c000005e777fae */ /* 0x000fe800099a1014 */
[----:B------:R-:W3:Y:S04]  /*efc0*/  LDL.64 R116, [R1+0x68] ;  /* 0x0000680001747983 */ /* 0x000ee80000100a00 */
[----:B--2---:R-:W-:Y:S04]  /*efd0*/  LDGSTS.E [R11+0x10080], desc[UR20][R110.64], P3 ;  /* 0x100800006e0b7fae */ /* 0x004fe800099a1014 */
[----:B------:R-:W-:Y:S01]  /*efe0*/  LDGSTS.E [R11+0x10480], desc[UR20][R4.64], P3 ;  /* 0x10480000040b7fae */ /* 0x000fe200099a1014 */
[----:B------:R-:W-:-:S03]  /*eff0*/  IMAD.WIDE R126, R15, 0x4, R126 ;  /* 0x000000040f7e7825 */ /* 0x000fc600078e027e */
[----:B------:R-:W-:Y:S01]  /*f000*/  LDGSTS.E [R11+0x10880], desc[UR20][R244.64], P3 ;  /* 0x10880000f40b7fae */ /* 0x000fe200099a1014 */
[----:B------:R-:W-:-:S03]  /*f010*/  IMAD.WIDE R142, R15, 0x4, R142 ;  /* 0x000000040f8e7825 */ /* 0x000fc600078e028e */
[----:B------:R-:W-:Y:S04]  /*f020*/  LDGSTS.E [R11+0x10c80], desc[UR20][R126.64], P3 ;  /* 0x10c800007e0b7fae */ /* 0x000fe800099a1014 */
[----:B------:R-:W3:Y:S01]  /*f030*/  LDL.LU.64 R4, [R1+0x6f8] ;  /* 0x0006f80001047983 */ /* 0x000ee20000300a00 */
        /* <DEDUP_REMOVED lines=22> */
[----:B------:R-:W2:Y:S04]  /*f1a0*/  LDL.64 R110, [R1+0x60] ;  /* 0x00006000016e7983 */ /* 0x000ea80000100a00 */
[----:B---3--:R-:W-:Y:S04]  /*f1b0*/  LDGSTS.E [R5+0x10100], desc[UR20][R116.64], P3 ;  /* 0x1010000074057fae */ /* 0x008fe800099a1014 */
[----:B------:R-:W-:Y:S01]  /*f1c0*/  LDGSTS.E [R5+0x10500], desc[UR20][R6.64], P3 ;  /* 0x1050000006057fae */ /* 0x000fe200099a1014 */
[----:B------:R-:W-:-:S03]  /*f1d0*/  IMAD.WIDE R128, R15, 0x4, R128 ;  /* 0x000000040f807825 */ /* 0x000fc600078e0280 */
[----:B------:R-:W-:Y:S01]  /*f1e0*/  LDGSTS.E [R5+0x10900], desc[UR20][R242.64], P3 ;  /* 0x10900000f2057fae */ /* 0x000fe200099a1014 */
[----:B------:R-:W-:-:S03]  /*f1f0*/  IMAD.WIDE R144, R15, 0x4, R144 ;  /* 0x000000040f907825 */ /* 0x000fc600078e0290 */
[----:B------:R-:W-:Y:S04]  /*f200*/  LDGSTS.E [R5+0x10d00], desc[UR20][R128.64], P3 ;  /* 0x10d0000080057fae */ /* 0x000fe800099a1014 */
[----:B-1----:R-:W2:Y:S04]  /*f210*/  LDL.LU.64 R6, [R1+0x6f0] ;  /* 0x0006f00001067983 */ /* 0x002ea80000300a00 */
[----:B------:R-:W3:Y:S01]  /*f220*/  LDL.64 R116, [R1+0x58] ;  /* 0x0000580001747983 */ /* 0x000ee20000100a00 */
        /* <DEDUP_REMOVED lines=24> */
[----:B------:R-:W-:-:S04]  /*f3b0*/  IMAD.WIDE R146, R15, 0x4, R146 ;  /* 0x000000040f927825 */ /* 0x000fc800078e0292 */
[----:B------:R-:W-:-:S04]  /*f3c0*/  IMAD.WIDE R162, R15, 0x4, R162 ;  /* 0x000000040fa27825 */ /* 0x000fc800078e02a2 */
[----:B------:R-:W-:-:S04]  /*f3d0*/  IMAD.WIDE R178, R15, 0x4, R178 ;  /* 0x000000040fb27825 */ /* 0x000fc800078e02b2 */
[----:B------:R-:W-:-:S04]  /*f3e0*/  IMAD.WIDE R194, R15, 0x4, R194 ;  /* 0x000000040fc27825 */ /* 0x000fc800078e02c2 */
[----:B------:R-:W-:-:S04]  /*f3f0*/  IMAD.WIDE R210, R15, 0x4, R210 ;  /* 0x000000040fd27825 */ /* 0x000fc800078e02d2 */
[----:B------:R-:W-:-:S04]  /*f400*/  IMAD.WIDE R226, R15, 0x4, R226 ;  /* 0x000000040fe27825 */ /* 0x000fc800078e02e2 */
[----:B------:R-:W-:-:S04]  /*f410*/  IMAD.WIDE R20, R15, 0x4, R20 ;  /* 0x000000040f147825 */ /* 0x000fc800078e0214 */
[----:B----4-:R-:W-:-:S04]  /*f420*/  IMAD.WIDE R52, R15, 0x4, R52 ;  /* 0x000000040f347825 */ /* 0x010fc800078e0234 */
[----:B------:R-:W-:-:S04]  /*f430*/  IMAD.WIDE R68, R15, 0x4, R68 ;  /* 0x000000040f447825 */ /* 0x000fc800078e0244 */
[----:B------:R-:W-:-:S04]  /*f440*/  IMAD.WIDE R86, R15, 0x4, R86 ;  /* 0x000000040f567825 */ /* 0x000fc800078e0256 */
[C---:B------:R-:W-:Y:S01]  /*f450*/  IMAD.WIDE R100, R15.reuse, 0x4, R100 ;  /* 0x000000040f647825 */ /* 0x040fe200078e0264 */
        /* <DEDUP_REMOVED lines=16> */
[----:B------:R-:W2:Y:S04]  /*f560*/  LDL.LU.64 R2, [R1+0x6e8] ;  /* 0x0006e80001027983 */ /* 0x000ea80000300a00 */
[----:B---3--:R1:W-:Y:S04]  /*f570*/  LDGSTS.E [R7+0x10200], desc[UR20][R116.64], P3 ;  /* 0x1020000074077fae */ /* 0x0083e800099a1014 */
[----:B------:R-:W3:Y:S04]  /*f580*/  LDL.64 R110, [R1+0x50] ;  /* 0x00005000016e7983 */ /* 0x000ee80000100a00 */
        /* <DEDUP_REMOVED lines=39> */
[C---:B------:R-:W-:Y:S01]  /*f800*/  IMAD.WIDE R104, R15.reuse, 0x4, R104 ;  /* 0x000000040f687825 */ /* 0x040fe200078e0268 */
[----:B---3--:R3:W-:Y:S04]  /*f810*/  LDGSTS.E [R8+0x10280], desc[UR20][R110.64], P3 ;  /* 0x102800006e087fae */ /* 0x0087e800099a1014 */
        /* <DEDUP_REMOVED lines=15> */
[----:B------:R-:W4:Y:S04]  /*f910*/  LDL.LU.64 R12, [R1+0x6d8] ;  /* 0x0006d800010c7983 */ /* 0x000f280000300a00 */
[----:B--2---:R-:W-:Y:S01]  /*f920*/  LDGSTS.E [R9+0x10300], desc[UR20][R2.64], P3 ;  /* 0x1030000002097fae */ /* 0x004fe200099a1014 */
[----:B------:R-:W-:-:S03]  /*f930*/  IMAD.WIDE R120, R15, 0x4, R120 ;  /* 0x000000040f787825 */ /* 0x000fc600078e0278 */
[----:B------:R-:W-:Y:S01]  /*f940*/  LDGSTS.E [R9+0x10700], desc[UR20][R240.64], P3 ;  /* 0x10700000f0097fae */ /* 0x000fe200099a1014 */
[----:B------:R-:W-:-:S03]  /*f950*/  IMAD.WIDE R136, R15, 0x4, R136 ;  /* 0x000000040f887825 */ /* 0x000fc600078e0288 */
[----:B------:R-:W-:Y:S04]  /*f960*/  LDGSTS.E [R9+0x10b00], desc[UR20][R120.64], P3 ;  /* 0x10b0000078097fae */ /* 0x000fe800099a1014 */
[----:B------:R-:W1:Y:S01]  /*f970*/  LDL.LU.64 R2, [R1+0x6d0] ;  /* 0x0006d00001027983 */ /* 0x000e620000300a00 */
        /* <DEDUP_REMOVED lines=46> */
[----:B------:R-:W-:Y:S01]  /*fc60*/  IMAD.WIDE R108, R15, 0x4, R108 ;  /* 0x000000040f6c7825 */ /* 0x000fe200078e026c */
[----:B------:R-:W-:Y:S02]  /*fc70*/  SEL R14, R14, RZ, P1 ;  /* 0x000000ff0e0e7207 */ /* 0x000fe40000800000 */
[----:B------:R-:W-:Y:S04]  /*fc80*/  LDGSTS.E [R10+0x12b80], desc[UR20][R28.64], P3 ;  /* 0x12b800001c0a7fae */ /* 0x000fe800099a1014 */
[----:B------:R-:W-:Y:S04]  /*fc90*/  LDGSTS.E [R10+0x12f80], desc[UR20][R44.64], P3 ;  /* 0x12f800002c0a7fae */ /* 0x000fe800099a1014 */
[----:B------:R-:W-:Y:S04]  /*fca0*/  LDGSTS.E [R10+0x13380], desc[UR20][R60.64], P3 ;  /* 0x133800003c0a7fae */ /* 0x000fe800099a1014 */
[----:B------:R-:W-:Y:S04]  /*fcb0*/  LDGSTS.E [R10+0x13780], desc[UR20][R76.64], P3 ;  /* 0x137800004c0a7fae */ /* 0x000fe800099a1014 */
[----:B------:R-:W-:Y:S04]  /*fcc0*/  LDGSTS.E [R10+0x13b80], desc[UR20][R92.64], P3 ;  /* 0x13b800005c0a7fae */ /* 0x000fe800099a1014 */
[----:B------:R-:W2:Y:S04]  /*fcd0*/  LDL.LU.64 R240, [R1+0x6c8] ;  /* 0x0006c80001f07983 */ /* 0x000ea80000300a00 */
[----:B------:R-:W-:Y:S01]  /*fce0*/  LDGSTS.E [R10+0x13f80], desc[UR20][R108.64], P3 ;  /* 0x13f800006c0a7fae */ /* 0x000fe200099a1014 */
[----:B------:R-:W-:-:S02]  /*fcf0*/  ISETP.NE.U32.AND P3, PT, R14, RZ, PT ;  /* 0x000000ff0e00720c */ /* 0x000fc40003f65070 */
[----:B------:R-:W-:Y:S01]  /*fd00*/  SEL R14, RZ, 0x4, P2 ;  /* 0x00000004ff0e7807 */ /* 0x000fe20001000000 */
[----:B------:R-:W3:Y:S04]  /*fd10*/  LDL.LU.64 R110, [R1+0x418] ;  /* 0x00041800016e7983 */ /* 0x000ee80000300a00 */
[----:B------:R-:W2:Y:S04]  /*fd20*/  LDL.LU.64 R248, [R1+0x6c0] ;  /* 0x0006c00001f87983 */ /* 0x000ea80000300a00 */
[----:B------:R-:W2:Y:S04]  /*fd30*/  LDL.LU.64 R250, [R1+0x6b8] ;  /* 0x0006b80001fa7983 */ /* 0x000ea80000300a00 */
[----:B------:R-:W0:Y:S01]  /*fd40*/  LDGDEPBAR ;  /* 0x00000000000079af */ /* 0x000e220000000000 */
[----:B-1----:R-:W-:-:S04]  /*fd50*/  LOP3.LUT R117, R3, 0x42, RZ, 0xfc, !PT ;  /* 0x0000004203757812 */ /* 0x002fc800078efcff */
[----:B------:R-:W-:Y:S02]  /*fd60*/  ISETP.GE.AND P2, PT, R117, UR4, PT ;  /* 0x0000000475007c0c */ /* 0x000fe4000bf46270 */
[----:B------:R-:W4:Y:S04]  /*fd70*/  LDL.LU.64 R116, [R1+0x400] ;  /* 0x0004000001747983 */ /* 0x000f280000300a00 */
[----:B------:R1:W-:Y:S04]  /*fd80*/  STL.64 [R1+0xbd0], R96 ;  /* 0x000bd06001007387 */ /* 0x0003e80000100a00 */
[----:B-1----:R-:W4:Y:S04]  /*fd90*/  LDL.LU.64 R96, [R1+0x410] ;  /* 0x0004100001607983 */ /* 0x002f280000300a00 */
[----:B------:R-:W-:Y:S04]  /*fda0*/  STL [R1+0xbc8], R99 ;  /* 0x000bc86301007387 */ /* 0x000fe80000100800 */
[----:B------:R1:W-:Y:S04]  /*fdb0*/  STL.64 [R1+0xbc0], R100 ;  /* 0x000bc06401007387 */ /* 0x0003e80000100a00 */
[----:B-1----:R-:W4:Y:S04]  /*fdc0*/  LDL.LU.64 R100, [R1+0x3f8] ;  /* 0x0003f80001647983 */ /* 0x002f280000300a00 */
[----:B------:R-:W-:Y:S04]  /*fdd0*/  STL [R1+0xbb8], R0 ;  /* 0x000bb80001007387 */ /* 0x000fe80000100800 */
[----:B------:R-:W-:Y:S04]  /*fde0*/  STL.64 [R1+0xbb0], R102 ;  /* 0x000bb06601007387 */ /* 0x000fe80000100a00 */
[----:B------:R1:W-:Y:S04]  /*fdf0*/  STL.64 [R1+0xba8], R104 ;  /* 0x000ba86801007387 */ /* 0x0003e80000100a00 */
[----:B-1----:R-:W4:Y:S04]  /*fe00*/  LDL.LU.64 R104, [R1+0x3f0] ;  /* 0x0003f00001687983 */ /* 0x002f280000300a00 */
[----:B------:R-:W-:Y:S04]  /*fe10*/  STL.64 [R1+0xba0], R106 ;  /* 0x000ba06a01007387 */ /* 0x000fe80000100a00 */
[----:B------:R-:W-:Y:S04]  /*fe20*/  STL.64 [R1+0xb98], R108 ;  /* 0x000b986c01007387 */ /* 0x000fe80000100a00 */
[----:B------:R-:W-:Y:S04]  /*fe30*/  STL.64 [R1+0xb90], R10 ;  /* 0x000b900a01007387 */ /* 0x000fe80000100a00 */
[----:B------:R4:W-:Y:S04]  /*fe40*/  STL.64 [R1+0xb80], R4 ;  /* 0x000b800401007387 */ /* 0x0009e80000100a00 */
[----:B------:R-:W-:Y:S04]  /*fe50*/  STL.64 [R1+0xb78], R6 ;  /* 0x000b780601007387 */ /* 0x000fe80000100a00 */
[----:B------:R-:W-:Y:S01]  /*fe60*/  STL.64 [R1+0xb60], R8 ;  /* 0x000b600801007387 */ /* 0x000fe20000100a00 */
[----:B------:R-:W-:-:S02]  /*fe70*/  SEL R14, R14, RZ, P1 ;  /* 0x000000ff0e0e7207 */ /* 0x000fc40000800000 */
[----:B------:R-:W-:Y:S01]  /*fe80*/  LOP3.LUT R119, R3, 0x4, RZ, 0xfc, !PT ;  /* 0x0000000403777812 */ /* 0x000fe200078efcff */
[----:B---3--:R-:W-:Y:S01]  /*fe90*/  IMAD.WIDE R110, R252, 0x4, R110 ;  /* 0x00000004fc6e7825 */ /* 0x008fe200078e026e */
[----:B------:R-:W-:Y:S06]  /*fea0*/  BAR.SYNC.DEFER_BLOCKING 0x0 ;  /* 0x0000000000007b1d */ /* 0x000fec0000010000 */
[----:B------:R-:W-:Y:S04]  /*feb0*/  STL.64 [R1+0xb20], R110 ;  /* 0x000b206e01007387 */ /* 0x000fe80000100a00 */
[----:B------:R-:W-:Y:S01]  /*fec0*/  @!PT LDS RZ, [RZ] ;  /* 0x00000000fffff984 */ /* 0x000fe20000000800 */
[----:B------:R-:W-:Y:S01]  /*fed0*/  @!PT LDS RZ, [RZ] ;  /* 0x00000000fffff984 */ /* 0x000fe20000000800 */
[----:B------:R-:W-:Y:S01]  /*fee0*/  @!PT LDS RZ, [RZ] ;  /* 0x00000000fffff984 */ /* 0x000fe20000000800 */
[----:B--2---:R-:W-:Y:S01]  /*fef0*/  LDGSTS.E [R249+-0x70000], desc[UR20][R110.64], P5 ;  /* 0x900000006ef97fae */ /* 0x004fe2000a9a1014 */
[----:B------:R-:W-:-:S02]  /*ff00*/  ISETP.NE.U32.AND P5, PT, R14, RZ, PT ;  /* 0x000000ff0e00720c */ /* 0x000fc40003fa5070 */
[----:B------:R-:W-:Y:S02]  /*ff10*/  SEL R14, RZ, 0x4, P2 ;  /* 0x00000004ff0e7807 */ /* 0x000fe40001000000 */
[----:B------:R-:W-:Y:S02]  /*ff20*/  ISETP.GE.AND P2, PT, R119, UR4, PT ;  /* 0x0000000477007c0c */ /* 0x000fe4000bf46270 */
[----:B------:R-:W-:Y:S02]  /*ff30*/  SEL R14, R14, RZ, P1 ;  /* 0x000000ff0e0e7207 */ /* 0x000fe40000800000 */
[----:B------:R-:W-:Y:S02]  /*ff40*/  SEL R118, RZ, 0x4, P2 ;  /* 0x00000004ff767807 */ /* 0x000fe40001000000 */
[----:B------:R-:W-:Y:S02]  /*ff50*/  LOP3.LUT R119, R3, 0x60, RZ, 0xfc, !PT ;  /* 0x0000006003777812 */ /* 0x000fe400078efcff */
[----:B------:R-:W-:-:S02]  /*ff60*/  ISETP.NE.U32.AND P2, PT, R14, RZ, PT ;  /* 0x000000ff0e00720c */ /* 0x000fc40003f45070 */
[----:B------:R-:W-:Y:S01]  /*ff70*/  SEL R14, R118, RZ, P1 ;  /* 0x000000ff760e7207 */ /* 0x000fe20000800000 */
[C---:B----4-:R-:W-:Y:S02]  /*ff80*/  IMAD.WIDE R4, R252.reuse, 0x4, R96 ;  /* 0x00000004fc047825 */ /* 0x050fe400078e0260 */
[----:B------:R-:W2:Y:S04]  /*ff90*/  LDL.LU.64 R96, [R1+0x3e0] ;  /* 0x0003e00001607983 */ /* 0x000ea80000300a00 */
[----:B------:R1:W-:Y:S04]  /*ffa0*/  STL.64 [R1+0x410], R4 ;  /* 0x0004100401007387 */ /* 0x0003e80000100a00 */
[----:B------:R-:W3:Y:S01]  /*ffb0*/  LDL.LU.64 R102, [R1+0x3d8] ;  /* 0x0003d80001667983 */ /* 0x000ee20000300a00 */
[----:B------:R-:W-:-:S03]  /*ffc0*/  IMAD.WIDE R116, R252, 0x4, R116 ;  /* 0x00000004fc747825 */ /* 0x000fc600078e0274 */
[----:B------:R1:W-:Y:S01]  /*ffd0*/  LDGSTS.E [R249+-0x6fff8], desc[UR20][R4.64], P6 ;  /* 0x9000800004f97fae */ /* 0x0003e2000b1a1014 */
[----:B------:R-:W-:Y:S02]  /*ffe0*/  ISETP.GE.AND P6, PT, R119, UR4, PT ;  /* 0x0000000477007c0c */ /* 0x000fe4000bfc6270 */
[----:B------:R-:W-:Y:S01]  /*fff0*/  LOP3.LUT R119, R3, 0x62, RZ, 0xfc, !PT ;  /* 0x0000006203777812 */ /* 0x000fe200078efcff */
[----:B------:R-:W-:Y:S01]  /*10000*/  LDGSTS.E [R249+-0x6e000], desc[UR20][R116.64], P4 ;  /* 0x9200000074f97fae */ /* 0x000fe2000a1a1014 */
[----:B------:R-:W-:Y:S02]  /*10010*/  ISETP.NE.U32.AND P4, PT, R14, RZ, PT ;  /* 0x000000ff0e00720c */ /* 0x000fe40003f85070 */
[----:B------:R-:W-:Y:S01]  /*10020*/  SEL R14, RZ, 0x4, P6 ;  /* 0x00000004ff0e7807 */ /* 0x000fe20003000000 */
[----:B------:R-:W-:Y:S01]  /*10030*/  STL.64 [R1+0xb28], R116 ;  /* 0x000b287401007387 */ /* 0x000fe20000100a00 */
[----:B------:R-:W-:Y:S01]  /*10040*/  ISETP.GE.AND P6, PT, R119, UR4, PT ;  /* 0x0000000477007c0c */ /* 0x000fe2000bfc6270 */
[----:B------:R-:W-:-:S02]  /*10050*/  IMAD.WIDE R118, R252, 0x4, R100 ;  /* 0x00000004fc767825 */ /* 0x000fc400078e0264 */
[----:B------:R-:W4:Y:S04]  /*10060*/  LDL.LU.64 R108, [R1+0x3d0] ;  /* 0x0003d000016c7983 */ /* 0x000f280000300a00 */
[----:B------:R-:W4:Y:S01]  /*10070*/  LDL.LU.64 R100, [R1+0x408] ;  /* 0x0004080001647983 */ /* 0x000f220000300a00 */
[----:B------:R-:W-:Y:S02]  /*10080*/  SEL R14, R14, RZ, P1 ;  /* 0x000000ff0e0e7207 */ /* 0x000fe40000800000 */
[----:B------:R-:W-:Y:S01]  /*10090*/  SEL R0, RZ, 0x4, P6 ;  /* 0x00000004ff007807 */ /* 0x000fe20003000000 */
[----:B------:R-:W-:Y:S01]  /*100a0*/  LDGSTS.E [R249+-0x6dff8], desc[UR20][R118.64], P3 ;  /* 0x9200800076f97fae */ /* 0x000fe200099a1014 */
[----:B------:R-:W-:Y:S02]  /*100b0*/  LOP3.LUT R99, R3, 0x6, RZ, 0xfc, !PT ;  /* 0x0000000603637812 */ /* 0x000fe400078efcff */
[----:B------:R-:W-:-:S02]  /*100c0*/  ISETP.NE.U32.AND P6, PT, R14, RZ, PT ;  /* 0x000000ff0e00720c */ /* 0x000fc40003fc5070 */
[----:B------:R-:W-:Y:S02]  /*100d0*/  SEL R14, R0, RZ, P1 ;  /* 0x000000ff000e7207 */ /* 0x000fe40000800000 */
[----:B------:R-:W-:Y:S01]  /*100e0*/  ISETP.GE.AND P3, PT, R99, UR4, PT ;  /* 0x0000000463007c0c */ /* 0x000fe2000bf66270 */
[----:B-1----:R-:W-:Y:S01]  /*100f0*/  IMAD.WIDE R4, R252, 0x4, R104 ;  /* 0x00000004fc047825 */ /* 0x002fe200078e0268 */
[----:B------:R-:W-:Y:S01]  /*10100*/  LOP3.LUT R99, R3, 0x24, RZ, 0xfc, !PT ;  /* 0x0000002403637812 */ /* 0x000fe200078efcff */
[----:B------:R-:W-:Y:S04]  /*10110*/  STL.64 [R1+0xb30], R118 ;  /* 0x000b307601007387 */ /* 0x000fe80000100a00 */
[----:B------:R3:W-:Y:S01]  /*10120*/  LDGSTS.E [R249+-0x6c000], desc[UR20][R4.64], P5 ;  /* 0x9400000004f97fae */ /* 0x0007e2000a9a1014 */
[----:B------:R-:W-:-:S02]  /*10130*/  ISETP.NE.U32.AND P5, PT, R14, RZ, PT ;  /* 0x000000ff0e00720c */ /* 0x000fc40003fa5070 */
[----:B------:R-:W-:Y:S01]  /*10140*/  SEL R14, RZ, 0x4, P3 ;  /* 0x00000004ff0e7807 */ /* 0x000fe20001800000 */
[----:B------:R3:W-:Y:S01]  /*10150*/  STL.64 [R1+0x3f0], R4 ;  /* 0x0003f00401007387 */ /* 0x0007e20000100a00 */
[----:B------:R-:W-:Y:S02]  /*10160*/  ISETP.GE.AND P3, PT, R99, UR4, PT ;  /* 0x0000000463007c0c */ /* 0x000fe4000bf66270 */
[----:B------:R-:W-:Y:S01]  /*10170*/  SEL R14, R14, RZ, P1 ;  /* 0x000000ff0e0e7207 */ /* 0x000fe20000800000 */
[----:B------:R-:W4:Y:S01]  /*10180*/  LDL.LU.64 R106, [R1+0x3c8] ;  /* 0x0003c800016a7983 */ /* 0x000f220000300a00 */
[----:B------:R-:W-:-:S03]  /*10190*/  SEL R0, RZ, 0x4, P3 ;  /* 0x00000004ff007807 */ /* 0x000fc60001800000 */
[----:B------:R-:W4:Y:S01]  /*101a0*/  LDL.LU.64 R104, [R1+0x3c0] ;  /* 0x0003c00001687983 */ /* 0x000f220000300a00 */
[----:B------:R-:W-:Y:S02]  /*101b0*/  ISETP.NE.U32.AND P3, PT, R14, RZ, PT ;  /* 0x000000ff0e00720c */ /* 0x000fe40003f65070 */
[----:B------:R-:W-:Y:S01]  /*101c0*/  SEL R14, R0, RZ, P1 ;  /* 0x000000ff000e7207 */ /* 0x000fe20000800000 */
[----:B--2---:R-:W-:Y:S01]  /*101d0*/  IMAD.WIDE R6, R252, 0x4, R96 ;  /* 0x00000004fc067825 */ /* 0x004fe200078e0260 */
[----:B------:R-:W-:-:S04]  /*101e0*/  LOP3.LUT R97, R3, 0x26, RZ, 0xfc, !PT ;  /* 0x0000002603617812 */ /* 0x000fc800078efcff */
[----:B------:R4:W-:Y:S01]  /*101f0*/  LDGSTS.E [R249+-0x6bff8], desc[UR20][R6.64], P2 ;  /* 0x9400800006f97fae */ /* 0x0009e200091a1014 */
[----:B------:R-:W-:Y:S01]  /*10200*/  ISETP.GE.AND P2, PT, R97, UR4, PT ;  /* 0x0000000461007c0c */ /* 0x000fe2000bf46270 */
[----:B---3--:R-:W-:Y:S01]  /*10210*/  IMAD.WIDE R4, R252, 0x4, R102 ;  /* 0x00000004fc047825 */ /* 0x008fe200078e0266 */
[----:B------:R-:W-:Y:S01]  /*10220*/  LOP3.LUT R97, R3, 0x44, RZ, 0xfc, !PT ;  /* 0x0000004403617812 */ /* 0x000fe200078efcff */
[----:B------:R4:W-:Y:S04]  /*10230*/  STL.64 [R1+0x3e0], R6 ;  /* 0x0003e00601007387 */ /* 0x0009e80000100a00 */
[----:B------:R1:W-:Y:S01]  /*10240*/  LDGSTS.E [R249+-0x6a000], desc[UR20][R4.64], P6 ;  /* 0x9600000004f97fae */ /* 0x0003e2000b1a1014 */
[----:B------:R-:W-:Y:S02]  /*10250*/  ISETP.NE.U32.AND P6, PT, R14, RZ, PT ;  /* 0x000000ff0e00720c */ /* 0x000fe40003fc5070 */
[----:B------:R-:W-:Y:S01]  /*10260*/  SEL R14, RZ, 0x4, P2 ;  /* 0x00000004ff0e7807 */ /* 0x000fe20001000000 */
[----:B------:R1:W-:Y:S01]  /*10270*/  STL.64 [R1+0x3d8], R4 ;  /* 0x0003d80401007387 */ /* 0x0003e20000100a00 */
[----:B------:R-:W-:-:S03]  /*10280*/  ISETP.GE.AND P2, PT, R97, UR4, PT ;  /* 0x0000000461007c0c */ /* 0x000fc6000bf46270 */
[----:B------:R-:W2:Y:S04]  /*10290*/  LDL.LU.64 R96, [R1+0x3b8] ;  /* 0x0003b80001607983 */ /* 0x000ea80000300a00 */
[----:B------:R-:W3:Y:S01]  /*102a0*/  LDL.LU.64 R102, [R1+0x3b0] ;  /* 0x0003b00001667983 */ /* 0x000ee20000300a00 */
[----:B----4-:R-:W-:-:S04]  /*102b0*/  IMAD.WIDE R6, R252, 0x4, R108 ;  /* 0x00000004fc067825 */ /* 0x010fc800078e026c */
[----:B-1----:R-:W-:Y:S01]  /*102c0*/  IMAD.WIDE R4, R252, 0x4, R100 ;  /* 0x00000004fc047825 */ /* 0x002fe200078e0264 */
[----:B------:R1:W-:Y:S04]  /*102d0*/  STL.64 [R1+0x3d0], R6 ;  /* 0x0003d00601007387 */ /* 0x0003e80000100a00 */
[----:B------:R4:W-:Y:S04]  /*102e0*/  STL.64 [R1+0x3f8], R4 ;  /* 0x0003f80401007387 */ /* 0x0009e80000100a00 */
[----:B------:R-:W3:Y:S04]  /*102f0*/  LDL.LU.64 R108, [R1+0x3a8] ;  /* 0x0003a800016c7983 */ /* 0x000ee80000300a00 */
[----:B------:R-:W3:Y:S01]  /*10300*/  LDL.LU.64 R100, [R1+0x3a0] ;  /* 0x0003a00001647983 */ /* 0x000ee20000300a00 */
[----:B------:R-:W-:-:S02]  /*10310*/  SEL R14, R14, RZ, P1 ;  /* 0x000000ff0e0e7207 */ /* 0x000fc40000800000 */
[----:B------:R-:W-:Y:S01]  /*10320*/  SEL R0, RZ, 0x4, P2 ;  /* 0x00000004ff007807 */ /* 0x000fe20001000000 */
[----:B------:R1:W-:Y:S01]  /*10330*/  LDGSTS.E [R249+-0x69ff8], desc[UR20][R6.64], P5 ;  /* 0x9600800006f97fae */ /* 0x0003e2000a9a1014 */
[----:B------:R-:W-:Y:S02]  /*10340*/  LOP3.LUT R99, R3, 0x46, RZ, 0xfc, !PT ;  /* 0x0000004603637812 */ /* 0x000fe400078efcff */
[----:B------:R-:W-:Y:S01]  /*10350*/  ISETP.NE.U32.AND P2, PT, R14, RZ, PT ;  /* 0x000000ff0e00720c */ /* 0x000fe20003f45070 */
[----:B------:R4:W-:Y:S01]  /*10360*/  LDGSTS.E [R250+-0x70000], desc[UR20][R4.64], P4 ;  /* 0x9000000004fa7fae */ /* 0x0009e2000a1a1014 */
[----:B------:R-:W-:Y:S02]  /*10370*/  SEL R14, R0, RZ, P1 ;  /* 0x000000ff000e7207 */ /* 0x000fe40000800000 */
[----:B------:R-:W-:Y:S02]  /*10380*/  ISETP.GE.AND P5, PT, R99, UR4, PT ;  /* 0x0000000463007c0c */ /* 0x000fe4000bfa6270 */
[----:B------:R-:W-:-:S02]  /*10390*/  LOP3.LUT R99, R3, 0x8, RZ, 0xfc, !PT ;  /* 0x0000000803637812 */ /* 0x000fc400078efcff */
[----:B------:R-:W-:Y:S02]  /*103a0*/  ISETP.NE.U32.AND P4, PT, R14, RZ, PT ;  /* 0x000000ff0e00720c */ /* 0x000fe40003f85070 */
[----:B------:R-:W-:Y:S02]  /*103b0*/  SEL R14, RZ, 0x4, P5 ;  /* 0x00000004ff0e7807 */ /* 0x000fe40002800000 */
[----:B------:R-:W-:Y:S01]  /*103c0*/  ISETP.GE.AND P5, PT, R99, UR4, PT ;  /* 0x0000000463007c0c */ /* 0x000fe2000bfa6270 */
[----:B-1----:R-:W-:Y:S01]  /*103d0*/  IMAD.WIDE R6, R252, 0x4, R106 ;  /* 0x00000004fc067825 */ /* 0x002fe200078e026a */
[----:B------:R-:W-:Y:S02]  /*103e0*/  SEL R14, R14, RZ, P1 ;  /* 0x000000ff0e0e7207 */ /* 0x000fe40000800000 */
[----:B------:R-:W-:Y:S01]  /*103f0*/  SEL R0, RZ, 0x4, P5 ;  /* 0x00000004ff007807 */ /* 0x000fe20002800000 */
[----:B----4-:R-:W-:Y:S01]  /*10400*/  IMAD.WIDE R4, R252, 0x4, R104 ;  /* 0x00000004fc047825 */ /* 0x010fe200078e0268 */
[----:B------:R-:W-:Y:S01]  /*10410*/  LOP3.LUT R99, R3, 0x64, RZ, 0xfc, !PT ;  /* 0x0000006403637812 */ /* 0x000fe200078efcff */
[----:B------:R2:W-:Y:S01]  /*10420*/  LDGSTS.E [R250+-0x6fff8], desc[UR20][R6.64], P3 ;  /* 0x9000800006fa7fae */ /* 0x0005e200099a1014 */
[----:B------:R-:W-:-:S02]  /*10430*/  ISETP.NE.U32.AND P5, PT, R14, RZ, PT ;  /* 0x000000ff0e00720c */ /* 0x000fc40003fa5070 */
[----:B------:R-:W-:Y:S01]  /*10440*/  SEL R14, R0, RZ, P1 ;  /* 0x000000ff000e7207 */ /* 0x000fe20000800000 */
[----:B------:R3:W-:Y:S01]  /*10450*/  LDGSTS.E [R250+-0x6e000], desc[UR20][R4.64], P6 ;  /* 0x9200000004fa7fae */ /* 0x0007e2000b1a1014 */
[----:B------:R-:W-:Y:S02]  /*10460*/  ISETP.GE.AND P3, PT, R99, UR4, PT ;  /* 0x0000000463007c0c */ /* 0x000fe4000bf66270 */
[----:B------:R-:W-:Y:S02]  /*10470*/  LOP3.LUT R99, R3, 0x66, RZ, 0xfc, !PT ;  /* 0x0000006603637812 */ /* 0x000fe400078efcff */
[----:B------:R-:W-:Y:S02]  /*10480*/  ISETP.NE.U32.AND P6, PT, R14, RZ, PT ;  /* 0x000000ff0e00720c */ /* 0x000fe40003fc5070 */
[----:B------:R-:W-:Y:S01]  /*10490*/  SEL R14, RZ, 0x4, P3 ;  /* 0x00000004ff0e7807 */ /* 0x000fe20001800000 */
[----:B------:R2:W-:Y:S01]  /*104a0*/  STL.64 [R1+0x3c8], R6 ;  /* 0x0003c80601007387 */ /* 0x0005e20000100a00 */
[----:B------:R-:W-:-:S02]  /*104b0*/  ISETP.GE.AND P3, PT, R99, UR4, PT ;  /* 0x0000000463007c0c */ /* 0x000fc4000bf66270 */
[----:B------:R-:W-:Y:S01]  /*104c0*/  SEL R14, R14, RZ, P1 ;  /* 0x000000ff0e0e7207 */ /* 0x000fe20000800000 */
[----:B------:R3:W-:Y:S01]  /*104d0*/  STL.64 [R1+0x3c0], R4 ;  /* 0x0003c00401007387 */ /* 0x0007e20000100a00 */
[----:B------:R-:W-:-:S03]  /*104e0*/  SEL R0, RZ, 0x4, P3 ;  /* 0x00000004ff007807 */ /* 0x000fc60001800000 */
[----:B------:R-:W4:Y:S01]  /*104f0*/  LDL.LU.64 R106, [R1+0x398] ;  /* 0x00039800016a7983 */ /* 0x000f220000300a00 */
[----:B------:R-:W-:-:S03]  /*10500*/  ISETP.NE.U32.AND P3, PT, R14, RZ, PT ;  /* 0x000000ff0e00720c */ /* 0x000fc60003f65070 */
[----:B------:R-:W4:Y:S01]  /*10510*/  LDL.LU.64 R104, [R1+0x390] ;  /* 0x0003900001687983 */ /* 0x000f220000300a00 */
[----:B------:R-:W-:Y:S01]  /*10520*/  SEL R14, R0, RZ, P1 ;  /* 0x000000ff000e7207 */ /* 0x000fe20000800000 */
[----:B--2---:R-:W-:Y:S01]  /*10530*/  IMAD.WIDE R6, R252, 0x4, R96 ;  /* 0x00000004fc067825 */ /* 0x004fe200078e0260 */
[----:B------:R-:W-:-:S03]  /*10540*/  LOP3.LUT R97, R3, 0xa, RZ, 0xfc, !PT ;  /* 0x0000000a03617812 */ /* 0x000fc600078efcff */
[----:B---3--:R-:W-:Y:S01]  /*10550*/  IMAD.WIDE R4, R252, 0x4, R102 ;  /* 0x00000004fc047825 */ /* 0x008fe200078e0266 */
[----:B------:R1:W-:Y:S01]  /*10560*/  LDGSTS.E [R250+-0x6dff8], desc[UR20][R6.64], P2 ;  /* 0x9200800006fa7fae */ /* 0x0003e200091a1014 */
[----:B------:R-:W-:Y:S02]  /*10570*/  ISETP.GE.AND P2, PT, R97, UR4, PT ;  /* 0x0000000461007c0c */ /* 0x000fe4000bf46270 */
[----:B------:R-:W-:Y:S01]  /*10580*/  LOP3.LUT R97, R3, 0x28, RZ, 0xfc, !PT ;  /* 0x0000002803617812 */ /* 0x000fe200078efcff */
[----:B------:R2:W-:Y:S01]  /*10590*/  LDGSTS.E [R250+-0x6c000], desc[UR20][R4.64], P4 ;  /* 0x9400000004fa7fae */ /* 0x0005e2000a1a1014 */
[----:B------:R-:W-:Y:S02]  /*105a0*/  ISETP.NE.U32.AND P4, PT, R14, RZ, PT ;  /* 0x000000ff0e00720c */ /* 0x000fe40003f85070 */
[----:B------:R-:W-:Y:S01]  /*105b0*/  SEL R14, RZ, 0x4, P2 ;  /* 0x00000004ff0e7807 */ /* 0x000fe20001000000 */
[----:B------:R1:W-:Y:S01]  /*105c0*/  STL.64 [R1+0x3b8], R6 ;  /* 0x0003b80601007387 */ /* 0x0003e20000100a00 */
[----:B------:R-:W-:-:S03]  /*105d0*/  ISETP.GE.AND P2, PT, R97, UR4, PT ;  /* 0x0000000461007c0c */ /* 0x000fc6000bf46270 */
[----:B------:R2:W-:Y:S04]  /*105e0*/  STL.64 [R1+0x3b0], R4 ;  /* 0x0003b00401007387 */ /* 0x0005e80000100a00 */
[----:B------:R-:W3:Y:S04]  /*105f0*/  LDL.LU.64 R102, [R1+0x388] ;  /* 0x0003880001667983 */ /* 0x000ee80000300a00 */
[----:B------:R-:W3:Y:S01]  /*10600*/  LDL.LU.64 R96, [R1+0x380] ;  /* 0x0003800001607983 */ /* 0x000ee20000300a00 */
[----:B-1----:R-:W-:-:S04]  /*10610*/  IMAD.WIDE R6, R252, 0x4, R108 ;  /* 0x00000004fc067825 */ /* 0x002fc800078e026c */
[----:B--2---:R-:W-:Y:S01]  /*10620*/  IMAD.WIDE R4, R252, 0x4, R100 ;  /* 0x00000004fc047825 */ /* 0x004fe200078e0264 */
[----:B------:R1:W-:Y:S04]  /*10630*/  STL.64 [R1+0x3a8], R6 ;  /* 0x0003a80601007387 */ /* 0x0003e80000100a00 */
[----:B------:R-:W2:Y:S01]  /*10640*/  LDL.LU.64 R100, [R1+0x378] ;  /* 0x0003780001647983 */ /* 0x000ea20000300a00 */
[----:B------:R-:W-:Y:S02]  /*10650*/  SEL R14, R14, RZ, P1 ;  /* 0x000000ff0e0e7207 */ /* 0x000fe40000800000 */
[----:B------:R-:W-:Y:S01]  /*10660*/  SEL R0, RZ, 0x4, P2 ;  /* 0x00000004ff007807 */ /* 0x000fe20001000000 */
[----:B------:R1:W-:Y:S01]  /*10670*/  LDGSTS.E [R250+-0x6bff8], desc[UR20][R6.64], P5 ;  /* 0x9400800006fa7fae */ /* 0x0003e2000a9a1014 */
[----:B------:R-:W-:-:S02]  /*10680*/  LOP3.LUT R99, R3, 0x2a, RZ, 0xfc, !PT ;  /* 0x0000002a03637812 */ /* 0x000fc400078efcff */
[----:B------:R-:W-:Y:S01]  /*10690*/  ISETP.NE.U32.AND P2, PT, R14, RZ, PT ;  /* 0x000000ff0e00720c */ /* 0x000fe20003f45070 */
[----:B------:R1:W-:Y:S01]  /*106a0*/  LDGSTS.E [R250+-0x6a000], desc[UR20][R4.64], P3 ;  /* 0x9600000004fa7fae */ /* 0x0003e200099a1014 */
[----:B------:R-:W-:Y:S02]  /*106b0*/  SEL R14, R0, RZ, P1 ;  /* 0x000000ff000e7207 */ /* 0x000fe40000800000 */
[----:B------:R-:W-:Y:S02]  /*106c0*/  ISETP.GE.AND P5, PT, R99, UR4, PT ;  /* 0x0000000463007c0c */ /* 0x000fe4000bfa6270 */
[----:B------:R-:W-:Y:S01]  /*106d0*/  LOP3.LUT R99, R3, 0xc, RZ, 0xfc, !PT ;  /* 0x0000000c03637812 */ /* 0x000fe200078efcff */
[----:B------:R1:W-:Y:S01]  /*106e0*/  STL.64 [R1+0x3a0], R4 ;  /* 0x0003a00401007387 */ /* 0x0003e20000100a00 */
[----:B------:R-:W-:Y:S02]  /*106f0*/  ISETP.NE.U32.AND P3, PT, R14, RZ, PT ;  /* 0x000000ff0e00720c */ /* 0x000fe40003f65070 */
[----:B------:R-:W-:-:S02]  /*10700*/  SEL R14, RZ, 0x4, P5 ;  /* 0x00000004ff0e7807 */ /* 0x000fc40002800000 */
[----:B------:R-:W-:-:S04]  /*10710*/  ISETP.GE.AND P5, PT, R99, UR4, PT ;  /* 0x0000000463007c0c */ /* 0x000fc8000bfa6270 */
[----:B------:R-:W-:Y:S01]  /*10720*/  SEL R0, RZ, 0x4, P5 ;  /* 0x00000004ff007807 */ /* 0x000fe20002800000 */
[----:B----4-:R-:W-:-:S04]  /*10730*/  IMAD.WIDE R8, R252, 0x4, R106 ;  /* 0x00000004fc087825 */ /* 0x010fc800078e026a */
[----:B-1----:R-:W-:Y:S01]  /*10740*/  IMAD.WIDE R6, R252, 0x4, R104 ;  /* 0x00000004fc067825 */ /* 0x002fe200078e0268 */
[----:B------:R3:W-:Y:S04]  /*10750*/  STL.64 [R1+0x398], R8 ;  /* 0x0003980801007387 */ /* 0x0007e80000100a00 */
[----:B------:R1:W-:Y:S04]  /*10760*/  STL.64 [R1+0x390], R6 ;  /* 0x0003900601007387 */ /* 0x0003e80000100a00 */
[----:B------:R-:W4:Y:S01]  /*10770*/  LDL.LU.64 R104, [R1+0x370] ;  /* 0x0003700001687983 */ /* 0x000f220000300a00 */
[----:B------:R-:W-:-:S03]  /*10780*/  SEL R4, R0, RZ, P1 ;  /* 0x000000ff00047207 */ /* 0x000fc60000800000 */
[----:B------:R3:W-:Y:S01]  /*10790*/  LDGSTS.E [R250+-0x69ff8], desc[UR20][R8.64], P4 ;  /* 0x9600800008fa7fae */ /* 0x0007e2000a1a1014 */
[----:B------:R-:W-:-:S03]  /*107a0*/  LOP3.LUT R0, R3, 0xe, RZ, 0xfc, !PT ;  /* 0x0000000e03007812 */ /* 0x000fc600078efcff */
[----:B------:R1:W-:Y:S01]  /*107b0*/  LDGSTS.E [R251+-0x70000], desc[UR20][R6.64], P6 ;  /* 0x9000000006fb7fae */ /* 0x0003e2000b1a1014 */
[----:B------:R-:W-:Y:S02]  /*107c0*/  SEL R14, R14, RZ, P1 ;  /* 0x000000ff0e0e7207 */ /* 0x000fe40000800000 */
[----:B------:R-:W-:Y:S02]  /*107d0*/  ISETP.GE.AND P4, PT, R0, UR4, PT ;  /* 0x0000000400007c0c */ /* 0x000fe4000bf86270 */
[----:B------:R-:W-:Y:S02]  /*107e0*/  LOP3.LUT R99, R3, 0x2c, RZ, 0xfc, !PT ;  /* 0x0000002c03637812 */ /* 0x000fe400078efcff */
[----:B------:R-:W-:Y:S02]  /*107f0*/  ISETP.NE.U32.AND P5, PT, R14, RZ, PT ;  /* 0x000000ff0e00720c */ /* 0x000fe40003fa5070 */
[----:B------:R-:W-:Y:S02]  /*10800*/  SEL R14, RZ, 0x4, P4 ;  /* 0x00000004ff0e7807 */ /* 0x000fe40002000000 */
[----:B------:R-:W-:-:S02]  /*10810*/  ISETP.GE.AND P4, PT, R99, UR4, PT ;  /* 0x0000000463007c0c */ /* 0x000fc4000bf86270 */
[----:B------:R-:W-:Y:S02]  /*10820*/  SEL R14, R14, RZ, P1 ;  /* 0x000000ff0e0e7207 */ /* 0x000fe40000800000 */
[----:B------:R-:W-:Y:S02]  /*10830*/  SEL R0, RZ, 0x4, P4 ;  /* 0x00000004ff007807 */ /* 0x000fe40002000000 */
[----:B------:R-:W-:Y:S02]  /*10840*/  ISETP.NE.U32.AND P4, PT, R14, RZ, PT ;  /* 0x000000ff0e00720c */ /* 0x000fe40003f85070 */
[----:B------:R-:W-:Y:S01]  /*10850*/  SEL R14, R0, RZ, P1 ;  /* 0x000000ff000e7207 */ /* 0x000fe20000800000 */
[----:B---3--:R-:W-:-:S04]  /*10860*/  IMAD.WIDE R8, R252, 0x4, R102 ;  /* 0x00000004fc087825 */ /* 0x008fc800078e0266 */
[----:B-1----:R-:W-:Y:S01]  /*10870*/  IMAD.WIDE R6, R252, 0x4, R96 ;  /* 0x00000004fc067825 */ /* 0x002fe200078e0260 */
[----:B------:R-:W-:Y:S04]  /*10880*/  STL.64 [R1+0x268], R8 ;  /* 0x0002680801007387 */ /* 0x000fe80000100a00 */
[----:B------:R2:W-:Y:S04]  /*10890*/  STL.64 [R1+0x260], R6 ;  /* 0x0002600601007387 */ /* 0x0005e80000100a00 */
[----:B------:R-:W3:Y:S04]  /*108a0*/  LDL.LU.64 R102, [R1+0x368] ;  /* 0x0003680001667983 */ /* 0x000ee80000300a00 */
[----:B------:R-:W-:Y:S01]  /*108b0*/  LDGSTS.E [R251+-0x6fff8], desc[UR20][R8.64], P2 ;  /* 0x9000800008fb7fae */ /* 0x000fe200091a1014 */
[----:B------:R-:W-:-:S03]  /*108c0*/  LOP3.LUT R96, R3, 0x2e, RZ, 0xfc, !PT ;  /* 0x0000002e03607812 */ /* 0x000fc600078efcff */
[----:B------:R2:W-:Y:S01]  /*108d0*/  LDGSTS.E [R251+-0x6e000], desc[UR20][R6.64], P3 ;  /* 0x9200000006fb7fae */ /* 0x0005e200099a1014 */
[----:B------:R-:W-:Y:S02]  /*108e0*/  ISETP.GE.AND P3, PT, R96, UR4, PT ;  /* 0x0000000460007c0c */ /* 0x000fe4000bf66270 */
[----:B------:R-:W-:Y:S01]  /*108f0*/  LOP3.LUT R97, R3, 0x10, RZ, 0xfc, !PT ;  /* 0x0000001003617812 */ /* 0x000fe200078efcff */
[----:B--2---:R-:W-:Y:S01]  /*10900*/  IMAD.WIDE R6, R252, 0x4, R100 ;  /* 0x00000004fc067825 */ /* 0x004fe200078e0264 */
[----:B------:R-:W-:-:S04]  /*10910*/  ISETP.NE.U32.AND P2, PT, R14, RZ, PT ;  /* 0x000000ff0e00720c */ /* 0x000fc80003f45070 */
[----:B------:R1:W-:Y:S04]  /*10920*/  STL.64 [R1+0x258], R6 ;  /* 0x0002580601007387 */ /* 0x0003e80000100a00 */
[----:B------:R-:W2:Y:S01]  /*10930*/  LDL.LU.64 R100, [R1+0x360] ;  /* 0x0003600001647983 */ /* 0x000ea20000300a00 */
[----:B------:R-:W-:Y:S02]  /*10940*/  SEL R14, RZ, 0x4, P3 ;  /* 0x00000004ff0e7807 */ /* 0x000fe40001800000 */
[----:B------:R-:W-:Y:S01]  /*10950*/  ISETP.GE.AND P3, PT, R97, UR4, PT ;  /* 0x0000000461007c0c */ /* 0x000fe2000bf66270 */
[----:B------:R1:W-:Y:S01]  /*10960*/  LDGSTS.E [R251+-0x6dff8], desc[UR20][R6.64], P5 ;  /* 0x9200800006fb7fae */ /* 0x0003e2000a9a1014 */
[----:B------:R-:W-:-:S04]  /*10970*/  LOP3.LUT R97, R3, 0x12, RZ, 0xfc, !PT ;  /* 0x0000001203617812 */ /* 0x000fc800078efcff */
[----:B------:R-:W-:Y:S02]  /*10980*/  ISETP.GE.AND P5, PT, R97, UR4, PT ;  /* 0x0000000461007c0c */ /* 0x000fe4000bfa6270 */
[----:B------:R-:W-:Y:S02]  /*10990*/  LOP3.LUT R97, R3, 0x30, RZ, 0xfc, !PT ;  /* 0x0000003003617812 */ /* 0x000fe400078efcff */
[----:B------:R-:W-:Y:S02]  /*109a0*/  SEL R10, RZ, 0x4, P5 ;  /* 0x00000004ff0a7807 */ /* 0x000fe40002800000 */
[----:B------:R-:W-:Y:S02]  /*109b0*/  ISETP.GE.AND P5, PT, R97, UR4, PT ;  /* 0x0000000461007c0c */ /* 0x000fe4000bfa6270 */
[----:B------:R-:W2:Y:S01]  /*109c0*/  LDL.LU.64 R96, [R1+0x358] ;  /* 0x0003580001607983 */ /* 0x000ea20000300a00 */
[----:B------:R-:W-:Y:S02]  /*109d0*/  LOP3.LUT R99, R3, 0x48, RZ, 0xfc, !PT ;  /* 0x0000004803637812 */ /* 0x000fe400078efcff */
[----:B------:R-:W-:Y:S01]  /*109e0*/  SEL R14, R14, RZ, P1 ;  /* 0x000000ff0e0e7207 */ /* 0x000fe20000800000 */
[----:B------:R-:W2:Y:S01]  /*109f0*/  LDL.LU.64 R106, [R1+0x350] ;  /* 0x00035000016a7983 */ /* 0x000ea20000300a00 */
[----:B-1----:R-:W-:-:S02]  /*10a00*/  SEL R7, RZ, 0x4, P5 ;  /* 0x00000004ff077807 */ /* 0x002fc40002800000 */
[----:B------:R-:W-:Y:S02]  /*10a10*/  ISETP.GE.AND P5, PT, R99, UR4, PT ;  /* 0x0000000463007c0c */ /* 0x000fe4000bfa6270 */
[----:B------:R-:W-:Y:S02]  /*10a20*/  LOP3.LUT R0, R3, 0x4a, RZ, 0xfc, !PT ;  /* 0x0000004a03007812 */ /* 0x000fe400078efcff */
[----:B------:R-:W-:Y:S02]  /*10a30*/  SEL R6, RZ, 0x4, P3 ;  /* 0x00000004ff067807 */ /* 0x000fe40001800000 */
[----:B------:R-:W-:Y:S02]  /*10a40*/  ISETP.NE.U32.AND P3, PT, R14, RZ, PT ;  /* 0x000000ff0e00720c */ /* 0x000fe40003f65070 */
[----:B------:R-:W-:Y:S02]  /*10a50*/  SEL R14, RZ, 0x4, P5 ;  /* 0x00000004ff0e7807 */ /* 0x000fe40002800000 */
[----:B------:R-:W-:-:S02]  /*10a60*/  ISETP.GE.AND P5, PT, R0, UR4, PT ;  /* 0x0000000400007c0c */ /* 0x000fc4000bfa6270 */
[----:B------:R-:W-:Y:S02]  /*10a70*/  LOP3.LUT R99, R3, 0x68, RZ, 0xfc, !PT ;  /* 0x0000006803637812 */ /* 0x000fe400078efcff */
[----:B------:R-:W-:Y:S02]  /*10a80*/  SEL R0, RZ, 0x4, P5 ;  /* 0x00000004ff007807 */ /* 0x000fe40002800000 */
[----:B------:R-:W-:Y:S02]  /*10a90*/  ISETP.GE.AND P5, PT, R99, UR4, PT ;  /* 0x0000000463007c0c */ /* 0x000fe4000bfa6270 */
[----:B------:R-:W-:Y:S02]  /*10aa0*/  SEL R14, R14, RZ, P1 ;  /* 0x000000ff0e0e7207 */ /* 0x000fe40000800000 */
[----:B------:R-:W-:Y:S02]  /*10ab0*/  SEL R5, RZ, 0x4, P5 ;  /* 0x00000004ff057807 */ /* 0x000fe40002800000 */
[----:B------:R-:W-:Y:S01]  /*10ac0*/  ISETP.NE.U32.AND P5, PT, R14, RZ, PT ;  /* 0x000000ff0e00720c */ /* 0x000fe20003fa5070 */
[----:B----4-:R-:W-:Y:S01]  /*10ad0*/  IMAD.WIDE R8, R252, 0x4, R104 ;  /* 0x00000004fc087825 */ /* 0x010fe200078e0268 */
[----:B------:R-:W-:-:S04]  /*10ae0*/  SEL R14, R0, RZ, P1 ;  /* 0x000000ff000e7207 */ /* 0x000fc80000800000 */
[----:B------:R3:W-:Y:S04]  /*10af0*/  STL.64 [R1+0x248], R8 ;  /* 0x0002480801007387 */ /* 0x0007e80000100a00 */
[----:B------:R-:W4:Y:S04]  /*10b00*/  LDL.LU.64 R104, [R1+0x348] ;  /* 0x0003480001687983 */ /* 0x000f280000300a00 */
[----:B------:R3:W-:Y:S01]  /*10b10*/  LDGSTS.E [R251+-0x6c000], desc[UR20][R8.64], P5 ;  /* 0x9400000008fb7fae */ /* 0x0007e2000a9a1014 */
[----:B------:R-:W-:Y:S02]  /*10b20*/  ISETP.NE.U32.AND P5, PT, R14, RZ, PT ;  /* 0x000000ff0e00720c */ /* 0x000fe40003fa5070 */
[----:B------:R-:W-:-:S02]  /*10b30*/  SEL R14, R5, RZ, P1 ;  /* 0x000000ff050e7207 */ /* 0x000fc40000800000 */
[----:B------:R-:W-:-:S04]  /*10b40*/  LOP3.LUT R99, R3, 0x6a, RZ, 0xfc, !PT ;  /* 0x0000006a03637812 */ /* 0x000fc800078efcff */
[----:B------:R-:W-:-:S04]  /*10b50*/  ISETP.GE.AND P6, PT, R99, UR4, PT ;  /* 0x0000000463007c0c */ /* 0x000fc8000bfc6270 */
[----:B------:R-:W-:Y:S01]  /*10b60*/  SEL R0, RZ, 0x4, P6 ;  /* 0x00000004ff007807 */ /* 0x000fe20003000000 */
[----:B---3--:R-:W-:-:S05]  /*10b70*/  IMAD.WIDE R8, R252, 0x4, R102 ;  /* 0x00000004fc087825 */ /* 0x008fca00078e0266 */
[----:B------:R2:W-:Y:S04]  /*10b80*/  STL.64 [R1+0x240], R8 ;  /* 0x0002400801007387 */ /* 0x0005e80000100a00 */
[----:B------:R-:W3:Y:S04]  /*10b90*/  LDL.LU.64 R102, [R1+0x340] ;  /* 0x0003400001667983 */ /* 0x000ee80000300a00 */
[----:B------:R2:W-:Y:S01]  /*10ba0*/  LDGSTS.E [R251+-0x6bff8], desc[UR20][R8.64], P5 ;  /* 0x9400800008fb7fae */ /* 0x0005e2000a9a1014 */
[----:B------:R-:W-:Y:S02]  /*10bb0*/  ISETP.NE.U32.AND P5, PT, R14, RZ, PT ;  /* 0x000000ff0e00720c */ /* 0x000fe40003fa5070 */
[----:B------:R-:W-:Y:S01]  /*10bc0*/  SEL R14, R0, RZ, P1 ;  /* 0x000000ff000e7207 */ /* 0x000fe20000800000 */
[----:B--2---:R-:W-:-:S05]  /*10bd0*/  IMAD.WIDE R8, R252, 0x4, R100 ;  /* 0x00000004fc087825 */ /* 0x004fca00078e0264 */
[----:B------:R1:W-:Y:S04]  /*10be0*/  STL.64 [R1+0x238], R8 ;  /* 0x0002380801007387 */ /* 0x0003e80000100a00 */
[----:B------:R-:W2:Y:S04]  /*10bf0*/  LDL.LU.64 R100, [R1+0x338] ;  /* 0x0003380001647983 */ /* 0x000ea80000300a00 */
[----:B------:R1:W-:Y:S01]  /*10c00*/  LDGSTS.E [R251+-0x6a000], desc[UR20][R8.64], P5 ;  /* 0x9600000008fb7fae */ /* 0x0003e2000a9a1014 */
[----:B------:R-:W-:Y:S01]  /*10c10*/  ISETP.NE.U32.AND P5, PT, R14, RZ, PT ;  /* 0x000000ff0e00720c */ /* 0x000fe20003fa5070 */
[----:B-1----:R-:W-:Y:S01]  /*10c20*/  IMAD.WIDE R8, R252, 0x4, R96 ;  /* 0x00000004fc087825 */ /* 0x002fe200078e0260 */
[----:B------:R-:W-:-:S04]  /*10c30*/  LOP3.LUT R97, R3, 0x16, RZ, 0xfc, !PT ;  /* 0x0000001603617812 */ /* 0x000fc800078efcff */
[----:B------:R1:W-:Y:S07]  /*10c40*/  STL.64 [R1+0x228], R8 ;  /* 0x0002280801007387 */ /* 0x0003ee0000100a00 */
[----:B------:R1:W-:Y:S01]  /*10c50*/  LDGSTS.E [R251+-0x69ff8], desc[UR20][R8.64], P5 ;  /* 0x9600800008fb7fae */ /* 0x0003e2000a9a1014 */
[----:B------:R-:W-:-:S03]  /*10c60*/  ISETP.GE.AND P5, PT, R97, UR4, PT ;  /* 0x0000000461007c0c */ /* 0x000fc6000bfa6270 */
[----:B------:R-:W-:Y:S04]  /*10c70*/  STL.64 [R1+0xb38], R250 ;  /* 0x000b38fa01007387 */ /* 0x000fe80000100a00 */
[----:B------:R-:W2:Y:S01]  /*10c80*/  LDL.LU.64 R96, [R1+0x330] ;  /* 0x0003300001607983 */ /* 0x000ea20000300a00 */
[----:B------:R-:W-:-:S04]  /*10c90*/  LOP3.LUT R99, R3, 0x32, RZ, 0xfc, !PT ;  /* 0x0000003203637812 */ /* 0x000fc800078efcff */
[----:B------:R-:W-:Y:S02]  /*10ca0*/  ISETP.GE.AND P6, PT, R99, UR4, PT ;  /* 0x0000000463007c0c */ /* 0x000fe4000bfc6270 */
[----:B------:R-:W-:Y:S02]  /*10cb0*/  LOP3.LUT R99, R3, 0x14, RZ, 0xfc, !PT ;  /* 0x0000001403637812 */ /* 0x000fe400078efcff */
[----:B------:R-:W-:Y:S02]  /*10cc0*/  SEL R5, RZ, 0x4, P6 ;  /* 0x00000004ff057807 */ /* 0x000fe40003000000 */
[----:B------:R-:W-:Y:S01]  /*10cd0*/  ISETP.GE.AND P6, PT, R99, UR4, PT ;  /* 0x0000000463007c0c */ /* 0x000fe2000bfc6270 */
[----:B-1----:R-:W-:-:S03]  /*10ce0*/  IMAD.WIDE R8, R252, 0x4, R106 ;  /* 0x00000004fc087825 */ /* 0x002fc600078e026a */
[----:B------:R-:W-:Y:S02]  /*10cf0*/  SEL R0, RZ, 0x4, P6 ;  /* 0x00000004ff007807 */ /* 0x000fe40003000000 */
[----:B------:R-:W-:Y:S01]  /*10d00*/  ISETP.NE.U32.AND P6, PT, R4, RZ, PT ;  /* 0x000000ff0400720c */ /* 0x000fe20003fc5070 */
[----:B------:R4:W-:Y:S04]  /*10d10*/  STL.64 [R1+0x250], R8 ;  /* 0x0002500801007387 */ /* 0x0009e80000100a00 */
[----:B------:R-:W2:Y:S08]  /*10d20*/  LDL.LU.64 R106, [R1+0x328] ;  /* 0x00032800016a7983 */ /* 0x000eb00000300a00 */
[----:B------:R4:W-:Y:S02]  /*10d30*/  LDGSTS.E [R248+-0x70000], desc[UR20][R8.64], P6 ;  /* 0x9000000008f87fae */ /* 0x0009e4000b1a1014 */
[----:B----4-:R-:W-:-:S05]  /*10d40*/  IMAD.WIDE R8, R252, 0x4, R104 ;  /* 0x00000004fc087825 */ /* 0x010fca00078e0268 */
[----:B------:R3:W-:Y:S04]  /*10d50*/  STL.64 [R1+0x220], R8 ;  /* 0x0002200801007387 */ /* 0x0007e80000100a00 */
[----:B------:R-:W4:Y:S04]  /*10d60*/  LDL.LU.64 R104, [R1+0x320] ;  /* 0x0003200001687983 */ /* 0x000f280000300a00 */
[----:B------:R3:W-:Y:S01]  /*10d70*/  LDGSTS.E [R248+-0x6fff8], desc[UR20][R8.64], P4 ;  /* 0x9000800008f87fae */ /* 0x0007e2000a1a1014 */
[----:B------:R-:W-:-:S04]  /*10d80*/  LOP3.LUT R99, R3, 0x34, RZ, 0xfc, !PT ;  /* 0x0000003403637812 */ /* 0x000fc800078efcff */
[----:B------:R-:W-:Y:S02]  /*10d90*/  ISETP.GE.AND P6, PT, R99, UR4, PT ;  /* 0x0000000463007c0c */ /* 0x000fe4000bfc6270 */
[----:B------:R-:W-:Y:S02]  /*10da0*/  LOP3.LUT R99, R3, 0x4c, RZ, 0xfc, !PT ;  /* 0x0000004c03637812 */ /* 0x000fe400078efcff */
[----:B------:R-:W-:Y:S02]  /*10db0*/  SEL R14, R10, RZ, P1 ;  /* 0x000000ff0a0e7207 */ /* 0x000fe40000800000 */
[----:B------:R-:W-:Y:S02]  /*10dc0*/  SEL R10, RZ, 0x4, P6 ;  /* 0x00000004ff0a7807 */ /* 0x000fe40003000000 */
[----:B------:R-:W-:Y:S02]  /*10dd0*/  ISETP.GE.AND P6, PT, R99, UR4, PT ;  /* 0x0000000463007c0c */ /* 0x000fe4000bfc6270 */
[----:B------:R-:W-:-:S02]  /*10de0*/  SEL R4, RZ, 0x4, P5 ;  /* 0x00000004ff047807 */ /* 0x000fc40002800000 */
[----:B------:R-:W-:Y:S02]  /*10df0*/  LOP3.LUT R99, R3, 0x4e, RZ, 0xfc, !PT ;  /* 0x0000004e03637812 */ /* 0x000fe400078efcff */
[----:B------:R-:W-:Y:S02]  /*10e00*/  ISETP.NE.U32.AND P5, PT, R14, RZ, PT ;  /* 0x000000ff0e00720c */ /* 0x000fe40003fa5070 */
[----:B------:R-:W-:Y:S02]  /*10e10*/  SEL R14, R7, RZ, P1 ;  /* 0x000000ff070e7207 */ /* 0x000fe40000800000 */
[----:B------:R-:W-:Y:S02]  /*10e20*/  SEL R7, RZ, 0x4, P6 ;  /* 0x00000004ff077807 */ /* 0x000fe40003000000 */
[----:B------:R-:W-:Y:S02]  /*10e30*/  ISETP.GE.AND P6, PT, R99, UR4, PT ;  /* 0x0000000463007c0c */ /* 0x000fe4000bfc6270 */
[----:B------:R-:W-:-:S02]  /*10e40*/  LOP3.LUT R99, R3, 0x6c, RZ, 0xfc, !PT ;  /* 0x0000006c03637812 */ /* 0x000fc400078efcff */
[----:B------:R-:W-:Y:S02]  /*10e50*/  ISETP.NE.U32.AND P4, PT, R14, RZ, PT ;  /* 0x000000ff0e00720c */ /* 0x000fe40003f85070 */
[----:B------:R-:W-:Y:S02]  /*10e60*/  SEL R14, R5, RZ, P1 ;  /* 0x000000ff050e7207 */ /* 0x000fe40000800000 */
[----:B------:R-:W-:Y:S02]  /*10e70*/  SEL R5, RZ, 0x4, P6 ;  /* 0x00000004ff057807 */ /* 0x000fe40003000000 */
[----:B------:R-:W-:Y:S01]  /*10e80*/  ISETP.GE.AND P6, PT, R99, UR4, PT ;  /* 0x0000000463007c0c */ /* 0x000fe2000bfc6270 */
[----:B---3--:R-:W-:-:S05]  /*10e90*/  IMAD.WIDE R8, R252, 0x4, R102 ;  /* 0x00000004fc087825 */ /* 0x008fca00078e0266 */
[----:B------:R2:W-:Y:S04]  /*10ea0*/  STL.64 [R1+0x218], R8 ;  /* 0x0002180801007387 */ /* 0x0005e80000100a00 */
[----:B------:R-:W3:Y:S04]  /*10eb0*/  LDL.LU.64 R102, [R1+0x318] ;  /* 0x0003180001667983 */ /* 0x000ee80000300a00 */
[----:B------:R2:W-:Y:S02]  /*10ec0*/  LDGSTS.E [R248+-0x6e000], desc[UR20][R8.64], P2 ;  /* 0x9200000008f87fae */ /* 0x0005e400091a1014 */
[----:B--2---:R-:W-:-:S05]  /*10ed0*/  IMAD.WIDE R8, R252, 0x4, R100 ;  /* 0x00000004fc087825 */ /* 0x004fca00078e0264 */
[----:B------:R1:W-:Y:S04]  /*10ee0*/  STL.64 [R1+0x210], R8 ;  /* 0x0002100801007387 */ /* 0x0003e80000100a00 */
[----:B------:R-:W2:Y:S04]  /*10ef0*/  LDL.LU.64 R100, [R1+0x310] ;  /* 0x0003100001647983 */ /* 0x000ea80000300a00 */
[----:B------:R1:W-:Y:S01]  /*10f00*/  LDGSTS.E [R248+-0x6dff8], desc[UR20][R8.64], P3 ;  /* 0x9200800008f87fae */ /* 0x0003e200099a1014 */
[----:B------:R-:W-:Y:S02]  /*10f10*/  ISETP.NE.U32.AND P2, PT, R14, RZ, PT ;  /* 0x000000ff0e00720c */ /* 0x000fe40003f45070 */
[----:B------:R-:W-:-:S02]  /*10f20*/  SEL R14, R7, RZ, P1 ;  /* 0x000000ff070e7207 */ /* 0x000fc40000800000 */
[----:B------:R-:W-:Y:S01]  /*10f30*/  SEL R7, RZ, 0x4, P6 ;  /* 0x00000004ff077807 */ /* 0x000fe20003000000 */
[----:B-1----:R-:W-:Y:S01]  /*10f40*/  IMAD.WIDE R8, R252, 0x4, R96 ;  /* 0x00000004fc087825 */ /* 0x002fe200078e0260 */
[----:B------:R-:W-:-:S04]  /*10f50*/  LOP3.LUT R97, R3, 0x6e, RZ, 0xfc, !PT ;  /* 0x0000006e03617812 */ /* 0x000fc800078efcff */
[----:B------:R1:W-:Y:S01]  /*10f60*/  STL.64 [R1+0x208], R8 ;  /* 0x0002080801007387 */ /* 0x0003e20000100a00 */
[----:B------:R-:W-:-:S03]  /*10f70*/  ISETP.GE.AND P6, PT, R97, UR4, PT ;  /* 0x0000000461007c0c */ /* 0x000fc6000bfc6270 */
[----:B------:R-:W2:Y:S01]  /*10f80*/  LDL.LU.64 R96, [R1+0x308] ;  /* 0x0003080001607983 */ /* 0x000ea20000300a00 */
[----:B------:R-:W-:Y:S02]  /*10f90*/  ISETP.NE.U32.AND P3, PT, R14, RZ, PT ;  /* 0x000000ff0e00720c */ /* 0x000fe40003f65070 */
[----:B------:R-:W-:-:S11]  /*10fa0*/  SEL R14, R5, RZ, P1 ;  /* 0x000000ff050e7207 */ /* 0x000fd60000800000 */
[----:B------:R1:W-:Y:S01]  /*10fb0*/  LDGSTS.E [R248+-0x6c000], desc[UR20][R8.64], P3 ;  /* 0x9400000008f87fae */ /* 0x0003e200099a1014 */
[----:B------:R-:W-:Y:S02]  /*10fc0*/  ISETP.NE.U32.AND P3, PT, R14, RZ, PT ;  /* 0x000000ff0e00720c */ /* 0x000fe40003f65070 */
[----:B------:R-:W-:Y:S01]  /*10fd0*/  SEL R14, R7, RZ, P1 ;  /* 0x000000ff070e7207 */ /* 0x000fe20000800000 */
[----:B-1----:R-:W-:-:S05]  /*10fe0*/  IMAD.WIDE R8, R252, 0x4, R106 ;  /* 0x00000004fc087825 */ /* 0x002fca00078e026a */
[----:B------:R4:W-:Y:S04]  /*10ff0*/  STL.64 [R1+0x200], R8 ;  /* 0x0002000801007387 */ /* 0x0009e80000100a00 */
[----:B------:R-:W2:Y:S04]  /*11000*/  LDL.LU.64 R106, [R1+0x300] ;  /* 0x00030000016a7983 */ /* 0x000ea80000300a00 */
[----:B------:R4:W-:Y:S01]  /*11010*/  LDGSTS.E [R248+-0x6bff8], desc[UR20][R8.64], P3 ;  /* 0x9400800008f87fae */ /* 0x0009e200099a1014 */
[----:B------:R-:W-:Y:S02]  /*11020*/  ISETP.NE.U32.AND P3, PT, R14, RZ, PT ;  /* 0x000000ff0e00720c */ /* 0x000fe40003f65070 */
[----:B------:R-:W-:Y:S01]  /*11030*/  SEL R5, RZ, 0x4, P6 ;  /* 0x00000004ff057807 */ /* 0x000fe20003000000 */
[----:B----4-:R-:W-:-:S03]  /*11040*/  IMAD.WIDE R8, R252, 0x4, R104 ;  /* 0x00000004fc087825 */ /* 0x010fc600078e0268 */
[----:B------:R-:W-:Y:S02]  /*11050*/  SEL R14, R5, RZ, P1 ;  /* 0x000000ff050e7207 */ /* 0x000fe40000800000 */
[----:B------:R3:W-:Y:S04]  /*11060*/  STL.64 [R1+0x1f8], R8 ;  /* 0x0001f80801007387 */ /* 0x0007e80000100a00 */
[----:B------:R-:W4:Y:S01]  /*11070*/  LDL.LU.64 R104, [R1+0x2f8] ;  /* 0x0002f80001687983 */ /* 0x000f220000300a00 */
[----:B------:R-:W-:-:S03]  /*11080*/  LOP3.LUT R99, R3, 0x36, RZ, 0xfc, !PT ;  /* 0x0000003603637812 */ /* 0x000fc600078efcff */
[----:B------:R3:W-:Y:S01]  /*11090*/  LDGSTS.E [R248+-0x6a000], desc[UR20][R8.64], P3 ;  /* 0x9600000008f87fae */ /* 0x0007e200099a1014 */
[----:B------:R-:W-:Y:S02]  /*110a0*/  ISETP.NE.U32.AND P3, PT, R14, RZ, PT ;  /* 0x000000ff0e00720c */ /* 0x000fe40003f65070 */
[----:B------:R-:W-:Y:S02]  /*110b0*/  ISETP.GE.AND P6, PT, R99, UR4, PT ;  /* 0x0000000463007c0c */ /* 0x000fe4000bfc6270 */
[----:B------:R-:W-:Y:S02]  /*110c0*/  LOP3.LUT R99, R3, 0x18, RZ, 0xfc, !PT ;  /* 0x0000001803637812 */ /* 0x000fe400078efcff */
[----:B------:R-:W-:Y:S02]  /*110d0*/  SEL R7, RZ, 0x4, P6 ;  /* 0x00000004ff077807 */ /* 0x000fe40003000000 */
[----:B------:R-:W-:Y:S02]  /*110e0*/  ISETP.GE.AND P6, PT, R99, UR4, PT ;  /* 0x0000000463007c0c */ /* 0x000fe4000bfc6270 */
[----:B------:R-:W-:-:S02]  /*110f0*/  LOP3.LUT R99, R3, 0x1a, RZ, 0xfc, !PT ;  /* 0x0000001a03637812 */ /* 0x000fc400078efcff */
[----:B------:R-:W-:Y:S02]  /*11100*/  SEL R5, RZ, 0x4, P6 ;  /* 0x00000004ff057807 */ /* 0x000fe40003000000 */
[----:B------:R-:W-:Y:S02]  /*11110*/  ISETP.GE.AND P6, PT, R99, UR4, PT ;  /* 0x0000000463007c0c */ /* 0x000fe4000bfc6270 */
[----:B------:R-:W-:Y:S02]  /*11120*/  SEL R6, R6, RZ, P1 ;  /* 0x000000ff06067207 */ /* 0x000fe40000800000 */
[----:B------:R-:W-:Y:S02]  /*11130*/  SEL R14, R0, RZ, P1 ;  /* 0x000000ff000e7207 */ /* 0x000fe40000800000 */
[----:B------:R-:W-:Y:S02]  /*11140*/  SEL R0, RZ, 0x4, P6 ;  /* 0x00000004ff007807 */ /* 0x000fe40003000000 */
[----:B------:R-:W-:Y:S01]  /*11150*/  ISETP.NE.U32.AND P6, PT, R6, RZ, PT ;  /* 0x000000ff0600720c */ /* 0x000fe20003fc5070 */
[----:B---3--:R-:W-:-:S05]  /*11160*/  IMAD.WIDE R8, R252, 0x4, R102 ;  /* 0x00000004fc087825 */ /* 0x008fca00078e0266 */
[----:B------:R2:W-:Y:S04]  /*11170*/  STL.64 [R1+0x1f0], R8 ;  /* 0x0001f00801007387 */ /* 0x0005e80000100a00 */
[----:B------:R-:W3:Y:S04]  /*11180*/  LDL.LU.64 R102, [R1+0x2f0] ;  /* 0x0002f00001667983 */ /* 0x000ee80000300a00 */
[----:B------:R2:W-:Y:S04]  /*11190*/  LDGSTS.E [R248+-0x69ff8], desc[UR20][R8.64], P3 ;  /* 0x9600800008f87fae */ /* 0x0005e800099a1014 */
[----:B------:R-:W-:Y:S01]  /*111a0*/  STL.64 [R1+0xb40], R248 ;  /* 0x000b40f801007387 */ /* 0x000fe20000100a00 */
[----:B--2---:R-:W-:-:S05]  /*111b0*/  IMAD.WIDE R8, R252, 0x4, R100 ;  /* 0x00000004fc087825 */ /* 0x004fca00078e0264 */
[----:B------:R1:W-:Y:S04]  /*111c0*/  STL.64 [R1+0x1e8], R8 ;  /* 0x0001e80801007387 */ /* 0x0003e80000100a00 */
[----:B------:R-:W2:Y:S04]  /*111d0*/  LDL.LU.64 R100, [R1+0x2e8] ;  /* 0x0002e80001647983 */ /* 0x000ea80000300a00 */
[----:B------:R1:W-:Y:S02]  /*111e0*/  LDGSTS.E [R241+-0x70000], desc[UR20][R8.64], P6 ;  /* 0x9000000008f17fae */ /* 0x0003e4000b1a1014 */
[----:B-1----:R-:W-:-:S05]  /*111f0*/  IMAD.WIDE R8, R252, 0x4, R96 ;  /* 0x00000004fc087825 */ /* 0x002fca00078e0260 */
[----:B------:R1:W-:Y:S04]  /*11200*/  STL.64 [R1+0x1e0], R8 ;  /* 0x0001e00801007387 */ /* 0x0003e80000100a00 */
[----:B------:R-:W2:Y:S04]  /*11210*/  LDL.LU.64 R96, [R1+0x2e0] ;  /* 0x0002e00001607983 */ /* 0x000ea80000300a00 */
[----:B------:R1:W-:Y:S01]  /*11220*/  LDGSTS.E [R241+-0x6fff8], desc[UR20][R8.64], P5 ;  /* 0x9000800008f17fae */ /* 0x0003e2000a9a1014 */
[----:B------:R-:W-:Y:S02]  /*11230*/  LOP3.LUT R99, R3, 0x38, RZ, 0xfc, !PT ;  /* 0x0000003803637812 */ /* 0x000fe400078efcff */
[----:B------:R-:W-:-:S02]  /*11240*/  ISETP.NE.U32.AND P3, PT, R14, RZ, PT ;  /* 0x000000ff0e00720c */ /* 0x000fc40003f65070 */
[----:B------:R-:W-:Y:S02]  /*11250*/  ISETP.GE.AND P6, PT, R99, UR4, PT ;  /* 0x0000000463007c0c */ /* 0x000fe4000bfc6270 */
[----:B------:R-:W-:Y:S02]  /*11260*/  LOP3.LUT R99, R3, 0x50, RZ, 0xfc, !PT ;  /* 0x0000005003637812 */ /* 0x000fe400078efcff */
[----:B------:R-:W-:Y:S02]  /*11270*/  SEL R6, R4, RZ, P1 ;  /* 0x000000ff04067207 */ /* 0x000fe40000800000 */
[----:B------:R-:W-:Y:S01]  /*11280*/  SEL R14, R10, RZ, P1 ;  /* 0x000000ff0a0e7207 */ /* 0x000fe20000800000 */
[----:B-1----:R-:W-:-:S05]  /*11290*/  IMAD.WIDE R8, R252, 0x4, R106 ;  /* 0x00000004fc087825 */ /* 0x002fca00078e026a */
[----:B------:R4:W-:Y:S04]  /*112a0*/  STL.64 [R1+0x1d8], R8 ;  /* 0x0001d80801007387 */ /* 0x0009e80000100a00 */
[----:B------:R-:W2:Y:S01]  /*112b0*/  LDL.LU.64 R106, [R1+0x2d8] ;  /* 0x0002d800016a7983 */ /* 0x000ea20000300a00 */
[----:B------:R-:W-:Y:S02]  /*112c0*/  SEL R4, RZ, 0x4, P6 ;  /* 0x00000004ff047807 */ /* 0x000fe40003000000 */
[----:B------:R-:W-:Y:S01]  /*112d0*/  ISETP.GE.AND P6, PT, R99, UR4, PT ;  /* 0x0000000463007c0c */ /* 0x000fe2000bfc6270 */
[----:B------:R4:W-:Y:S01]  /*112e0*/  LDGSTS.E [R241+-0x6e000], desc[UR20][R8.64], P4 ;  /* 0x9200000008f17fae */ /* 0x0009e2000a1a1014 */
[----:B------:R-:W-:Y:S02]  /*112f0*/  ISETP.NE.U32.AND P5, PT, R14, RZ, PT ;  /* 0x000000ff0e00720c */ /* 0x000fe40003fa5070 */
[----:B------:R-:W-:-:S02]  /*11300*/  SEL R14, R7, RZ, P1 ;  /* 0x000000ff070e7207 */ /* 0x000fc40000800000 */
[----:B------:R-:W-:Y:S01]  /*11310*/  SEL R10, RZ, 0x4, P6 ;  /* 0x00000004ff0a7807 */ /* 0x000fe20003000000 */
[----:B----4-:R-:W-:Y:S01]  /*11320*/  IMAD.WIDE R8, R252, 0x4, R104 ;  /* 0x00000004fc087825 */ /* 0x010fe200078e0268 */
[----:B------:R-:W-:Y:S02]  /*11330*/  ISETP.NE.U32.AND P4, PT, R14, RZ, PT ;  /* 0x000000ff0e00720c */ /* 0x000fe40003f85070 */
[----:B------:R-:W-:Y:S02]  /*11340*/  SEL R14, R10, RZ, P1 ;  /* 0x000000ff0a0e7207 */ /* 0x000fe40000800000 */
[----:B------:R3:W-:Y:S04]  /*11350*/  STL.64 [R1+0x1d0], R8 ;  /* 0x0001d00801007387 */ /* 0x0007e80000100a00 */
[----:B------:R-:W4:Y:S04]  /*11360*/  LDL.LU.64 R104, [R1+0x2d0] ;  /* 0x0002d00001687983 */ /* 0x000f280000300a00 */
[----:B------:R3:W-:Y:S01]  /*11370*/  LDGSTS.E [R241+-0x6dff8], desc[UR20][R8.64], P2 ;  /* 0x9200800008f17fae */ /* 0x0007e200091a1014 */
[----:B------:R-:W-:-:S02]  /*11380*/  ISETP.NE.U32.AND P2, PT, R14, RZ, PT ;  /* 0x000000ff0e00720c */ /* 0x000fc40003f45070 */
[----:B------:R-:W-:-:S04]  /*11390*/  LOP3.LUT R99, R3, 0x52, RZ, 0xfc, !PT ;  /* 0x0000005203637812 */ /* 0x000fc800078efcff */
[----:B------:R-:W-:Y:S02]  /*113a0*/  ISETP.GE.AND P6, PT, R99, UR4, PT ;  /* 0x0000000463007c0c */ /* 0x000fe4000bfc6270 */
[----:B------:R-:W-:Y:S02]  /*113b0*/  LOP3.LUT R99, R3, 0x70, RZ, 0xfc, !PT ;  /* 0x0000007003637812 */ /* 0x000fe400078efcff */
[----:B------:R-:W-:Y:S02]  /*113c0*/  SEL R7, RZ, 0x4, P6 ;  /* 0x00000004ff077807 */ /* 0x000fe40003000000 */
[----:B------:R-:W-:Y:S02]  /*113d0*/  ISETP.GE.AND P6, PT, R99, UR4, PT ;  /* 0x0000000463007c0c */ /* 0x000fe4000bfc6270 */
[----:B------:R-:W-:Y:S02]  /*113e0*/  SEL R14, R7, RZ, P1 ;  /* 0x000000ff070e7207 */ /* 0x000fe40000800000 */
[----:B------:R-:W-:Y:S01]  /*113f0*/  SEL R10, RZ, 0x4, P6 ;  /* 0x00000004ff0a7807 */ /* 0x000fe20003000000 */
[----:B---3--:R-:W-:-:S05]  /*11400*/  IMAD.WIDE R8, R252, 0x4, R102 ;  /* 0x00000004fc087825 */ /* 0x008fca00078e0266 */
[----:B------:R2:W-:Y:S04]  /*11410*/  STL.64 [R1+0x1c8], R8 ;  /* 0x0001c80801007387 */ /* 0x0005e80000100a00 */
[----:B------:R-:W3:Y:S04]  /*11420*/  LDL.LU.64 R102, [R1+0x2c8] ;  /* 0x0002c80001667983 */ /* 0x000ee80000300a00 */
[----:B------:R2:W-:Y:S02]  /*11430*/  LDGSTS.E [R241+-0x6c000], desc[UR20][R8.64], P2 ;  /* 0x9400000008f17fae */ /* 0x0005e400091a1014 */
[----:B--2---:R-:W-:-:S05]  /*11440*/  IMAD.WIDE R8, R252, 0x4, R100 ;  /* 0x00000004fc087825 */ /* 0x004fca00078e0264 */
[----:B------:R1:W-:Y:S04]  /*11450*/  STL.64 [R1+0x1c0], R8 ;  /* 0x0001c00801007387 */ /* 0x0003e80000100a00 */
[----:B------:R-:W2:Y:S01]  /*11460*/  LDL.LU.64 R100, [R1+0x2c0] ;  /* 0x0002c00001647983 */ /* 0x000ea20000300a00 */
[----:B------:R-:W-:Y:S02]  /*11470*/  ISETP.NE.U32.AND P2, PT, R14, RZ, PT ;  /* 0x000000ff0e00720c */ /* 0x000fe40003f45070 */
[----:B------:R-:W-:Y:S02]  /*11480*/  SEL R14, R10, RZ, P1 ;  /* 0x000000ff0a0e7207 */ /* 0x000fe40000800000 */
[----:B------:R-:W-:-:S09]  /*11490*/  LOP3.LUT R99, R3, 0x72, RZ, 0xfc, !PT ;  /* 0x0000007203637812 */ /* 0x000fd200078efcff */
[----:B------:R1:W-:Y:S01]  /*114a0*/  LDGSTS.E [R241+-0x6bff8], desc[UR20][R8.64], P2 ;  /* 0x9400800008f17fae */ /* 0x0003e200091a1014 */
[----:B------:R-:W-:-:S05]  /*114b0*/  IMAD.WIDE R10, R252, 0x4, R96 ;  /* 0x00000004fc0a7825 */ /* 0x000fca00078e0260 */
[----:B------:R1:W-:Y:S04]  /*114c0*/  STL.64 [R1+0x1b8], R10 ;  /* 0x0001b80a01007387 */ /* 0x0003e80000100a00 */
[----:B------:R-:W2:Y:S01]  /*114d0*/  LDL.LU.64 R96, [R1+0x2b8] ;  /* 0x0002b80001607983 */ /* 0x000ea20000300a00 */
[----:B------:R-:W-:Y:S02]  /*114e0*/  ISETP.NE.U32.AND P2, PT, R14, RZ, PT ;  /* 0x000000ff0e00720c */ /* 0x000fe40003f45070 */
[----:B------:R-:W-:-:S04]  /*114f0*/  ISETP.GE.AND P6, PT, R99, UR4, PT ;  /* 0x0000000463007c0c */ /* 0x000fc8000bfc6270 */
[----:B------:R-:W-:-:S04]  /*11500*/  SEL R7, RZ, 0x4, P6 ;  /* 0x00000004ff077807 */ /* 0x000fc80003000000 */
[----:B------:R-:W-:-:S03]  /*11510*/  SEL R14, R7, RZ, P1 ;  /* 0x000000ff070e7207 */ /* 0x000fc60000800000 */
[----:B------:R1:W-:Y:S01]  /*11520*/  LDGSTS.E [R241+-0x6a000], desc[UR20][R10.64], P2 ;  /* 0x960000000af17fae */ /* 0x0003e200091a1014 */
[----:B------:R-:W-:Y:S02]  /*11530*/  ISETP.NE.U32.AND P2, PT, R14, RZ, PT ;  /* 0x000000ff0e00720c */ /* 0x000fe40003f45070 */
[----:B------:R-:W-:-:S04]  /*11540*/  LOP3.LUT R99, R3, 0x3a, RZ, 0xfc, !PT ;  /* 0x0000003a03637812 */ /* 0x000fc800078efcff */
[----:B------:R-:W-:Y:S01]  /*11550*/  ISETP.GE.AND P6, PT, R99, UR4, PT ;  /* 0x0000000463007c0c */ /* 0x000fe2000bfc6270 */
[----:B------:R-:W-:Y:S01]  /*11560*/  IMAD.WIDE R106, R252, 0x4, R106 ;  /* 0x00000004fc6a7825 */ /* 0x000fe200078e026a */
[----:B------:R-:W-:-:S04]  /*11570*/  LOP3.LUT R99, R3, 0x1c, RZ, 0xfc, !PT ;  /* 0x0000001c03637812 */ /* 0x000fc800078efcff */
[----:B------:R4:W-:Y:S01]  /*11580*/  STL.64 [R1+0x1b0], R106 ;  /* 0x0001b06a01007387 */ /* 0x0009e20000100a00 */
[----:B-1----:R-:W-:-:S03]  /*11590*/  SEL R8, RZ, 0x4, P6 ;  /* 0x00000004ff087807 */ /* 0x002fc60003000000 */
[----:B------:R-:W-:Y:S01]  /*115a0*/  LDGSTS.E [R241+-0x69ff8], desc[UR20][R106.64], P2 ;  /* 0x960080006af17fae */ /* 0x000fe200091a1014 */
[----:B------:R-:W-:Y:S02]  /*115b0*/  ISETP.GE.AND P6, PT, R99, UR4, PT ;  /* 0x0000000463007c0c */ /* 0x000fe4000bfc6270 */
[----:B------:R-:W-:Y:S02]  /*115c0*/  LOP3.LUT R99, R3, 0x1e, RZ, 0xfc, !PT ;  /* 0x0000001e03637812 */ /* 0x000fe400078efcff */
[----:B------:R-:W-:Y:S01]  /*115d0*/  SEL R10, RZ, 0x4, P6 ;  /* 0x00000004ff0a7807 */ /* 0x000fe20003000000 */
[----:B----4-:R-:W4:Y:S01]  /*115e0*/  LDL.LU.64 R106, [R1+0x2b0] ;  /* 0x0002b000016a7983 */ /* 0x010f220000300a00 */
[----:B------:R-:W-:Y:S02]  /*115f0*/  ISETP.GE.AND P6, PT, R99, UR4, PT ;  /* 0x0000000463007c0c */ /* 0x000fe4000bfc6270 */
[----:B------:R-:W-:Y:S01]  /*11600*/  LOP3.LUT R99, R3, 0x3c, RZ, 0xfc, !PT ;  /* 0x0000003c03637812 */ /* 0x000fe200078efcff */
[----:B------:R-:W-:Y:S01]  /*11610*/  IMAD.WIDE R104, R252, 0x4, R104 ;  /* 0x00000004fc687825 */ /* 0x000fe200078e0268 */
[----:B------:R-:W-:-:S02]  /*11620*/  SEL R14, R5, RZ, P1 ;  /* 0x000000ff050e7207 */ /* 0x000fc40000800000 */
[----:B------:R-:W-:Y:S02]  /*11630*/  SEL R5, RZ, 0x4, P6 ;  /* 0x00000004ff057807 */ /* 0x000fe40003000000 */
[----:B------:R1:W-:Y:S01]  /*11640*/  STL.64 [R1+0x1a8], R104 ;  /* 0x0001a86801007387 */ /* 0x0003e20000100a00 */
[----:B------:R-:W-:-:S03]  /*11650*/  ISETP.GE.AND P6, PT, R99, UR4, PT ;  /* 0x0000000463007c0c */ /* 0x000fc6000bfc6270 */
[----:B------:R-:W-:Y:S01]  /*11660*/  LDGSTS.E [R240+-0x70000], desc[UR20][R104.64], P3 ;  /* 0x9000000068f07fae */ /* 0x000fe200099a1014 */
[----:B------:R-:W-:Y:S02]  /*11670*/  ISETP.NE.U32.AND P2, PT, R14, RZ, PT ;  /* 0x000000ff0e00720c */ /* 0x000fe40003f45070 */
[----:B------:R-:W-:Y:S02]  /*11680*/  SEL R14, R0, RZ, P1 ;  /* 0x000000ff000e7207 */ /* 0x000fe40000800000 */
[----:B------:R-:W-:Y:S02]  /*11690*/  SEL R0, RZ, 0x4, P6 ;  /* 0x00000004ff007807 */ /* 0x000fe40003000000 */
[----:B------:R-:W-:Y:S01]  /*116a0*/  ISETP.NE.U32.AND P6, PT, R6, RZ, PT ;  /* 0x000000ff0600720c */ /* 0x000fe20003fc5070 */
[----:B-1----:R-:W4:Y:S01]  /*116b0*/  LDL.LU.64 R104, [R1+0x2a8] ;  /* 0x0002a80001687983 */ /* 0x002f220000300a00 */
[----:B------:R-:W-:Y:S02]  /*116c0*/  LOP3.LUT R99, R3, 0x54, RZ, 0xfc, !PT ;  /* 0x0000005403637812 */ /* 0x000fe400078efcff */
[----:B------:R-:W-:-:S02]  /*116d0*/  ISETP.NE.U32.AND P3, PT, R14, RZ, PT ;  /* 0x000000ff0e00720c */ /* 0x000fc40003f65070 */
[----:B------:R-:W-:Y:S01]  /*116e0*/  SEL R14, R8, RZ, P1 ;  /* 0x000000ff080e7207 */ /* 0x000fe20000800000 */
[----:B---3--:R-:W-:Y:S02]  /*116f0*/  IMAD.WIDE R6, R252, 0x4, R102 ;  /* 0x00000004fc067825 */ /* 0x008fe400078e0266 */
[----:B------:R-:W3:Y:S04]  /*11700*/  LDL.LU.64 R102, [R1+0x2a0] ;  /* 0x0002a00001667983 */ /* 0x000ee80000300a00 */
[----:B------:R2:W-:Y:S04]  /*11710*/  STL.64 [R1+0x1a0], R6 ;  /* 0x0001a00601007387 */ /* 0x0005e80000100a00 */
[----:B------:R2:W-:Y:S01]  /*11720*/  LDGSTS.E [R240+-0x6fff8], desc[UR20][R6.64], P6 ;  /* 0x9000800006f07fae */ /* 0x0005e2000b1a1014 */
[----:B------:R-:W-:-:S02]  /*11730*/  ISETP.GE.AND P6, PT, R99, UR4, PT ;  /* 0x0000000463007c0c */ /* 0x000fc4000bfc6270 */
[----:B------:R-:W-:Y:S01]  /*11740*/  LOP3.LUT R99, R3, 0x56, RZ, 0xfc, !PT ;  /* 0x0000005603637812 */ /* 0x000fe200078efcff */
[----:B--2---:R-:W-:-:S05]  /*11750*/  IMAD.WIDE R6, R252, 0x4, R100 ;  /* 0x00000004fc067825 */ /* 0x004fca00078e0264 */
[----:B------:R1:W-:Y:S04]  /*11760*/  STL.64 [R1+0x198], R6 ;  /* 0x0001980601007387 */ /* 0x0003e80000100a00 */
[----:B------:R-:W2:Y:S01]  /*11770*/  LDL.LU.64 R100, [R1+0x298] ;  /* 0x0002980001647983 */ /* 0x000ea20000300a00 */
[----:B------:R-:W-:-:S03]  /*11780*/  SEL R9, RZ, 0x4, P6 ;  /* 0x00000004ff097807 */ /* 0x000fc60003000000 */
[----:B------:R1:W-:Y:S01]  /*11790*/  LDGSTS.E [R240+-0x6e000], desc[UR20][R6.64], P5 ;  /* 0x9200000006f07fae */ /* 0x0003e2000a9a1014 */
[----:B------:R-:W-:-:S04]  /*117a0*/  ISETP.GE.AND P6, PT, R99, UR4, PT ;  /* 0x0000000463007c0c */ /* 0x000fc8000bfc6270 */
[----:B------:R-:W-:Y:S01]  /*117b0*/  SEL R8, RZ, 0x4, P6 ;  /* 0x00000004ff087807 */ /* 0x000fe20003000000 */
[----:B-1----:R-:W-:Y:S01]  /*117c0*/  IMAD.WIDE R6, R252, 0x4, R96 ;  /* 0x00000004fc067825 */ /* 0x002fe200078e0260 */
[----:B------:R-:W-:-:S04]  /*117d0*/  LOP3.LUT R97, R3, 0x74, RZ, 0xfc, !PT ;  /* 0x0000007403617812 */ /* 0x000fc800078efcff */
[----:B------:R4:W-:Y:S01]  /*117e0*/  STL.64 [R1+0x190], R6 ;  /* 0x0001900601007387 */ /* 0x0009e20000100a00 */
[----:B------:R-:W-:-:S03]  /*117f0*/  ISETP.GE.AND P6, PT, R97, UR4, PT ;  /* 0x0000000461007c0c */ /* 0x000fc6000bfc6270 */
[----:B------:R-:W2:Y:S01]  /*11800*/  LDL.LU.64 R96, [R1+0x290] ;  /* 0x0002900001607983 */ /* 0x000ea20000300a00 */
[----:B------:R-:W-:Y:S02]  /*11810*/  ISETP.NE.U32.AND P5, PT, R14, RZ, PT ;  /* 0x000000ff0e00720c */ /* 0x000fe40003fa5070 */
[----:B------:R-:W-:Y:S01]  /*11820*/  SEL R14, R9, RZ, P1 ;  /* 0x000000ff090e7207 */ /* 0x000fe20000800000 */
[----:B------:R4:W-:Y:S03]  /*11830*/  LDGSTS.E [R240+-0x6dff8], desc[UR20][R6.64], P4 ;  /* 0x9200800006f07fae */ /* 0x0009e6000a1a1014 */
[----:B------:R-:W-:Y:S02]  /*11840*/  ISETP.NE.U32.AND P4, PT, R14, RZ, PT ;  /* 0x000000ff0e00720c */ /* 0x000fe40003f85070 */
[----:B------:R-:W-:Y:S02]  /*11850*/  SEL R14, R8, RZ, P1 ;  /* 0x000000ff080e7207 */ /* 0x000fe40000800000 */
[----:B------:R-:W-:Y:S01]  /*11860*/  SEL R9, RZ, 0x4, P6 ;  /* 0x00000004ff097807 */ /* 0x000fe20003000000 */
[----:B----4-:R-:W-:-:S08]  /*11870*/  IMAD.WIDE R6, R252, 0x4, R106 ;  /* 0x00000004fc067825 */ /* 0x010fd000078e026a */
[----:B------:R1:W-:Y:S01]  /*11880*/  LDGSTS.E [R240+-0x6c000], desc[UR20][R6.64], P4 ;  /* 0x9400000006f07fae */ /* 0x0003e2000a1a1014 */
[----:B------:R-:W-:-:S03]  /*11890*/  ISETP.NE.U32.AND P4, PT, R14, RZ, PT ;  /* 0x000000ff0e00720c */ /* 0x000fc60003f85070 */
[----:B------:R1:W-:Y:S04]  /*118a0*/  STL.64 [R1+0x188], R6 ;  /* 0x0001880601007387 */ /* 0x0003e80000100a00 */
[----:B------:R-:W4:Y:S01]  /*118b0*/  LDL.LU.64 R108, [R1+0x288] ;  /* 0x00028800016c7983 */ /* 0x000f220000300a00 */
[----:B------:R-:W-:Y:S01]  /*118c0*/  SEL R14, R9, RZ, P1 ;  /* 0x000000ff090e7207 */ /* 0x000fe20000800000 */
[----:B-1----:R-:W-:-:S05]  /*118d0*/  IMAD.WIDE R6, R252, 0x4, R104 ;  /* 0x00000004fc067825 */ /* 0x002fca00078e0268 */
[----:B------:R3:W-:Y:S04]  /*118e0*/  STL.64 [R1+0x180], R6 ;  /* 0x0001800601007387 */ /* 0x0007e80000100a00 */
[----:B------:R3:W-:Y:S01]  /*118f0*/  LDGSTS.E [R240+-0x6bff8], desc[UR20][R6.64], P4 ;  /* 0x9400800006f07fae */ /* 0x0007e2000a1a1014 */
[----:B------:R-:W-:Y:S02]  /*11900*/  ISETP.NE.U32.AND P4, PT, R14, RZ, PT ;  /* 0x000000ff0e00720c */ /* 0x000fe40003f85070 */
[----:B------:R-:W-:-:S04]  /*11910*/  LOP3.LUT R99, R3, 0x76, RZ, 0xfc, !PT ;  /* 0x0000007603637812 */ /* 0x000fc800078efcff */
[----:B------:R-:W-:-:S04]  /*11920*/  ISETP.GE.AND P6, PT, R99, UR4, PT ;  /* 0x0000000463007c0c */ /* 0x000fc8000bfc6270 */
[----:B------:R-:W-:-:S04]  /*11930*/  SEL R8, RZ, 0x4, P6 ;  /* 0x00000004ff087807 */ /* 0x000fc80003000000 */
[----:B------:R-:W-:Y:S01]  /*11940*/  SEL R14, R8, RZ, P1 ;  /* 0x000000ff080e7207 */ /* 0x000fe20000800000 */
[----:B---3--:R-:W-:Y:S02]  /*11950*/  IMAD.WIDE R6, R252, 0x4, R102 ;  /* 0x00000004fc067825 */ /* 0x008fe400078e0266 */
[----:B------:R-:W3:Y:S04]  /*11960*/  LDL.LU.64 R102, [R1+0x280] ;  /* 0x0002800001667983 */ /* 0x000ee80000300a00 */
[----:B------:R2:W-:Y:S04]  /*11970*/  STL.64 [R1+0x178], R6 ;  /* 0x0001780601007387 */ /* 0x0005e80000100a00 */
[----:B------:R-:W3:Y:S04]  /*11980*/  LDL.LU.64 R106, [R1+0x278] ;  /* 0x00027800016a7983 */ /* 0x000ee80000300a00 */
[----:B------:R2:W-:Y:S01]  /*11990*/  LDGSTS.E [R240+-0x6a000], desc[UR20][R6.64], P4 ;  /* 0x9600000006f07fae */ /* 0x0005e2000a1a1014 */
[----:B------:R-:W-:-:S02]  /*119a0*/  ISETP.NE.U32.AND P4, PT, R14, RZ, PT ;  /* 0x000000ff0e00720c */ /* 0x000fc40003f85070 */
[----:B------:R-:W-:Y:S01]  /*119b0*/  SEL R14, R10, RZ, P1 ;  /* 0x000000ff0a0e7207 */ /* 0x000fe20000800000 */
[----:B--2---:R-:W-:-:S05]  /*119c0*/  IMAD.WIDE R6, R252, 0x4, R100 ;  /* 0x00000004fc067825 */ /* 0x004fca00078e0264 */
[----:B------:R1:W-:Y:S04]  /*119d0*/  STL.64 [R1+0x170], R6 ;  /* 0x0001700601007387 */ /* 0x0003e80000100a00 */
[----:B------:R-:W2:Y:S04]  /*119e0*/  LDL.LU.64 R104, [R1+0x270] ;  /* 0x0002700001687983 */ /* 0x000ea80000300a00 */
[----:B------:R-:W-:Y:S04]  /*119f0*/  STL.64 [R1+0xb48], R240 ;  /* 0x000b48f001007387 */ /* 0x000fe80000100a00 */
[----:B------:R-:W2:Y:S01]  /*11a00*/  LDL.LU.64 R100, [R1+0xd0] ;  /* 0x0000d00001647983 */ /* 0x000ea20000300a00 */
[----:B------:R-:W-:-:S03]  /*11a10*/  LOP3.LUT R99, R3, 0x3e, RZ, 0xfc, !PT ;  /* 0x0000003e03637812 */ /* 0x000fc600078efcff */
[----:B------:R1:W-:Y:S01]  /*11a20*/  LDGSTS.E [R240+-0x69ff8], desc[UR20][R6.64], P4 ;  /* 0x9600800006f07fae */ /* 0x0003e2000a1a1014 */
[----:B------:R-:W-:-:S05]  /*11a30*/  IMAD.WIDE R10, R252, 0x4, R96 ;  /* 0x00000004fc0a7825 */ /* 0x000fca00078e0260 */
[----:B------:R4:W-:Y:S04]  /*11a40*/  STL.64 [R1+0x168], R10 ;  /* 0x0001680a01007387 */ /* 0x0009e80000100a00 */
[----:B------:R-:W2:Y:S01]  /*11a50*/  LDL.LU.64 R96, [R1+0xc8] ;  /* 0x0000c80001607983 */ /* 0x000ea20000300a00 */
[----:B------:R-:W-:Y:S02]  /*11a60*/  ISETP.GE.AND P6, PT, R99, UR4, PT ;  /* 0x0000000463007c0c */ /* 0x000fe4000bfc6270 */
[----:B------:R-:W-:Y:S01]  /*11a70*/  LOP3.LUT R99, R3, 0x58, RZ, 0xfc, !PT ;  /* 0x0000005803637812 */ /* 0x000fe200078efcff */
[----:B------:R4:W-:Y:S01]  /*11a80*/  LDGSTS.E [R13+-0x70000], desc[UR20][R10.64], P2 ;  /* 0x900000000a0d7fae */ /* 0x0009e200091a1014 */
[----:B------:R-:W-:Y:S02]  /*11a90*/  SEL R9, RZ, 0x4, P6 ;  /* 0x00000004ff097807 */ /* 0x000fe40003000000 */
[----:B------:R-:W-:-:S02]  /*11aa0*/  ISETP.GE.AND P6, PT, R99, UR4, PT ;  /* 0x0000000463007c0c */ /* 0x000fc4000bfc6270 */
[----:B------:R-:W-:Y:S02]  /*11ab0*/  LOP3.LUT R99, R3, 0x5a, RZ, 0xfc, !PT ;  /* 0x0000005a03637812 */ /* 0x000fe400078efcff */
[----:B------:R-:W-:Y:S02]  /*11ac0*/  SEL R8, RZ, 0x4, P6 ;  /* 0x00000004ff087807 */ /* 0x000fe40003000000 */
[----:B------:R-:W-:Y:S02]  /*11ad0*/  ISETP.GE.AND P6, PT, R99, UR4, PT ;  /* 0x0000000463007c0c */ /* 0x000fe4000bfc6270 */
[----:B------:R-:W-:Y:S02]  /*11ae0*/  LOP3.LUT R99, R3, 0x78, RZ, 0xfc, !PT ;  /* 0x0000007803637812 */ /* 0x000fe400078efcff */
[----:B-1----:R-:W-:Y:S02]  /*11af0*/  SEL R7, RZ, 0x4, P6 ;  /* 0x00000004ff077807 */ /* 0x002fe40003000000 */
[----:B------:R-:W-:-:S02]  /*11b00*/  ISETP.GE.AND P6, PT, R99, UR4, PT ;  /* 0x0000000463007c0c */ /* 0x000fc4000bfc6270 */
[----:B------:R-:W-:Y:S02]  /*11b10*/  LOP3.LUT R99, R3, 0x7a, RZ, 0xfc, !PT ;  /* 0x0000007a03637812 */ /* 0x000fe400078efcff */
[----:B------:R-:W-:Y:S02]  /*11b20*/  ISETP.NE.U32.AND P4, PT, R14, RZ, PT ;  /* 0x000000ff0e00720c */ /* 0x000fe40003f85070 */
[----:B------:R-:W-:Y:S02]  /*11b30*/  SEL R14, R5, RZ, P1 ;  /* 0x000000ff050e7207 */ /* 0x000fe40000800000 */
[----:B------:R-:W-:Y:S02]  /*11b40*/  SEL R6, RZ, 0x4, P6 ;  /* 0x00000004ff067807 */ /* 0x000fe40003000000 */
[----:B------:R-:W-:Y:S02]  /*11b50*/  ISETP.GE.AND P6, PT, R99, UR4, PT ;  /* 0x0000000463007c0c */ /* 0x000fe4000bfc6270 */
[----:B------:R-:W-:-:S02]  /*11b60*/  SEL R4, R4, RZ, P1 ;  /* 0x000000ff04047207 */ /* 0x000fc40000800000 */
[----:B------:R-:W-:Y:S02]  /*11b70*/  ISETP.NE.U32.AND P2, PT, R14, RZ, PT ;  /* 0x000000ff0e00720c */ /* 0x000fe40003f45070 */
[----:B------:R-:W-:Y:S02]  /*11b80*/  SEL R14, R0, RZ, P1 ;  /* 0x000000ff000e7207 */ /* 0x000fe40000800000 */
[----:B------:R-:W-:Y:S01]  /*11b90*/  SEL R0, RZ, 0x4, P6 ;  /* 0x00000004ff007807 */ /* 0x000fe20003000000 */
[----:B----4-:R-:W-:Y:S01]  /*11ba0*/  IMAD.WIDE R10, R252, 0x4, R108 ;  /* 0x00000004fc0a7825 */ /* 0x010fe200078e026c */
[----:B------:R-:W-:-:S04]  /*11bb0*/  ISETP.NE.U32.AND P6, PT, R4, RZ, PT ;  /* 0x000000ff0400720c */ /* 0x000fc80003fc5070 */
[----:B------:R-:W-:Y:S04]  /*11bc0*/  STL.64 [R1+0x160], R10 ;  /* 0x0001600a01007387 */ /* 0x000fe80000100a00 */
[----:B------:R-:W4:Y:S04]  /*11bd0*/  LDL.LU.64 R108, [R1+0xc0] ;  /* 0x0000c000016c7983 */ /* 0x000f280000300a00 */
[----:B------:R-:W-:Y:S01]  /*11be0*/  LDGSTS.E [R13+-0x6fff8], desc[UR20][R10.64], P3 ;  /* 0x900080000a0d7fae */ /* 0x000fe200099a1014 */
[----:B------:R-:W-:Y:S02]  /*11bf0*/  ISETP.NE.U32.AND P3, PT, R14, RZ, PT ;  /* 0x000000ff0e00720c */ /* 0x000fe40003f65070 */
[----:B------:R-:W-:Y:S01]  /*11c00*/  SEL R14, R9, RZ, P1 ;  /* 0x000000ff090e7207 */ /* 0x000fe20000800000 */
[----:B---3--:R-:W-:-:S02]  /*11c10*/  IMAD.WIDE R4, R252, 0x4, R102 ;  /* 0x00000004fc047825 */ /* 0x008fc400078e0266 */
[----:B------:R-:W3:Y:S04]  /*11c20*/  LDL.LU.64 R102, [R1+0xb8] ;  /* 0x0000b80001667983 */ /* 0x000ee80000300a00 */
[----:B------:R1:W-:Y:S04]  /*11c30*/  STL.64 [R1+0x158], R4 ;  /* 0x0001580401007387 */ /* 0x0003e80000100a00 */
[----:B------:R1:W-:Y:S01]  /*11c40*/  LDGSTS.E [R13+-0x6e000], desc[UR20][R4.64], P6 ;  /* 0x92000000040d7fae */ /* 0x0003e2000b1a1014 */
[----:B------:R-:W-:Y:S02]  /*11c50*/  ISETP.NE.U32.AND P6, PT, R14, RZ, PT ;  /* 0x000000ff0e00720c */ /* 0x000fe40003fc5070 */
[----:B------:R-:W-:Y:S01]  /*11c60*/  SEL R14, R8, RZ, P1 ;  /* 0x000000ff080e7207 */ /* 0x000fe20000800000 */
[----:B-1----:R-:W-:-:S02]  /*11c70*/  IMAD.WIDE R4, R252, 0x4, R106 ;  /* 0x00000004fc047825 */ /* 0x002fc400078e026a */
[----:B------:R-:W3:Y:S04]  /*11c80*/  LDL.LU.64 R106, [R1+0xb0] ;  /* 0x0000b000016a7983 */ /* 0x000ee80000300a00 */
[----:B------:R2:W-:Y:S01]  /*11c90*/  LDGSTS.E [R13+-0x6dff8], desc[UR20][R4.64], P5 ;  /* 0x92008000040d7fae */ /* 0x0005e2000a9a1014 */
[----:B------:R-:W-:-:S03]  /*11ca0*/  ISETP.NE.U32.AND P5, PT, R14, RZ, PT ;  /* 0x000000ff0e00720c */ /* 0x000fc60003fa5070 */
[----:B------:R2:W-:Y:S01]  /*11cb0*/  STL.64 [R1+0x150], R4 ;  /* 0x0001500401007387 */ /* 0x0005e20000100a00 */
[----:B------:R-:W-:Y:S01]  /*11cc0*/  SEL R14, R7, RZ, P1 ;  /* 0x000000ff070e7207 */ /* 0x000fe20000800000 */
[----:B--2---:R-:W-:-:S08]  /*11cd0*/  IMAD.WIDE R4, R252, 0x4, R104 ;  /* 0x00000004fc047825 */ /* 0x004fd000078e0268 */
[----:B------:R1:W-:Y:S01]  /*11ce0*/  LDGSTS.E [R13+-0x6c000], desc[UR20][R4.64], P5 ;  /* 0x94000000040d7fae */ /* 0x0003e2000a9a1014 */
[----:B------:R-:W-:-:S03]  /*11cf0*/  ISETP.NE.U32.AND P5, PT, R14, RZ, PT ;  /* 0x000000ff0e00720c */ /* 0x000fc60003fa5070 */
[----:B------:R1:W-:Y:S04]  /*11d00*/  STL.64 [R1+0x148], R4 ;  /* 0x0001480401007387 */ /* 0x0003e80000100a00 */
[----:B------:R-:W2:Y:S01]  /*11d10*/  LDL.LU.64 R104, [R1+0xa8] ;  /* 0x0000a80001687983 */ /* 0x000ea20000300a00 */
[----:B-1----:R-:W-:-:S05]  /*11d20*/  IMAD.WIDE R4, R252, 0x4, R100 ;  /* 0x00000004fc047825 */ /* 0x002fca00078e0264 */
[----:B------:R1:W-:Y:S04]  /*11d30*/  STL.64 [R1+0x140], R4 ;  /* 0x0001400401007387 */ /* 0x0003e80000100a00 */
[----:B------:R-:W2:Y:S04]  /*11d40*/  LDL.LU.64 R100, [R1+0xa0] ;  /* 0x0000a00001647983 */ /* 0x000ea80000300a00 */
[----:B------:R1:W-:Y:S02]  /*11d50*/  LDGSTS.E [R13+-0x6bff8], desc[UR20][R4.64], P5 ;  /* 0x94008000040d7fae */ /* 0x0003e4000a9a1014 */
[----:B-1----:R-:W-:-:S02]  /*11d60*/  IMAD.WIDE R4, R252, 0x4, R96 ;  /* 0x00000004fc047825 */ /* 0x002fc400078e0260 */
[----:B------:R-:W2:Y:S01]  /*11d70*/  LDL.LU.64 R96, [R1+0x98] ;  /* 0x0000980001607983 */ /* 0x000ea20000300a00 */
[----:B------:R-:W-:-:S04]  /*11d80*/  SEL R14, R6, RZ, P1 ;  /* 0x000000ff060e7207 */ /* 0x000fc80000800000 */
[----:B------:R-:W-:Y:S01]  /*11d90*/  ISETP.NE.U32.AND P5, PT, R14, RZ, PT ;  /* 0x000000ff0e00720c */ /* 0x000fe20003fa5070 */
[----:B------:R4:W-:-:S12]  /*11da0*/  STL.64 [R1+0x138], R4 ;  /* 0x0001380401007387 */ /* 0x0009d80000100a00 */
[----:B------:R4:W-:Y:S02]  /*11db0*/  LDGSTS.E [R13+-0x6a000], desc[UR20][R4.64], P5 ;  /* 0x96000000040d7fae */ /* 0x0009e4000a9a1014 */
[----:B----4-:R-:W-:-:S05]  /*11dc0*/  IMAD.WIDE R4, R252, 0x4, R108 ;  /* 0x00000004fc047825 */ /* 0x010fca00078e026c */
[----:B------:R1:W-:Y:S01]  /*11dd0*/  STL.64 [R1+0x130], R4 ;  /* 0x0001300401007387 */ /* 0x0003e20000100a00 */
[----:B------:R-:W-:-:S04]  /*11de0*/  SEL R14, R0, RZ, P1 ;  /* 0x000000ff000e7207 */ /* 0x000fc80000800000 */
[----:B------:R-:W-:-:S13]  /*11df0*/  ISETP.NE.U32.AND P5, PT, R14, RZ, PT ;  /* 0x000000ff0e00720c */ /* 0x000fda0003fa5070 */
[----:B------:R1:W-:Y:S01]  /*11e00*/  LDGSTS.E [R13+-0x69ff8], desc[UR20][R4.64], P5 ;  /* 0x96008000040d7fae */ /* 0x0003e2000a9a1014 */
[C---:B------:R-:W-:Y:S02]  /*11e10*/  LOP3.LUT R0, R3.reuse, 0x5c, RZ, 0xfc, !PT ;  /* 0x0000005c03007812 */ /* 0x040fe400078efcff */
[----:B------:R-:W-:Y:S02]  /*11e20*/  LOP3.LUT R99, R3, 0x5e, RZ, 0xfc, !PT ;  /* 0x0000005e03637812 */ /* 0x000fe400078efcff */
[----:B------:R-:W-:-:S04]  /*11e30*/  ISETP.GE.AND P5, PT, R0, UR4, PT ;  /* 0x0000000400007c0c */ /* 0x000fc8000bfa6270 */
[----:B------:R-:W-:Y:S02]  /*11e40*/  SEL R14, RZ, 0x4, P5 ;  /* 0x00000004ff0e7807 */ /* 0x000fe40002800000 */
[----:B------:R-:W-:Y:S02]  /*11e50*/  ISETP.GE.AND P5, PT, R99, UR4, PT ;  /* 0x0000000463007c0c */ /* 0x000fe4000bfa6270 */
[----:B------:R-:W4:Y:S01]  /*11e60*/  S2R R99, SR_TID.X ;  /* 0x0000000000637919 */ /* 0x000f220000002100 */
[C---:B---3--:R-:W-:Y:S02]  /*11e70*/  IMAD.WIDE R6, R252.reuse, 0x4, R102 ;  /* 0x00000004fc067825 */ /* 0x048fe400078e0266 */
[----:B------:R-:W3:Y:S04]  /*11e80*/  LDL.LU.64 R102, [R1+0x90] ;  /* 0x0000900001667983 */ /* 0x000ee80000300a00 */
[----:B------:R-:W-:Y:S04]  /*11e90*/  STL.64 [R1+0x128], R6 ;  /* 0x0001280601007387 */ /* 0x000fe80000100a00 */
[----:B------:R-:W-:Y:S01]  /*11ea0*/  LDGSTS.E [R12+-0x70000], desc[UR20][R6.64], P4 ;  /* 0x90000000060c7fae */ /* 0x000fe2000a1a1014 */
[----:B-1----:R-:W-:-:S05]  /*11eb0*/  IMAD.WIDE R4, R252, 0x4, R106 ;  /* 0x00000004fc047825 */ /* 0x002fca00078e026a */
[----:B------:R2:W-:Y:S04]  /*11ec0*/  STL.64 [R1+0x120], R4 ;  /* 0x0001200401007387 */ /* 0x0005e80000100a00 */
[----:B------:R2:W-:Y:S02]  /*11ed0*/  LDGSTS.E [R12+-0x6fff8], desc[UR20][R4.64], P2 ;  /* 0x90008000040c7fae */ /* 0x0005e400091a1014 */
[----:B--2---:R-:W-:-:S05]  /*11ee0*/  IMAD.WIDE R4, R252, 0x4, R104 ;  /* 0x00000004fc047825 */ /* 0x004fca00078e0268 */
[----:B------:R1:W-:Y:S04]  /*11ef0*/  STL.64 [R1+0x118], R4 ;  /* 0x0001180401007387 */ /* 0x0003e80000100a00 */
[----:B------:R1:W-:Y:S01]  /*11f00*/  LDGSTS.E [R12+-0x6e000], desc[UR20][R4.64], P3 ;  /* 0x92000000040c7fae */ /* 0x0003e200099a1014 */
[----:B------:R-:W-:-:S05]  /*11f10*/  IMAD.WIDE R6, R252, 0x4, R100 ;  /* 0x00000004fc067825 */ /* 0x000fca00078e0264 */
[----:B------:R-:W-:Y:S01]  /*11f20*/  STL.64 [R1+0x110], R6 ;  /* 0x0001100601007387 */ /* 0x000fe20000100a00 */
[----:B------:R-:W-:Y:S02]  /*11f30*/  SEL R14, R14, RZ, P1 ;  /* 0x000000ff0e0e7207 */ /* 0x000fe40000800000 */
[----:B------:R-:W-:Y:S01]  /*11f40*/  SEL R0, RZ, 0x4, P5 ;  /* 0x00000004ff007807 */ /* 0x000fe20002800000 */
[----:B------:R-:W-:Y:S01]  /*11f50*/  UIADD3 UR5, UPT, UPT, UR5, -0x180, URZ ;  /* 0xfffffe8005057890 */ /* 0x000fe2000fffe0ff */
[----:B-1----:R-:W-:Y:S01]  /*11f60*/  IMAD.WIDE R4, R252, 0x4, R96 ;  /* 0x00000004fc047825 */ /* 0x002fe200078e0260 */
[----:B------:R-:W-:Y:S04]  /*11f70*/  LDGSTS.E [R12+-0x6dff8], desc[UR20][R6.64], P6 ;  /* 0x92008000060c7fae */ /* 0x000fe8000b1a1014 */
[----:B------:R-:W2:Y:S04]  /*11f80*/  LDL.LU.64 R96, [R1+0x88] ;  /* 0x0000880001607983 */ /* 0x000ea80000300a00 */
[----:B------:R-:W2:Y:S01]  /*11f90*/  LDL.LU.64 R100, [R1+0x80] ;  /* 0x0000800001647983 */ /* 0x000ea20000300a00 */
[----:B------:R-:W-:-:S02]  /*11fa0*/  ISETP.NE.U32.AND P5, PT, R14, RZ, PT ;  /* 0x000000ff0e00720c */ /* 0x000fc40003fa5070 */
[----:B------:R-:W-:Y:S02]  /*11fb0*/  SEL R14, R0, RZ, P1 ;  /* 0x000000ff000e7207 */ /* 0x000fe40000800000 */
[----:B----4-:R-:W-:Y:S02]  /*11fc0*/  LOP3.LUT R0, R99, 0x7f, RZ, 0xc0, !PT ;  /* 0x0000007f63007812 */ /* 0x010fe400078ec0ff */
[----:B------:R-:W-:Y:S02]  /*11fd0*/  LOP3.LUT R99, R3, 0x7c, RZ, 0xfc, !PT ;  /* 0x0000007c03637812 */ /* 0x000fe400078efcff */
[----:B------:R-:W-:Y:S02]  /*11fe0*/  ISETP.GE.AND P2, PT, R0, UR4, PT ;  /* 0x0000000400007c0c */ /* 0x000fe4000bf46270 */
[----:B------:R-:W-:Y:S02]  /*11ff0*/  ISETP.NE.U32.AND P4, PT, R14, RZ, PT ;  /* 0x000000ff0e00720c */ /* 0x000fe40003f85070 */
[----:B------:R-:W-:Y:S01]  /*12000*/  SEL R14, RZ, 0x4, P2 ;  /* 0x00000004ff0e7807 */ /* 0x000fe20001000000 */
[----:B------:R-:W-:Y:S01]  /*12010*/  LDGSTS.E [R12+-0x6c000], desc[UR20][R4.64], P5 ;  /* 0x94000000040c7fae */ /* 0x000fe2000a9a1014 */
[----:B------:R-:W-:-:S02]  /*12020*/  ISETP.GE.AND P2, PT, R99, UR4, PT ;  /* 0x0000000463007c0c */ /* 0x000fc4000bf46270 */
[----:B------:R-:W1:Y:S01]  /*12030*/  S2R R99, SR_TID.X ;  /* 0x0000000000637919 */ /* 0x000e620000002100 */
[----:B------:R-:W-:Y:S02]  /*12040*/  SEL R14, R14, RZ, P1 ;  /* 0x000000ff0e0e7207 */ /* 0x000fe40000800000 */
[----:B------:R-:W-:Y:S02]  /*12050*/  SEL R0, RZ, 0x4, P2 ;  /* 0x00000004ff007807 */ /* 0x000fe40001000000 */
[----:B------:R-:W-:Y:S02]  /*12060*/  ISETP.NE.U32.AND P2, PT, R14, RZ, PT ;  /* 0x000000ff0e00720c */ /* 0x000fe40003f45070 */
[----:B------:R-:W-:Y:S02]  /*12070*/  SEL R14, R0, RZ, P1 ;  /* 0x000000ff000e7207 */ /* 0x000fe40000800000 */
[----:B------:R-:W-:Y:S01]  /*12080*/  ISETP.GE.AND P6, PT, R3, UR5, PT ;  /* 0x0000000503007c0c */ /* 0x000fe2000bfc6270 */
[----:B------:R-:W4:Y:S01]  /*12090*/  LDC R0, c[0x0][0x3a0] ;  /* 0x0000e800ff007b82 */ /* 0x000f220000000800 */
[----:B------:R-:W-:-:S02]  /*120a0*/  ISETP.NE.U32.AND P3, PT, R14, RZ, PT ;  /* 0x000000ff0e00720c */ /* 0x000fc40003f65070 */
[----:B------:R-:W-:Y:S02]  /*120b0*/  SEL R14, RZ, 0x4, P6 ;  /* 0x00000004ff0e7807 */ /* 0x000fe40003000000 */
[----:B-1----:R-:W-:-:S04]  /*120c0*/  SHF.R.U32.HI R99, RZ, 0x6, R99 ;  /* 0x00000006ff637819 */ /* 0x002fc80000011663 */
[----:B------:R-:W-:-:S04]  /*120d0*/  SGXT.U32 R99, R99, 0x1 ;  /* 0x000000016363781a */ /* 0x000fc80000000000 */
[----:B------:R-:W-:-:S04]  /*120e0*/  LOP3.LUT R99, R99, 0x7e, RZ, 0xfc, !PT ;  /* 0x0000007e63637812 */ /* 0x000fc800078efcff */
[----:B------:R-:W-:Y:S01]  /*120f0*/  ISETP.GE.AND P6, PT, R99, UR4, PT ;  /* 0x0000000463007c0c */ /* 0x000fe2000bfc6270 */
[----:B----4-:R-:W-:Y:S01]  /*12100*/  VIADD R0, R0, 0x7f ;  /* 0x0000007f00007836 */ /* 0x010fe20000000000 */
[----:B------:R-:W1:Y:S01]  /*12110*/  S2R R99, SR_TID.X ;  /* 0x0000000000637919 */ /* 0x000e620000002100 */
[----:B------:R-:W-:Y:S01]  /*12120*/  IMAD.WIDE R156, R15, 0x4, R156 ;  /* 0x000000040f9c7825 */ /* 0x000fe200078e029c */
[----:B------:R-:W4:Y:S02]  /*12130*/  LDCU UR4, c[0x0][0x3a0] ;  /* 0x00007400ff0477ac */ /* 0x000f240008000800 */
[----:B------:R-:W-:-:S04]  /*12140*/  ISETP.GT.AND P5, PT, R0, 0x1ff, PT ;  /* 0x000001ff0000780c */ /* 0x000fc80003fa4270 */
[----:B------:R-:W-:Y:S02]  /*12150*/  SEL R0, R14, RZ, P5 ;  /* 0x000000ff0e007207 */ /* 0x000fe40002800000 */
[----:B------:R-:W-:-:S04]  /*12160*/  SEL R14, RZ, 0x4, P6 ;  /* 0x00000004ff0e7807 */ /* 0x000fc80003000000 */
[----:B------:R-:W-:Y:S02]  /*12170*/  SEL R14, R14, RZ, P1 ;  /* 0x000000ff0e0e7207 */ /* 0x000fe40000800000 */
[----:B-1----:R-:W-:-:S04]  /*12180*/  SHF.R.U32.HI R99, RZ, 0x6, R99 ;  /* 0x00000006ff637819 */ /* 0x002fc80000011663 */
[----:B------:R-:W-:-:S04]  /*12190*/  SGXT.U32 R99, R99, 0x1 ;  /* 0x000000016363781a */ /* 0x000fc80000000000 */
[----:B------:R-:W-:-:S04]  /*121a0*/  LOP3.LUT R99, R99, 0x2, RZ, 0xfc, !PT ;  /* 0x0000000263637812 */ /* 0x000fc800078efcff */
[----:B------:R-:W-:Y:S02]  /*121b0*/  ISETP.GE.AND P1, PT, R99, UR5, PT ;  /* 0x0000000563007c0c */ /* 0x000fe4000bf26270 */
[----:B------:R-:W1:Y:S01]  /*121c0*/  S2R R99, SR_TID.X ;  /* 0x0000000000637919 */ /* 0x000e620000002100 */
[----:B------:R-:W-:Y:S04]  /*121d0*/  STL.64 [R1+0x108], R4 ;  /* 0x0001080401007387 */ /* 0x000fe80000100a00 */
[----:B------:R3:W-:Y:S01]  /*121e0*/  STL.64 [R1+0xb50], R2 ;  /* 0x000b500201007387 */ /* 0x0007e20000100a00 */
[----:B-1----:R-:W-:-:S04]  /*121f0*/  SHF.R.U32.HI R99, RZ, 0x6, R99 ;  /* 0x00000006ff637819 */ /* 0x002fc80000011663 */
[----:B------:R-:W-:-:S04]  /*12200*/  SGXT.U32 R99, R99, 0x1 ;  /* 0x000000016363781a */ /* 0x000fc80000000000 */
[----:B------:R-:W-:Y:S01]  /*12210*/  LOP3.LUT R99, R99, 0x20, RZ, 0xfc, !PT ;  /* 0x0000002063637812 */ /* 0x000fe200078efcff */
[----:B---3--:R-:W-:-:S05]  /*12220*/  IMAD.WIDE R2, R252, 0x4, R102 ;  /* 0x00000004fc027825 */ /* 0x008fca00078e0266 */
[----:B------:R-:W-:Y:S01]  /*12230*/  LDGSTS.E [R12+-0x6bff8], desc[UR20][R2.64], P4 ;  /* 0x94008000020c7fae */ /* 0x000fe2000a1a1014 */
[----:B------:R-:W-:Y:S02]  /*12240*/  ISETP.NE.U32.AND P4, PT, R14, RZ, PT ;  /* 0x000000ff0e00720c */ /* 0x000fe40003f85070 */
[----:B------:R-:W-:Y:S02]  /*12250*/  SEL R14, RZ, 0x4, P1 ;  /* 0x00000004ff0e7807 */ /* 0x000fe40000800000 */
[----:B------:R-:W-:Y:S02]  /*12260*/  ISETP.GE.AND P1, PT, R99, UR5, PT ;  /* 0x0000000563007c0c */ /* 0x000fe4000bf26270 */
[----:B------:R-:W1:Y:S01]  /*12270*/  S2R R99, SR_TID.X ;  /* 0x0000000000637919 */ /* 0x000e620000002100 */
[----:B------:R3:W-:Y:S04]  /*12280*/  STL.64 [R1+0x100], R2 ;  /* 0x0001000201007387 */ /* 0x0007e80000100a00 */
[----:B------:R-:W4:Y:S04]  /*12290*/  LDL.LU.64 R102, [R1+0x78] ;  /* 0x0000780001667983 */ /* 0x000f280000300a00 */
[----:B------:R-:W4:Y:S04]  /*122a0*/  LDL.LU.64 R104, [R1+0x70] ;  /* 0x0000700001687983 */ /* 0x000f280000300a00 */
[----:B------:R-:W4:Y:S04]  /*122b0*/  LDL.LU.64 R106, [R1+0x68] ;  /* 0x00006800016a7983 */ /* 0x000f280000300a00 */
[----:B------:R-:W4:Y:S04]  /*122c0*/  LDL.LU.64 R108, [R1+0x60] ;  /* 0x00006000016c7983 */ /* 0x000f280000300a00 */
[----:B---3--:R-:W3:Y:S04]  /*122d0*/  LDL.LU.64 R2, [R1+0x50] ;  /* 0x0000500001027983 */ /* 0x008ee80000300a00 */
[----:B------:R-:W3:Y:S01]  /*122e0*/  LDL.LU.64 R248, [R1+0x48] ;  /* 0x0000480001f87983 */ /* 0x000ee20000300a00 */
[----:B-1----:R-:W-:-:S03]  /*122f0*/  SHF.R.U32.HI R99, RZ, 0x6, R99 ;  /* 0x00000006ff637819 */ /* 0x002fc60000011663 */
[----:B------:R-:W3:Y:S01]  /*12300*/  LDL.LU.64 R116, [R1+0x40] ;  /* 0x0000400001747983 */ /* 0x000ee20000300a00 */
[----:B------:R-:W-:-:S03]  /*12310*/  SGXT.U32 R99, R99, 0x1 ;  /* 0x000000016363781a */ /* 0x000fc60000000000 */
[----:B------:R-:W3:Y:S04]  /*12320*/  LDL.LU.64 R240, [R1+0x38] ;  /* 0x0000380001f07983 */ /* 0x000ee80000300a00 */
[----:B------:R-:W3:Y:S01]  /*12330*/  LDL.LU.64 R250, [R1+0x30] ;  /* 0x0000300001fa7983 */ /* 0x000ee20000300a00 */
[----:B------:R-:W-:-:S03]  /*12340*/  LOP3.LUT R99, R99, 0x22, RZ, 0xfc, !PT ;  /* 0x0000002263637812 */ /* 0x000fc600078efcff */
[----:B------:R-:W3:Y:S04]  /*12350*/  LDL.LU.64 R118, [R1+0x28] ;  /* 0x0000280001767983 */ /* 0x000ee80000300a00 */
[----:B------:R-:W3:Y:S04]  /*12360*/  LDL.LU.64 R110, [R1+0x20] ;  /* 0x00002000016e7983 */ /* 0x000ee80000300a00 */
[----:B------:R-:W3:Y:S01]  /*12370*/  LDL.LU.64 R8, [R1+0x18] ;  /* 0x0000180001087983 */ /* 0x000ee20000300a00 */
[----:B--2---:R-:W-:-:S04]  /*12380*/  IMAD.WIDE R96, R252, 0x4, R96 ;  /* 0x00000004fc607825 */ /* 0x004fc800078e0260 */
[----:B------:R-:W-:Y:S01]  /*12390*/  IMAD.WIDE R100, R252, 0x4, R100 ;  /* 0x00000004fc647825 */ /* 0x000fe200078e0264 */
[----:B------:R1:W-:Y:S04]  /*123a0*/  STL.64 [R1+0xf8], R96 ;  /* 0x0000f86001007387 */ /* 0x0003e80000100a00 */
[----:B------:R-:W2:Y:S04]  /*123b0*/  LDL.LU.64 R6, [R1+0x10] ;  /* 0x0000100001067983 */ /* 0x000ea80000300a00 */
[----:B------:R1:W-:Y:S04]  /*123c0*/  STL.64 [R1+0xf0], R100 ;  /* 0x0000f06401007387 */ /* 0x0003e80000100a00 */
[----:B------:R-:W2:Y:S04]  /*123d0*/  LDL.LU.64 R4, [R1+0x8] ;  /* 0x0000080001047983 */ /* 0x000ea80000300a00 */
[----:B------:R-:W2:Y:S04]  /*123e0*/  LDL.LU.64 R10, [R1] ;  /* 0x00000000010a7983 */ /* 0x000ea80000300a00 */
[----:B------:R-:W-:Y:S01]  /*123f0*/  LDGSTS.E [R12+-0x6a000], desc[UR20][R96.64], P3 ;  /* 0x96000000600c7fae */ /* 0x000fe200099a1014 */
[----:B------:R-:W-:-:S03]  /*12400*/  ISETP.GE.AND P3, PT, R99, UR5, PT ;  /* 0x0000000563007c0c */ /* 0x000fc6000bf66270 */
[----:B------:R2:W-:Y:S01]  /*12410*/  LDGSTS.E [R12+-0x69ff8], desc[UR20][R100.64], P4 ;  /* 0x96008000640c7fae */ /* 0x0005e2000a1a1014 */
[----:B------:R-:W-:-:S03]  /*12420*/  ISETP.NE.U32.AND P6, PT, R0, RZ, PT ;  /* 0x000000ff0000720c */ /* 0x000fc60003fc5070 */
[----:B-1----:R-:W2:Y:S04]  /*12430*/  LDL.LU.64 R96, [R1+0xbd0] ;  /* 0x000bd00001607983 */ /* 0x002ea80000300a00 */
[----:B------:R-:W2:Y:S04]  /*12440*/  LDL.LU R99, [R1+0xbc8] ;  /* 0x000bc80001637983 */ /* 0x000ea80000300800 */
[----:B------:R-:W2:Y:S04]  /*12450*/  LDL.LU.64 R100, [R1+0xbc0] ;  /* 0x000bc00001647983 */ /* 0x000ea80000300a00 */
[----:B------:R1:W-:Y:S01]  /*12460*/  STL.64 [R1+0xb58], R12 ;  /* 0x000b580c01007387 */ /* 0x0003e20000100a00 */
[----:B------:R-:W-:-:S03]  /*12470*/  SEL R14, R14, RZ, P5 ;  /* 0x000000ff0e0e7207 */ /* 0x000fc60002800000 */
[----:B------:R-:W0:Y:S04]  /*12480*/  LDGDEPBAR ;  /* 0x00000000000079af */ /* 0x000e280000000000 */
[----:B-1----:R-:W2:Y:S01]  /*12490*/  LDL.LU.64 R12, [R1+0x58] ;  /* 0x00005800010c7983 */ /* 0x002ea20000300a00 */
[----:B------:R-:W-:Y:S02]  /*124a0*/  SEL R0, RZ, 0x4, P1 ;  /* 0x00000004ff007807 */ /* 0x000fe40000800000 */
[----:B------:R-:W-:Y:S02]  /*124b0*/  ISETP.NE.U32.AND P1, PT, R14, RZ, PT ;  /* 0x000000ff0e00720c */ /* 0x000fe40003f25070 */
[----:B------:R-:W-:Y:S02]  /*124c0*/  SEL R14, R0, RZ, P5 ;  /* 0x000000ff000e7207 */ /* 0x000fe40002800000 */
[----:B------:R-:W1:Y:S02]  /*124d0*/  S2R R0, SR_TID.X ;  /* 0x0000000000007919 */ /* 0x000e640000002100 */
[----:B------:R-:W-:-:S02]  /*124e0*/  ISETP.NE.U32.AND P4, PT, R14, RZ, PT ;  /* 0x000000ff0e00720c */ /* 0x000fc40003f85070 */
[----:B------:R-:W-:Y:S02]  /*124f0*/  SEL R14, RZ, 0x4, P3 ;  /* 0x00000004ff0e7807 */ /* 0x000fe40001800000 */
[----:B-1----:R-:W-:-:S04]  /*12500*/  SHF.R.U32.HI R0, RZ, 0x6, R0 ;  /* 0x00000006ff007819 */ /* 0x002fc80000011600 */
[----:B------:R-:W-:-:S04]  /*12510*/  SGXT.U32 R0, R0, 0x1 ;  /* 0x000000010000781a */ /* 0x000fc80000000000 */
[----:B------:R-:W-:-:S04]  /*12520*/  LOP3.LUT R0, R0, 0x40, RZ, 0xfc, !PT ;  /* 0x0000004000007812 */ /* 0x000fc800078efcff */
[----:B------:R-:W-:Y:S02]  /*12530*/  ISETP.GE.AND P3, PT, R0, UR5, PT ;  /* 0x0000000500007c0c */ /* 0x000fe4000bf66270 */
[----:B------:R-:W5:Y:S01]  /*12540*/  LDL.LU R0, [R1+0xbb8] ;  /* 0x000bb80001007983 */ /* 0x000f620000300800 */
[----:B----4-:R-:W-:-:S04]  /*12550*/  IMAD.WIDE R102, R15, 0x4, R102 ;  /* 0x000000040f667825 */ /* 0x010fc800078e0266 */
[C---:B------:R-:W-:Y:S01]  /*12560*/  IMAD.WIDE R104, R15.reuse, 0x4, R104 ;  /* 0x000000040f687825 */ /* 0x040fe200078e0268 */
[----:B------:R1:W-:Y:S03]  /*12570*/  STL.64 [R1+0xe8], R102 ;  /* 0x0000e86601007387 */ /* 0x0003e60000100a00 */
[----:B------:R-:W-:-:S04]  /*12580*/  IMAD.WIDE R106, R15, 0x4, R106 ;  /* 0x000000040f6a7825 */ /* 0x000fc800078e026a */
[C---:B------:R-:W-:Y:S01]  /*12590*/  IMAD.WIDE R108, R15.reuse, 0x4, R108 ;  /* 0x000000040f6c7825 */ /* 0x040fe200078e026c */
[----:B-1----:R-:W4:Y:S04]  /*125a0*/  LDL.LU.64 R102, [R1+0xbb0] ;  /* 0x000bb00001667983 */ /* 0x002f280000300a00 */
[----:B------:R1:W-:Y:S04]  /*125b0*/  STL.64 [R1+0xe0], R104 ;  /* 0x0000e06801007387 */ /* 0x0003e80000100a00 */
[----:B-1----:R-:W4:Y:S04]  /*125c0*/  LDL.LU.64 R104, [R1+0xba8] ;  /* 0x000ba80001687983 */ /* 0x002f280000300a00 */
[----:B------:R1:W-:Y:S01]  /*125d0*/  STL.64 [R1+0xd8], R106 ;  /* 0x0000d86a01007387 */ /* 0x0003e20000100a00 */
[----:B---3--:R-:W-:-:S03]  /*125e0*/  IMAD.WIDE R248, R15, 0x4, R248 ;  /* 0x000000040ff87825 */ /* 0x008fc600078e02f8 */
[----:B-1----:R-:W3:Y:S04]  /*125f0*/  LDL.LU.64 R106, [R1+0xba0] ;  /* 0x000ba000016a7983 */ /* 0x002ee80000300a00 */
[----:B------:R1:W-:Y:S04]  /*12600*/  STL.64 [R1+0xd0], R108 ;  /* 0x0000d06c01007387 */ /* 0x0003e80000100a00 */
[----:B-1----:R-:W3:Y:S01]  /*12610*/  LDL.LU.64 R108, [R1+0xb98] ;  /* 0x000b9800016c7983 */ /* 0x002ee20000300a00 */
[----:B------:R-:W-:-:S04]  /*12620*/  IMAD.WIDE R116, R15, 0x4, R116 ;  /* 0x000000040f747825 */ /* 0x000fc800078e0274 */
[----:B------:R-:W-:-:S04]  /*12630*/  IMAD.WIDE R110, R15, 0x4, R110 ;  /* 0x000000040f6e7825 */ /* 0x000fc800078e026e */
[----:B--2---:R-:W-:-:S05]  /*12640*/  IMAD.WIDE R12, R15, 0x4, R12 ;  /* 0x000000040f0c7825 */ /* 0x004fca00078e020c */
[----:B------:R1:W-:Y:S02]  /*12650*/  STL.64 [R1+0xc8], R12 ;  /* 0x0000c80c01007387 */ /* 0x0003e40000100a00 */
[----:B-1----:R-:W-:-:S04]  /*12660*/  IMAD.WIDE R12, R15, 0x4, R2 ;  /* 0x000000040f0c7825 */ /* 0x002fc800078e0202 */
[C---:B------:R-:W-:Y:S01]  /*12670*/  IMAD.WIDE R2, R15.reuse, 0x4, R240 ;  /* 0x000000040f027825 */ /* 0x040fe200078e02f0 */
[----:B------:R-:W-:Y:S04]  /*12680*/  STL.64 [R1+0xc0], R12 ;  /* 0x0000c00c01007387 */ /* 0x000fe80000100a00 */
[----:B------:R-:W-:Y:S04]  /*12690*/  STL.64 [R1+0xb68], R12 ;  /* 0x000b680c01007387 */ /* 0x000fe80000100a00 */
[----:B------:R1:W-:Y:S04]  /*126a0*/  STL.64 [R1+0xa8], R2 ;  /* 0x0000a80201007387 */ /* 0x0003e80000100a00 */
[----:B------:R-:W-:Y:S04]  /*126b0*/  STL.64 [R1+0xb8], R248 ;  /* 0x0000b8f801007387 */ /* 0x000fe80000100a00 */
[----:B------:R-:W-:Y:S01]  /*126c0*/  STL.64 [R1+0xb70], R248 ;  /* 0x000b70f801007387 */ /* 0x000fe20000100a00 */
[----:B-1----:R-:W-:-:S05]  /*126d0*/  IMAD.WIDE R2, R15, 0x4, R250 ;  /* 0x000000040f027825 */ /* 0x002fca00078e02fa */
[----:B------:R1:W-:Y:S01]  /*126e0*/  STL.64 [R1+0xa0], R2 ;  /* 0x0000a00201007387 */ /* 0x0003e20000100a00 */
[----:B------:R-:W-:-:S03]  /*126f0*/  IMAD.WIDE R12, R15, 0x4, R8 ;  /* 0x000000040f0c7825 */ /* 0x000fc600078e0208 */
[----:B------:R-:W-:Y:S01]  /*12700*/  STL.64 [R1+0xb0], R116 ;  /* 0x0000b07401007387 */ /* 0x000fe20000100a00 */
[----:B------:R-:W-:-:S03]  /*12710*/  IMAD.WIDE R250, R15, 0x4, R4 ;  /* 0x000000040ffa7825 */ /* 0x000fc600078e0204 */
[----:B------:R2:W-:Y:S01]  /*12720*/  STL.64 [R1+0xb88], R116 ;  /* 0x000b887401007387 */ /* 0x0005e20000100a00 */
[----:B-1----:R-:W-:-:S05]  /*12730*/  IMAD.WIDE R2, R15, 0x4, R118 ;  /* 0x000000040f027825 */ /* 0x002fca00078e0276 */
[----:B------:R1:W-:Y:S01]  /*12740*/  STL.64 [R1+0x98], R2 ;  /* 0x0000980201007387 */ /* 0x0003e20000100a00 */
[----:B------:R-:W-:-:S03]  /*12750*/  IMAD.WIDE R4, R15, 0x4, R246 ;  /* 0x000000040f047825 */ /* 0x000fc600078e02f6 */
[----:B------:R1:W-:Y:S01]  /*12760*/  STL.64 [R1+0x90], R110 ;  /* 0x0000906e01007387 */ /* 0x0003e20000100a00 */
[----:B--2---:R-:W-:-:S03]  /*12770*/  IMAD.WIDE R116, R15, 0x4, R244 ;  /* 0x000000040f747825 */ /* 0x004fc600078e02f4 */
[----:B------:R-:W-:Y:S01]  /*12780*/  STL.64 [R1+0x88], R12 ;  /* 0x0000880c01007387 */ /* 0x000fe20000100a00 */
[----:B-1----:R-:W-:-:S04]  /*12790*/  IMAD.WIDE R2, R15, 0x4, R6 ;  /* 0x000000040f027825 */ /* 0x002fc800078e0206 */
[C---:B------:R-:W-:Y:S01]  /*127a0*/  IMAD.WIDE R110, R15.reuse, 0x4, R10 ;  /* 0x000000040f6e7825 */ /* 0x040fe200078e020a */
[----:B------:R-:W-:Y:S03]  /*127b0*/  STL.64 [R1+0x80], R2 ;  /* 0x0000800201007387 */ /* 0x000fe60000100a00 */
[C---:B------:R-:W-:Y:S01]  /*127c0*/  IMAD.WIDE R6, R15.reuse, 0x4, R242 ;  /* 0x000000040f067825 */ /* 0x040fe200078e02f2 */
[----:B------:R1:W-:Y:S03]  /*127d0*/  STL.64 [R1+0x68], R4 ;  /* 0x0000680401007387 */ /* 0x0003e60000100a00 */
[C---:B------:R-:W-:Y:S01]  /*127e0*/  IMAD.WIDE R248, R15.reuse, 0x4, R238 ;  /* 0x000000040ff87825 */ /* 0x040fe200078e02ee */
[----:B------:R-:W-:Y:S03]  /*127f0*/  STL.64 [R1+0x78], R250 ;  /* 0x000078fa01007387 */ /* 0x000fe60000100a00 */
        /* <DEDUP_REMOVED lines=10> */
[C---:B-1----:R-:W-:Y:S01]  /*128a0*/  IMAD.WIDE R4, R15.reuse, 0x4, R126 ;  /* 0x000000040f047825 */ /* 0x042fe200078e027e */
        /* <DEDUP_REMOVED lines=10> */
[----:B------:R-:W-:Y:S04]  /*12950*/  STL.64 [R1+0x18], R124 ;  /* 0x0000187c01007387 */ /* 0x000fe80000100a00 */
[----:B------:R-:W2:Y:S01]  /*12960*/  LDL.64 R136, [R1+0xa0] ;  /* 0x0000a00001887983 */ /* 0x000ea20000100a00 */
[----:B------:R-:W-:-:S03]  /*12970*/  IMAD.WIDE R244, R15, 0x4, R138 ;  /* 0x000000040ff47825 */ /* 0x000fc600078e028a */
[----:B------:R1:W-:Y:S01]  /*12980*/  STL.64 [R1], R80 ;  /* 0x0000005001007387 */ /* 0x0003e20000100a00 */
[----:B------:R-:W-:-:S03]  /*12990*/  IMAD.WIDE R134, R15, 0x4, R78 ;  /* 0x000000040f867825 */ /* 0x000fc600078e024e */
[----:B------:R-:W-:Y:S01]  /*129a0*/  STL.64 [R1+0x10], R126 ;  /* 0x0000107e01007387 */ /* 0x000fe20000100a00 */
[----:B------:R-:W-:-:S03]  /*129b0*/  IMAD.WIDE R78, R15, 0x4, R90 ;  /* 0x000000040f4e7825 */ /* 0x000fc600078e025a */
[----:B------:R-:W2:Y:S01]  /*129c0*/  LDL.64 R138, [R1+0xe0] ;  /* 0x0000e000018a7983 */ /* 0x000ea20000100a00 */
[----:B------:R-:W-:-:S03]  /*129d0*/  IMAD.WIDE R90, R15, 0x4, R100 ;  /* 0x000000040f5a7825 */ /* 0x000fc600078e0264 */
[----:B------:R-:W-:Y:S01]  /*129e0*/  STL.64 [R1+0x8], R122 ;  /* 0x0000087a01007387 */ /* 0x000fe20000100a00 */
[----:B-1----:R-:W-:-:S03]  /*129f0*/  IMAD.WIDE R80, R15, 0x4, R22 ;  /* 0x000000040f507825 */ /* 0x002fc600078e0216 */
[----:B------:R-:W2:Y:S01]  /*12a00*/  LDL R23, [R1+0x230] ;  /* 0x0002300001177983 */ /* 0x000ea20000100800 */
[----:B------:R-:W-:-:S03]  /*12a10*/  IMAD.WIDE R238, R15, 0x4, R142 ;  /* 0x000000040fee7825 */ /* 0x000fc600078e028e */
[----:B------:R-:W2:Y:S01]  /*12a20*/  LDL.64 R100, [R1+0xe8] ;  /* 0x0000e80001647983 */ /* 0x000ea20000100a00 */
[----:B------:R-:W-:-:S03]  /*12a30*/  IMAD.WIDE R242, R15, 0x4, R140 ;  /* 0x000000040ff27825 */ /* 0x000fc600078e028c */
[----:B------:R-:W3:Y:S04]  /*12a40*/  LDL.64 R142, [R1+0xa8] ;  /* 0x0000a800018e7983 */ /* 0x000ee80000100a00 */
[----:B------:R-:W4:Y:S01]  /*12a50*/  LDL.64 R140, [R1+0x68] ;  /* 0x00006800018c7983 */ /* 0x000f220000100a00 */
[----:B------:R-:W-:-:S03]  /*12a60*/  IMAD.WIDE R172, R15, 0x4, R172 ;  /* 0x000000040fac7825 */ /* 0x000fc600078e02ac */
[----:B--2---:R-:W-:Y:S04]  /*12a70*/  LDGSTS.E [R23+0x20000], desc[UR20][R100.64], P2 ;  /* 0x2000000064177fae */ /* 0x004fe800091a1014 */
[----:B---3--:R-:W-:Y:S04]  /*12a80*/  LDGSTS.E [R23+0x20400], desc[UR20][R142.64], P2 ;  /* 0x204000008e177fae */ /* 0x008fe800091a1014 */
[----:B----4-:R-:W-:Y:S04]  /*12a90*/  LDGSTS.E [R23+0x20800], desc[UR20][R140.64], P2 ;  /* 0x208000008c177fae */ /* 0x010fe800091a1014 */
[----:B------:R-:W-:Y:S01]  /*12aa0*/  LDGSTS.E [R23+0x20c00], desc[UR20][R10.64], P2 ;  /* 0x20c000000a177fae */ /* 0x000fe200091a1014 */
[----:B------:R-:W-:-:S03]  /*12ab0*/  IMAD.WIDE R188, R15, 0x4, R188 ;  /* 0x000000040fbc7825 */ /* 0x000fc600078e02bc */
[----:B------:R-:W-:Y:S01]  /*12ac0*/  LDGSTS.E [R23+0x21000], desc[UR20][R242.64], P2 ;  /* 0x21000000f2177fae */ /* 0x000fe200091a1014 */
[----:B------:R-:W-:-:S03]  /*12ad0*/  IMAD.WIDE R204, R15, 0x4, R204 ;  /* 0x000000040fcc7825 */ /* 0x000fc600078e02cc */
[----:B------:R-:W-:Y:S04]  /*12ae0*/  LDGSTS.E [R23+0x21400], desc[UR20][R156.64], P2 ;  /* 0x214000009c177fae */ /* 0x000fe800091a1014 */
[----:B------:R-:W2:Y:S01]  /*12af0*/  LDL.LU.64 R10, [R1+0xb90] ;  /* 0x000b9000010a7983 */ /* 0x000ea20000300a00 */
        /* <DEDUP_REMOVED lines=18> */
[----:B------:R-:W3:Y:S04]  /*12c20*/  LDL.64 R142, [R1+0xd8] ;  /* 0x0000d800018e7983 */ /* 0x000ee80000100a00 */
[----:B------:R-:W4:Y:S04]  /*12c30*/  LDL.64 R140, [R1+0x98] ;  /* 0x00009800018c7983 */ /* 0x000f280000100a00 */
[----:B--2---:R-:W-:Y:S04]  /*12c40*/  LDGSTS.E [R11+0x20080], desc[UR20][R138.64], P2 ;  /* 0x200800008a0b7fae */ /* 0x004fe800091a1014 */
[----:B------:R-:W-:Y:S04]  /*12c50*/  LDGSTS.E [R11+0x20480], desc[UR20][R136.64], P2 ;  /* 0x20480000880b7fae */ /* 0x000fe800091a1014 */
[----:B------:R-:W-:Y:S04]  /*12c60*/  LDGSTS.E [R11+0x20880], desc[UR20][R116.64], P2 ;  /* 0x20880000740b7fae */ /* 0x000fe800091a1014 */
[----:B------:R-:W-:Y:S01]  /*12c70*/  LDGSTS.E [R11+0x20c80], desc[UR20][R4.64], P2 ;  /* 0x20c80000040b7fae */ /* 0x000fe200091a1014 */
[----:B------:R-:W-:-:S03]  /*12c80*/  IMAD.WIDE R158, R15, 0x4, R158 ;  /* 0x000000040f9e7825 */ /* 0x000fc600078e029e */
[----:B------:R-:W-:Y:S04]  /*12c90*/  LDGSTS.E [R11+0x21080], desc[UR20][R238.64], P2 ;  /* 0x21080000ee0b7fae */ /* 0x000fe800091a1014 */
[----:B------:R-:W2:Y:S04]  /*12ca0*/  LDL.LU.64 R116, [R1+0xb88] ;  /* 0x000b880001747983 */ /* 0x000ea80000300a00 */
        /* <DEDUP_REMOVED lines=20> */
[----:B------:R-:W2:Y:S01]  /*12df0*/  LDL.64 R138, [R1+0xd0] ;  /* 0x0000d000018a7983 */ /* 0x000ea20000100a00 */
[----:B------:R-:W-:-:S03]  /*12e00*/  IMAD.WIDE R70, R15, 0x4, R82 ;  /* 0x000000040f467825 */ /* 0x000fc600078e0252 */
[----:B------:R-:W2:Y:S01]  /*12e10*/  LDL.64 R136, [R1+0x90] ;  /* 0x0000900001887983 */ /* 0x000ea20000100a00 */
[----:B------:R-:W-:-:S03]  /*12e20*/  IMAD.WIDE R74, R15, 0x4, R86 ;  /* 0x000000040f4a7825 */ /* 0x000fc600078e0256 */
[----:B------:R-:W-:Y:S01]  /*12e30*/  LDGSTS.E [R11+0x23880], desc[UR20][R70.64], P2 ;  /* 0x23880000460b7fae */ /* 0x000fe200091a1014 */
[----:B------:R-:W-:-:S05]  /*12e40*/  IMAD.WIDE R86, R15, 0x4, R96 ;  /* 0x000000040f567825 */ /* 0x000fca00078e0260 */
[----:B------:R-:W-:Y:S04]  /*12e50*/  LDGSTS.E [R11+0x23c80], desc[UR20][R86.64], P2 ;  /* 0x23c80000560b7fae */ /* 0x000fe800091a1014 */
[----:B---3--:R-:W-:Y:S04]  /*12e60*/  LDGSTS.E [R5+0x20100], desc[UR20][R142.64], P2 ;  /* 0x201000008e057fae */ /* 0x008fe800091a1014 */
[----:B----4-:R-:W-:Y:S04]  /*12e70*/  LDGSTS.E [R5+0x20500], desc[UR20][R140.64], P2 ;  /* 0x205000008c057fae */ /* 0x010fe800091a1014 */
[----:B------:R-:W-:Y:S04]  /*12e80*/  LDGSTS.E [R5+0x20900], desc[UR20][R6.64], P2 ;  /* 0x2090000006057fae */ /* 0x000fe800091a1014 */
[----:B------:R-:W-:Y:S04]  /*12e90*/  LDGSTS.E [R5+0x20d00], desc[UR20][R124.64], P2 ;  /* 0x20d000007c057fae */ /* 0x000fe800091a1014 */
[----:B------:R-:W2:Y:S04]  /*12ea0*/  LDL.LU.64 R6, [R1+0xb78] ;  /* 0x000b780001067983 */ /* 0x000ea80000300a00 */
[----:B------:R-:W3:Y:S01]  /*12eb0*/  LDL.64 R124, [R1+0xc8] ;  /* 0x0000c800017c7983 */ /* 0x000ee20000100a00 */
[----:B------:R-:W-:-:S04]  /*12ec0*/  IMAD.WIDE R144, R15, 0x4, R144 ;  /* 0x000000040f907825 */ /* 0x000fc800078e0290 */
[C---:B------:R-:W-:Y:S01]  /*12ed0*/  IMAD.WIDE R160, R15.reuse, 0x4, R160 ;  /* 0x000000040fa07825 */ /* 0x040fe200078e02a0 */
[----:B------:R-:W-:Y:S03]  /*12ee0*/  LDGSTS.E [R5+0x21100], desc[UR20][R144.64], P2 ;  /* 0x2110000090057fae */ /* 0x000fe600091a1014 */
        /* <DEDUP_REMOVED lines=20> */
[----:B------:R-:W-:-:S04]  /*13030*/  IMAD.WIDE R88, R15, 0x4, R98 ;  /* 0x000000040f587825 */ /* 0x000fc800078e0262 */
[C---:B------:R-:W-:Y:S01]  /*13040*/  IMAD.WIDE R146, R15.reuse, 0x4, R146 ;  /* 0x000000040f927825 */ /* 0x040fe200078e0292 */
[----:B------:R-:W-:Y:S03]  /*13050*/  LDGSTS.E [R5+0x23d00], desc[UR20][R88.64], P2 ;  /* 0x23d0000058057fae */ /* 0x000fe600091a1014 */
        /* <DEDUP_REMOVED lines=9> */
[----:B------:R1:W-:Y:S04]  /*130f0*/  STL.64 [R1+0xae0], R4 ;  /* 0x000ae00401007387 */ /* 0x0003e80000100a00 */
[----:B-1----:R-:W4:Y:S04]  /*13100*/  LDL.LU.64 R4, [R1] ;  /* 0x0000000001047983 */ /* 0x002f280000300a00 */
        /* <DEDUP_REMOVED lines=16> */
[----:B---3--:R-:W-:Y:S04]  /*13210*/  LDGSTS.E [R7+0x20200], desc[UR20][R124.64], P2 ;  /* 0x202000007c077fae */ /* 0x008fe800091a1014 */
[----:B------:R-:W2:Y:S04]  /*13220*/  LDL.LU.64 R248, [R1+0xb70] ;  /* 0x000b700001f87983 */ /* 0x000ea80000300a00 */
[----:B------:R-:W-:Y:S04]  /*13230*/  LDGSTS.E [R7+0x20600], desc[UR20][R12.64], P2 ;  /* 0x206000000c077fae */ /* 0x000fe800091a1014 */
[----:B------:R-:W-:Y:S01]  /*13240*/  LDGSTS.E [R7+0x20a00], desc[UR20][R8.64], P2 ;  /* 0x20a0000008077fae */ /* 0x000fe200091a1014 */
[----:B------:R-:W-:-:S03]  /*13250*/  IMAD.WIDE R148, R15, 0x4, R148 ;  /* 0x000000040f947825 */ /* 0x000fc600078e0294 */
[----:B------:R-:W-:Y:S04]  /*13260*/  LDGSTS.E [R7+0x20e00], desc[UR20][R122.64], P2 ;  /* 0x20e000007a077fae */ /* 0x000fe800091a1014 */
[----:B------:R-:W3:Y:S04]  /*13270*/  LDL.LU.64 R12, [R1+0xb68] ;  /* 0x000b6800010c7983 */ /* 0x000ee80000300a00 */
        /* <DEDUP_REMOVED lines=22> */
[----:B------:R1:W-:Y:S01]  /*133e0*/  STL.64 [R1+0xaa8], R6 ;  /* 0x000aa80601007387 */ /* 0x0003e20000100a00 */
        /* <DEDUP_REMOVED lines=21> */
[----:B---3--:R-:W-:Y:S04]  /*13540*/  LDGSTS.E [R8+0x20280], desc[UR20][R12.64], P2 ;  /* 0x202800000c087fae */ /* 0x008fe800091a1014 */
[----:B------:R-:W-:Y:S04]  /*13550*/  LDGSTS.E [R8+0x20680], desc[UR20][R2.64], P2 ;  /* 0x2068000002087fae */ /* 0x000fe800091a1014 */
[----:B------:R-:W-:Y:S04]  /*13560*/  LDGSTS.E [R8+0x20a80], desc[UR20][R240.64], P2 ;  /* 0x20a80000f0087fae */ /* 0x000fe800091a1014 */
[----:B------:R-:W3:Y:S04]  /*13570*/  LDL.LU.64 R12, [R1+0xb58] ;  /* 0x000b5800010c7983 */ /* 0x000ee80000300a00 */
[----:B------:R-:W3:Y:S04]  /*13580*/  LDL.LU.64 R2, [R1+0xb50] ;  /* 0x000b500001027983 */ /* 0x000ee80000300a00 */
[----:B----4-:R-:W-:Y:S04]  /*13590*/  LDGSTS.E [R8+0x20e80], desc[UR20][R4.64], P2 ;  /* 0x20e8000004087fae */ /* 0x010fe800091a1014 */
        /* <DEDUP_REMOVED lines=24> */
[----:B------:R-:W-:Y:S04]  /*13720*/  LDGSTS.E [R9+0x22f00], desc[UR20][R42.64], P2 ;  /* 0x22f000002a097fae */ /* 0x000fe800091a1014 */
[----:B------:R-:W4:Y:S04]  /*13730*/  LDL.LU.64 R248, [R1+0xb40] ;  /* 0x000b400001f87983 */ /* 0x000f280000300a00 */
[----:B------:R-:W-:Y:S04]  /*13740*/  LDGSTS.E [R9+0x23300], desc[UR20][R58.64], P2 ;  /* 0x233000003a097fae */ /* 0x000fe800091a1014 */
[----:B------:R-:W2:Y:S04]  /*13750*/  LDL.LU.64 R250, [R1+0xb38] ;  /* 0x000b380001fa7983 */ /* 0x000ea80000300a00 */
[----:B------:R-:W-:Y:S04]  /*13760*/  LDGSTS.E [R9+0x23700], desc[UR20][R130.64], P2 ;  /* 0x2370000082097fae */ /* 0x000fe800091a1014 */
[----:B------:R-:W2:Y:S04]  /*13770*/  LDL.LU.64 R118, [R1+0xb30] ;  /* 0x000b300001767983 */ /* 0x000ea80000300a00 */
[----:B------:R-:W-:Y:S04]  /*13780*/  LDGSTS.E [R9+0x23b00], desc[UR20][R112.64], P2 ;  /* 0x23b0000070097fae */ /* 0x000fe800091a1014 */
[----:B------:R-:W1:Y:S04]  /*13790*/  LDL.LU.64 R122, [R1+0x410] ;  /* 0x00041000017a7983 */ /* 0x000e680000300a00 */
[----:B------:R-:W-:Y:S04]  /*137a0*/  LDGSTS.E [R9+0x23f00], desc[UR20][R96.64], P2 ;  /* 0x23f0000060097fae */ /* 0x000fe800091a1014 */
[----:B------:R1:W-:Y:S04]  /*137b0*/  STL.64 [R1+0xa60], R8 ;  /* 0x000a600801007387 */ /* 0x0003e80000100a00 */
[----:B------:R-:W-:Y:S04]  /*137c0*/  LDGSTS.E [R10+0x20380], desc[UR20][R116.64], P2 ;  /* 0x20380000740a7fae */ /* 0x000fe800091a1014 */
[----:B------:R-:W-:Y:S01]  /*137d0*/  LDGSTS.E [R10+0x20780], desc[UR20][R110.64], P2 ;  /* 0x207800006e0a7fae */ /* 0x000fe200091a1014 */
[----:B------:R-:W-:-:S03]  /*137e0*/  IMAD.WIDE R154, R15, 0x4, R154 ;  /* 0x000000040f9a7825 */ /* 0x000fc600078e029a */
[----:B------:R3:W-:Y:S04]  /*137f0*/  LDGSTS.E [R10+0x20b80], desc[UR20][R120.64], P2 ;  /* 0x20b80000780a7fae */ /* 0x0007e800091a1014 */
[----:B------:R-:W2:Y:S04]  /*13800*/  LDL.LU.64 R116, [R1+0xb28] ;  /* 0x000b280001747983 */ /* 0x000ea80000300a00 */
        /* <DEDUP_REMOVED lines=15> */
[C---:B------:R-:W-:Y:S01]  /*13900*/  IMAD.WIDE R60, R15.reuse, 0x4, R60 ;  /* 0x000000040f3c7825 */ /* 0x040fe200078e023c */
[----:B------:R-:W-:Y:S02]  /*13910*/  SEL R14, R14, RZ, P5 ;  /* 0x000000ff0e0e7207 */ /* 0x000fe40002800000 */
[----:B------:R-:W-:Y:S01]  /*13920*/  LDGSTS.E [R10+0x22b80], desc[UR20][R28.64], P2 ;  /* 0x22b800001c0a7fae */ /* 0x000fe200091a1014 */
[----:B------:R-:W-:-:S03]  /*13930*/  IMAD.WIDE R98, R15, 0x4, R108 ;  /* 0x000000040f627825 */ /* 0x000fc600078e026c */
[----:B------:R-:W-:Y:S04]  /*13940*/  LDGSTS.E [R10+0x22f80], desc[UR20][R44.64], P2 ;  /* 0x22f800002c0a7fae */ /* 0x000fe800091a1014 */
[----:B------:R-:W-:Y:S04]  /*13950*/  LDGSTS.E [R10+0x23380], desc[UR20][R60.64], P2 ;  /* 0x233800003c0a7fae */ /* 0x000fe800091a1014 */
[----:B------:R-:W-:Y:S04]  /*13960*/  LDGSTS.E [R10+0x23780], desc[UR20][R132.64], P2 ;  /* 0x23780000840a7fae */ /* 0x000fe800091a1014 */
[----:B------:R-:W-:Y:S04]  /*13970*/  LDGSTS.E [R10+0x23b80], desc[UR20][R82.64], P2 ;  /* 0x23b80000520a7fae */ /* 0x000fe800091a1014 */
[----:B------:R-:W-:Y:S01]  /*13980*/  LDGSTS.E [R10+0x23f80], desc[UR20][R98.64], P2 ;  /* 0x23f80000620a7fae */ /* 0x000fe200091a1014 */
[----:B------:R-:W-:-:S02]  /*13990*/  ISETP.NE.U32.AND P2, PT, R14, RZ, PT ;  /* 0x000000ff0e00720c */ /* 0x000fc40003f45070 */
[----:B------:R-:W-:Y:S01]  /*139a0*/  SEL R14, RZ, 0x4, P3 ;  /* 0x00000004ff0e7807 */ /* 0x000fe20001800000 */
[----:B------:R-:W-:Y:S04]  /*139b0*/  STL.64 [R1+0xb10], R10 ;  /* 0x000b100a01007387 */ /* 0x000fe80000100a00 */
[----:B------:R-:W4:Y:S04]  /*139c0*/  LDL.LU.64 R124, [R1+0x3f0] ;  /* 0x0003f000017c7983 */ /* 0x000f280000300a00 */
[----:B------:R-:W0:Y:S01]  /*139d0*/  LDGDEPBAR ;  /* 0x00000000000079af */ /* 0x000e220000000000 */
[----:B---3--:R-:W-:-:S04]  /*139e0*/  LOP3.LUT R121, R3, 0x42, RZ, 0xfc, !PT ;  /* 0x0000004203797812 */ /* 0x008fc800078efcff */
[----:B------:R-:W-:Y:S02]  /*139f0*/  ISETP.GE.AND P3, PT, R121, UR5, PT ;  /* 0x0000000579007c0c */ /* 0x000fe4000bf66270 */
[----:B------:R-:W3:Y:S01]  /*13a00*/  LDL.LU.64 R120, [R1+0x3e0] ;  /* 0x0003e00001787983 */ /* 0x000ee20000300a00 */
[----:B------:R-:W-:Y:S02]  /*13a10*/  SEL R14, R14, RZ, P5 ;  /* 0x000000ff0e0e7207 */ /* 0x000fe40002800000 */
[----:B------:R-:W-:Y:S02]  /*13a20*/  SEL R100, RZ, 0x4, P3 ;  /* 0x00000004ff647807 */ /* 0x000fe40001800000 */
[----:B------:R-:W-:Y:S02]  /*13a30*/  ISETP.NE.U32.AND P3, PT, R14, RZ, PT ;  /* 0x000000ff0e00720c */ /* 0x000fe40003f65070 */
[----:B------:R-:W-:Y:S01]  /*13a40*/  SEL R14, R100, RZ, P5 ;  /* 0x000000ff640e7207 */ /* 0x000fe20002800000 */
[----:B-1----:R-:W-:Y:S01]  /*13a50*/  IMAD.WIDE R6, R252, 0x4, R122 ;  /* 0x00000004fc067825 */ /* 0x002fe200078e027a */
[----:B------:R-:W-:-:S04]  /*13a60*/  LOP3.LUT R123, R3, 0x60, RZ, 0xfc, !PT ;  /* 0x00000060037b7812 */ /* 0x000fc800078efcff */
[----:B------:R1:W-:Y:S01]  /*13a70*/  STL.64 [R1+0x448], R6 ;  /* 0x0004480601007387 */ /* 0x0003e20000100a00 */
[----:B--2---:R-:W-:Y:S01]  /*13a80*/  IMAD.WIDE R22, R252, 0x4, R110 ;  /* 0x00000004fc167825 */ /* 0x004fe200078e026e */
[----:B------:R-:W-:Y:S06]  /*13a90*/  BAR.SYNC.DEFER_BLOCKING 0x0 ;  /* 0x0000000000007b1d */ /* 0x000fec0000010000 */
[----:B------:R-:W-:Y:S04]  /*13aa0*/  STL.64 [R1+0xa18], R22 ;  /* 0x000a181601007387 */ /* 0x000fe80000100a00 */
[----:B------:R-:W2:Y:S04]  /*13ab0*/  LDL.LU.64 R136, [R1+0x3d8] ;  /* 0x0003d80001887983 */ /* 0x000ea80000300a00 */
[----:B------:R-:W-:Y:S01]  /*13ac0*/  @!PT LDS RZ, [RZ] ;  /* 0x00000000fffff984 */ /* 0x000fe20000000800 */
[----:B------:R-:W-:Y:S01]  /*13ad0*/  @!PT LDS RZ, [RZ] ;  /* 0x00000000fffff984 */ /* 0x000fe20000000800 */
[----:B------:R-:W-:Y:S01]  /*13ae0*/  @!PT LDS RZ, [RZ] ;  /* 0x00000000fffff984 */ /* 0x000fe20000000800 */
[----:B----4-:R-:W-:Y:S01]  /*13af0*/  LDGSTS.E [R249+-0x68000], desc[UR20][R22.64], P6 ;  /* 0x9800000016f97fae */ /* 0x010fe2000b1a1014 */
[----:B------:R-:W-:-:S02]  /*13b00*/  ISETP.GE.AND P6, PT, R123, UR5, PT ;  /* 0x000000057b007c0c */ /* 0x000fc4000bfc6270 */
[----:B------:R-:W-:Y:S01]  /*13b10*/  LOP3.LUT R123, R3, 0x62, RZ, 0xfc, !PT ;  /* 0x00000062037b7812 */ /* 0x000fe200078efcff */
[----:B------:R1:W-:Y:S01]  /*13b20*/  LDGSTS.E [R249+-0x67ff8], desc[UR20][R6.64], P1 ;  /* 0x9800800006f97fae */ /* 0x0003e200089a1014 */
[----:B------:R-:W-:Y:S02]  /*13b30*/  ISETP.NE.U32.AND P1, PT, R14, RZ, PT ;  /* 0x000000ff0e00720c */ /* 0x000fe40003f25070 */
[----:B------:R-:W-:Y:S02]  /*13b40*/  SEL R14, RZ, 0x4, P6 ;  /* 0x00000004ff0e7807 */ /* 0x000fe40003000000 */
[----:B------:R-:W-:Y:S02]  /*13b50*/  ISETP.GE.AND P6, PT, R123, UR5, PT ;  /* 0x000000057b007c0c */ /* 0x000fe4000bfc6270 */
[----:B------:R-:W4:Y:S01]  /*13b60*/  LDL.LU.64 R122, [R1+0x3d0] ;  /* 0x0003d000017a7983 */ /* 0x000f220000300a00 */
[----:B------:R-:W-:Y:S01]  /*13b70*/  SEL R14, R14, RZ, P5 ;  /* 0x000000ff0e0e7207 */ /* 0x000fe20002800000 */
[----:B------:R-:W-:Y:S01]  /*13b80*/  IMAD.WIDE R100, R252, 0x4, R116 ;  /* 0x00000004fc647825 */ /* 0x000fe200078e0274 */
[----:B------:R-:W-:-:S02]  /*13b90*/  SEL R104, RZ, 0x4, P6 ;  /* 0x00000004ff687807 */ /* 0x000fc40003000000 */
[----:B------:R-:W-:Y:S01]  /*13ba0*/  LOP3.LUT R127, R3, 0x4, RZ, 0xfc, !PT ;  /* 0x00000004037f7812 */ /* 0x000fe200078efcff */
[----:B------:R-:W-:Y:S01]  /*13bb0*/  IMAD.WIDE R102, R252, 0x4, R118 ;  /* 0x00000004fc667825 */ /* 0x000fe200078e0276 */
[----:B------:R-:W-:Y:S01]  /*13bc0*/  ISETP.NE.U32.AND P6, PT, R14, RZ, PT ;  /* 0x000000ff0e00720c */ /* 0x000fe20003fc5070 */
[----:B------:R-:W-:Y:S01]  /*13bd0*/  LDGSTS.E [R249+-0x66000], desc[UR20][R100.64], P4 ;  /* 0x9a00000064f97fae */ /* 0x000fe2000a1a1014 */
[----:B------:R-:W-:Y:S02]  /*13be0*/  SEL R14, R104, RZ, P5 ;  /* 0x000000ff680e7207 */ /* 0x000fe40002800000 */
[----:B------:R-:W-:Y:S01]  /*13bf0*/  ISETP.GE.AND P4, PT, R127, UR5, PT ;  /* 0x000000057f007c0c */ /* 0x000fe2000bf86270 */
[----:B------:R-:W-:Y:S01]  /*13c00*/  LDGSTS.E [R249+-0x65ff8], desc[UR20][R102.64], P2 ;  /* 0x9a00800066f97fae */ /* 0x000fe200091a1014 */
[----:B------:R-:W-:Y:S02]  /*13c10*/  LOP3.LUT R127, R3, 0x6, RZ, 0xfc, !PT ;  /* 0x00000006037f7812 */ /* 0x000fe400078efcff */
[----:B------:R-:W-:Y:S01]  /*13c20*/  ISETP.NE.U32.AND P2, PT, R14, RZ, PT ;  /* 0x000000ff0e00720c */ /* 0x000fe20003f45070 */
[----:B------:R-:W-:Y:S01]  /*13c30*/  STL.64 [R1+0xa20], R100 ;  /* 0x000a206401007387 */ /* 0x000fe20000100a00 */
[----:B------:R-:W-:-:S02]  /*13c40*/  SEL R14, RZ, 0x4, P4 ;  /* 0x00000004ff0e7807 */ /* 0x000fc40002000000 */
[----:B------:R-:W-:Y:S01]  /*13c50*/  ISETP.GE.AND P4, PT, R127, UR5, PT ;  /* 0x000000057f007c0c */ /* 0x000fe2000bf86270 */
[----:B------:R-:W-:Y:S01]  /*13c60*/  STL.64 [R1+0xa28], R102 ;  /* 0x000a286601007387 */ /* 0x000fe20000100a00 */
[----:B------:R-:W-:Y:S01]  /*13c70*/  SEL R14, R14, RZ, P5 ;  /* 0x000000ff0e0e7207 */ /* 0x000fe20002800000 */
[----:B------:R-:W-:Y:S01]  /*13c80*/  IMAD.WIDE R104, R252, 0x4, R124 ;  /* 0x00000004fc687825 */ /* 0x000fe200078e027c */
[----:B------:R-:W-:Y:S02]  /*13c90*/  SEL R108, RZ, 0x4, P4 ;  /* 0x00000004ff6c7807 */ /* 0x000fe40002000000 */
[----:B------:R-:W-:Y:S02]  /*13ca0*/  LOP3.LUT R125, R3, 0x24, RZ, 0xfc, !PT ;  /* 0x00000024037d7812 */ /* 0x000fe400078efcff */
[----:B------:R-:W-:Y:S01]  /*13cb0*/  ISETP.NE.U32.AND P4, PT, R14, RZ, PT ;  /* 0x000000ff0e00720c */ /* 0x000fe20003f85070 */
[----:B------:R-:W-:Y:S01]  /*13cc0*/  LDGSTS.E [R249+-0x64000], desc[UR20][R104.64], P3 ;  /* 0x9c00000068f97fae */ /* 0x000fe200099a1014 */
[----:B------:R-:W-:-:S02]  /*13cd0*/  SEL R14, R108, RZ, P5 ;  /* 0x000000ff6c0e7207 */ /* 0x000fc40002800000 */
[----:B------:R-:W-:Y:S02]  /*13ce0*/  ISETP.GE.AND P3, PT, R125, UR5, PT ;  /* 0x000000057d007c0c */ /* 0x000fe4000bf66270 */
[----:B------:R-:W-:Y:S01]  /*13cf0*/  LOP3.LUT R125, R3, 0x26, RZ, 0xfc, !PT ;  /* 0x00000026037d7812 */ /* 0x000fe200078efcff */
[----:B---3--:R-:W-:Y:S02]  /*13d00*/  IMAD.WIDE R106, R252, 0x4, R120 ;  /* 0x00000004fc6a7825 */ /* 0x008fe400078e0278 */
[----:B------:R-:W3:Y:S04]  /*13d10*/  LDL.LU.64 R120, [R1+0x3f8] ;  /* 0x0003f80001787983 */ /* 0x000ee80000300a00 */
[----:B------:R-:W1:Y:S04]  /*13d20*/  LDL.LU.64 R138, [R1+0x3c8] ;  /* 0x0003c800018a7983 */ /* 0x000e680000300a00 */
[----:B------:R-:W-:Y:S04]  /*13d30*/  STL.64 [R1+0xa30], R104 ;  /* 0x000a306801007387 */ /* 0x000fe80000100a00 */
[----:B------:R-:W-:Y:S04]  /*13d40*/  STL.64 [R1+0xa38], R106 ;  /* 0x000a386a01007387 */ /* 0x000fe80000100a00 */
[----:B------:R-:W3:Y:S04]  /*13d50*/  LDL.LU.64 R126, [R1+0x3c0] ;  /* 0x0003c000017e7983 */ /* 0x000ee80000300a00 */
[----:B------:R-:W-:Y:S01]  /*13d60*/  LDGSTS.E [R249+-0x63ff8], desc[UR20][R106.64], P1 ;  /* 0x9c0080006af97fae */ /* 0x000fe200089a1014 */
[----:B------:R-:W-:-:S02]  /*13d70*/  ISETP.NE.U32.AND P1, PT, R14, RZ, PT ;  /* 0x000000ff0e00720c */ /* 0x000fc40003f25070 */
[----:B------:R-:W-:Y:S02]  /*13d80*/  SEL R14, RZ, 0x4, P3 ;  /* 0x00000004ff0e7807 */ /* 0x000fe40001800000 */
[----:B------:R-:W-:Y:S02]  /*13d90*/  ISETP.GE.AND P3, PT, R125, UR5, PT ;  /* 0x000000057d007c0c */ /* 0x000fe4000bf66270 */
[----:B------:R-:W3:Y:S01]  /*13da0*/  LDL.LU.64 R124, [R1+0x3b8] ;  /* 0x0003b800017c7983 */ /* 0x000ee20000300a00 */
[----:B------:R-:W-:Y:S02]  /*13db0*/  SEL R14, R14, RZ, P5 ;  /* 0x000000ff0e0e7207 */ /* 0x000fe40002800000 */
[----:B------:R-:W-:Y:S02]  /*13dc0*/  SEL R116, RZ, 0x4, P3 ;  /* 0x00000004ff747807 */ /* 0x000fe40001800000 */
[----:B------:R-:W-:Y:S02]  /*13dd0*/  ISETP.NE.U32.AND P3, PT, R14, RZ, PT ;  /* 0x000000ff0e00720c */ /* 0x000fe40003f65070 */
[----:B------:R-:W-:Y:S01]  /*13de0*/  SEL R14, R116, RZ, P5 ;  /* 0x000000ff740e7207 */ /* 0x000fe20002800000 */
[----:B--2---:R-:W-:-:S05]  /*13df0*/  IMAD.WIDE R108, R252, 0x4, R136 ;  /* 0x00000004fc6c7825 */ /* 0x004fca00078e0288 */
[----:B------:R-:W-:Y:S04]  /*13e00*/  LDGSTS.E [R249+-0x62000], desc[UR20][R108.64], P6 ;  /* 0x9e0000006cf97fae */ /* 0x000fe8000b1a1014 */
[----:B------:R-:W-:Y:S01]  /*13e10*/  STL.64 [R1+0xa40], R108 ;  /* 0x000a406c01007387 */ /* 0x000fe20000100a00 */
[----:B----4-:R-:W-:Y:S01]  /*13e20*/  IMAD.WIDE R110, R252, 0x4, R122 ;  /* 0x00000004fc6e7825 */ /* 0x010fe200078e027a */
[----:B------:R-:W-:-:S04]  /*13e30*/  LOP3.LUT R123, R3, 0x44, RZ, 0xfc, !PT ;  /* 0x00000044037b7812 */ /* 0x000fc800078efcff */
[----:B------:R-:W-:Y:S01]  /*13e40*/  ISETP.GE.AND P6, PT, R123, UR5, PT ;  /* 0x000000057b007c0c */ /* 0x000fe2000bfc6270 */
[----:B------:R-:W-:Y:S01]  /*13e50*/  LDGSTS.E [R249+-0x61ff8], desc[UR20][R110.64], P2 ;  /* 0x9e0080006ef97fae */ /* 0x000fe200091a1014 */
[----:B------:R-:W-:Y:S02]  /*13e60*/  LOP3.LUT R123, R3, 0x46, RZ, 0xfc, !PT ;  /* 0x00000046037b7812 */ /* 0x000fe400078efcff */
[----:B------:R-:W-:Y:S01]  /*13e70*/  ISETP.NE.U32.AND P2, PT, R14, RZ, PT ;  /* 0x000000ff0e00720c */ /* 0x000fe20003f45070 */
[----:B------:R-:W-:Y:S01]  /*13e80*/  STL.64 [R1+0xa48], R110 ;  /* 0x000a486e01007387 */ /* 0x000fe20000100a00 */
[----:B------:R-:W-:Y:S02]  /*13e90*/  SEL R14, RZ, 0x4, P6 ;  /* 0x00000004ff0e7807 */ /* 0x000fe40003000000 */
[----:B------:R-:W-:Y:S01]  /*13ea0*/  ISETP.GE.AND P6, PT, R123, UR5, PT ;  /* 0x000000057b007c0c */ /* 0x000fe2000bfc6270 */
[----:B------:R-:W2:Y:S04]  /*13eb0*/  LDL.LU.64 R136, [R1+0x3b0] ;  /* 0x0003b00001887983 */ /* 0x000ea80000300a00 */
[----:B------:R-:W4:Y:S01]  /*13ec0*/  LDL.LU.64 R122, [R1+0x3a8] ;  /* 0x0003a800017a7983 */ /* 0x000f220000300a00 */
[----:B------:R-:W-:-:S02]  /*13ed0*/  SEL R14, R14, RZ, P5 ;  /* 0x000000ff0e0e7207 */ /* 0x000fc40002800000 */
[----:B------:R-:W-:Y:S02]  /*13ee0*/  SEL R116, RZ, 0x4, P6 ;  /* 0x00000004ff747807 */ /* 0x000fe40003000000 */
[----:B------:R-:W-:Y:S02]  /*13ef0*/  ISETP.NE.U32.AND P6, PT, R14, RZ, PT ;  /* 0x000000ff0e00720c */ /* 0x000fe40003fc5070 */
[----:B------:R-:W-:Y:S01]  /*13f00*/  SEL R14, R116, RZ, P5 ;  /* 0x000000ff740e7207 */ /* 0x000fe20002800000 */
[----:B---3--:R-:W-:-:S04]  /*13f10*/  IMAD.WIDE R8, R252, 0x4, R120 ;  /* 0x00000004fc087825 */ /* 0x008fc800078e0278 */
[C---:B-1----:R-:W-:Y:S01]  /*13f20*/  IMAD.WIDE R6, R252.reuse, 0x4, R138 ;  /* 0x00000004fc067825 */ /* 0x042fe200078e028a */
[----:B------:R1:W-:Y:S04]  /*13f30*/  STL.64 [R1+0x440], R8 ;  /* 0x0004400801007387 */ /* 0x0003e80000100a00 */
[----:B------:R3:W-:Y:S04]  /*13f40*/  STL.64 [R1+0x438], R6 ;  /* 0x0004380601007387 */ /* 0x0007e80000100a00 */
[----:B------:R-:W3:Y:S01]  /*13f50*/  LDL.LU.64 R138, [R1+0x3a0] ;  /* 0x0003a000018a7983 */ /* 0x000ee20000300a00 */
[----:B------:R-:W-:-:S03]  /*13f60*/  IMAD.WIDE R116, R252, 0x4, R126 ;  /* 0x00000004fc747825 */ /* 0x000fc600078e027e */
[----:B------:R1:W-:Y:S04]  /*13f70*/  LDGSTS.E [R250+-0x68000], desc[UR20][R8.64], P4 ;  /* 0x9800000008fa7fae */ /* 0x0003e8000a1a1014 */
[----:B------:R-:W3:Y:S01]  /*13f80*/  LDL.LU.64 R126, [R1+0x398] ;  /* 0x00039800017e7983 */ /* 0x000ee20000300a00 */
[----:B------:R-:W-:-:S03]  /*13f90*/  IMAD.WIDE R118, R252, 0x4, R124 ;  /* 0x00000004fc767825 */ /* 0x000fc600078e027c */
[----:B------:R-:W-:Y:S04]  /*13fa0*/  STL.64 [R1+0xa50], R116 ;  /* 0x000a507401007387 */ /* 0x000fe80000100a00 */
[----:B------:R-:W-:Y:S04]  /*13fb0*/  STL.64 [R1+0xa58], R118 ;  /* 0x000a587601007387 */ /* 0x000fe80000100a00 */
[----:B-1----:R-:W3:Y:S04]  /*13fc0*/  LDL.LU.64 R8, [R1+0x390] ;  /* 0x0003900001087983 */ /* 0x002ee80000300a00 */
[----:B------:R-:W3:Y:S01]  /*13fd0*/  LDL.LU.64 R142, [R1+0x268] ;  /* 0x00026800018e7983 */ /* 0x000ee20000300a00 */
[----:B------:R-:W-:-:S03]  /*13fe0*/  LOP3.LUT R121, R3, 0x64, RZ, 0xfc, !PT ;  /* 0x0000006403797812 */ /* 0x000fc600078efcff */
[----:B------:R-:W-:Y:S01]  /*13ff0*/  LDGSTS.E [R250+-0x67ff8], desc[UR20][R6.64], P1 ;  /* 0x9800800006fa7fae */ /* 0x000fe200089a1014 */
[----:B------:R-:W-:Y:S02]  /*14000*/  ISETP.GE.AND P4, PT, R121, UR5, PT ;  /* 0x0000000579007c0c */ /* 0x000fe4000bf86270 */
[----:B------:R-:W-:Y:S01]  /*14010*/  LOP3.LUT R121, R3, 0x66, RZ, 0xfc, !PT ;  /* 0x0000006603797812 */ /* 0x000fe200078efcff */
[----:B------:R-:W-:Y:S01]  /*14020*/  LDGSTS.E [R250+-0x66000], desc[UR20][R116.64], P3 ;  /* 0x9a00000074fa7fae */ /* 0x000fe200099a1014 */
[----:B------:R-:W-:Y:S02]  /*14030*/  ISETP.NE.U32.AND P1, PT, R14, RZ, PT ;  /* 0x000000ff0e00720c */ /* 0x000fe40003f25070 */
[----:B------:R-:W-:Y:S01]  /*14040*/  SEL R14, RZ, 0x4, P4 ;  /* 0x00000004ff0e7807 */ /* 0x000fe20002000000 */
[----:B------:R-:W-:Y:S01]  /*14050*/  LDGSTS.E [R250+-0x65ff8], desc[UR20][R118.64], P2 ;  /* 0x9a00800076fa7fae */ /* 0x000fe200091a1014 */
[----:B------:R-:W-:Y:S02]  /*14060*/  ISETP.GE.AND P4, PT, R121, UR5, PT ;  /* 0x0000000579007c0c */ /* 0x000fe4000bf86270 */
[----:B------:R-:W-:-:S02]  /*14070*/  SEL R14, R14, RZ, P5 ;  /* 0x000000ff0e0e7207 */ /* 0x000fc40002800000 */
[----:B------:R-:W-:Y:S02]  /*14080*/  SEL R120, RZ, 0x4, P4 ;  /* 0x00000004ff787807 */ /* 0x000fe40002000000 */
[----:B------:R-:W-:Y:S02]  /*14090*/  LOP3.LUT R121, R3, 0x8, RZ, 0xfc, !PT ;  /* 0x0000000803797812 */ /* 0x000fe400078efcff */
[----:B------:R-:W-:Y:S02]  /*140a0*/  ISETP.NE.U32.AND P4, PT, R14, RZ, PT ;  /* 0x000000ff0e00720c */ /* 0x000fe40003f85070 */
[----:B------:R-:W-:Y:S02]  /*140b0*/  SEL R14, R120, RZ, P5 ;  /* 0x000000ff780e7207 */ /* 0x000fe40002800000 */
[----:B------:R-:W-:Y:S02]  /*140c0*/  ISETP.GE.AND P3, PT, R121, UR5, PT ;  /* 0x0000000579007c0c */ /* 0x000fe4000bf66270 */
[----:B------:R-:W-:-:S02]  /*140d0*/  LOP3.LUT R121, R3, 0xa, RZ, 0xfc, !PT ;  /* 0x0000000a03797812 */ /* 0x000fc400078efcff */
[----:B------:R-:W-:Y:S02]  /*140e0*/  ISETP.NE.U32.AND P2, PT, R14, RZ, PT ;  /* 0x000000ff0e00720c */ /* 0x000fe40003f45070 */
[----:B------:R-:W-:Y:S02]  /*140f0*/  SEL R14, RZ, 0x4, P3 ;  /* 0x00000004ff0e7807 */ /* 0x000fe40001800000 */
[----:B------:R-:W-:Y:S01]  /*14100*/  ISETP.GE.AND P3, PT, R121, UR5, PT ;  /* 0x0000000579007c0c */ /* 0x000fe2000bf66270 */
[----:B--2---:R-:W-:-:S04]  /*14110*/  IMAD.WIDE R120, R252, 0x4, R136 ;  /* 0x00000004fc787825 */ /* 0x004fc800078e0288 */
[----:B----4-:R-:W-:Y:S01]  /*14120*/  IMAD.WIDE R122, R252, 0x4, R122 ;  /* 0x00000004fc7a7825 */ /* 0x010fe200078e027a */
[----:B------:R-:W-:Y:S04]  /*14130*/  STL.64 [R1+0xa68], R120 ;  /* 0x000a687801007387 */ /* 0x000fe80000100a00 */
[----:B------:R-:W-:Y:S04]  /*14140*/  STL.64 [R1+0xa70], R122 ;  /* 0x000a707a01007387 */ /* 0x000fe80000100a00 */
[----:B------:R-:W2:Y:S04]  /*14150*/  LDL.LU.64 R10, [R1+0x260] ;  /* 0x00026000010a7983 */ /* 0x000ea80000300a00 */
[----:B------:R-:W4:Y:S01]  /*14160*/  LDL.LU.64 R140, [R1+0x258] ;  /* 0x00025800018c7983 */ /* 0x000f220000300a00 */
[----:B------:R-:W-:-:S02]  /*14170*/  SEL R14, R14, RZ, P5 ;  /* 0x000000ff0e0e7207 */ /* 0x000fc40002800000 */
[----:B------:R-:W-:Y:S01]  /*14180*/  SEL R124, RZ, 0x4, P3 ;  /* 0x00000004ff7c7807 */ /* 0x000fe20001800000 */
[----:B------:R-:W-:Y:S01]  /*14190*/  LDGSTS.E [R250+-0x64000], desc[UR20][R120.64], P6 ;  /* 0x9c00000078fa7fae */ /* 0x000fe2000b1a1014 */
[----:B------:R-:W-:Y:S02]  /*141a0*/  LOP3.LUT R125, R3, 0x28, RZ, 0xfc, !PT ;  /* 0x00000028037d7812 */ /* 0x000fe400078efcff */
[----:B------:R-:W-:Y:S01]  /*141b0*/  ISETP.NE.U32.AND P3, PT, R14, RZ, PT ;  /* 0x000000ff0e00720c */ /* 0x000fe20003f65070 */
[----:B------:R-:W-:Y:S01]  /*141c0*/  LDGSTS.E [R250+-0x63ff8], desc[UR20][R122.64], P1 ;  /* 0x9c0080007afa7fae */ /* 0x000fe200089a1014 */
[----:B------:R-:W-:Y:S02]  /*141d0*/  SEL R14, R124, RZ, P5 ;  /* 0x000000ff7c0e7207 */ /* 0x000fe40002800000 */
[----:B------:R-:W-:Y:S02]  /*141e0*/  ISETP.GE.AND P6, PT, R125, UR5, PT ;  /* 0x000000057d007c0c */ /* 0x000fe4000bfc6270 */
[----:B------:R-:W-:-:S02]  /*141f0*/  LOP3.LUT R125, R3, 0x2a, RZ, 0xfc, !PT ;  /* 0x0000002a037d7812 */ /* 0x000fc400078efcff */
[----:B------:R-:W-:Y:S02]  /*14200*/  ISETP.NE.U32.AND P1, PT, R14, RZ, PT ;  /* 0x000000ff0e00720c */ /* 0x000fe40003f25070 */
[----:B------:R-:W-:Y:S02]  /*14210*/  SEL R14, RZ, 0x4, P6 ;  /* 0x00000004ff0e7807 */ /* 0x000fe40003000000 */
[----:B------:R-:W-:Y:S01]  /*14220*/  ISETP.GE.AND P6, PT, R125, UR5, PT ;  /* 0x000000057d007c0c */ /* 0x000fe2000bfc6270 */
[----:B---3--:R-:W-:-:S04]  /*14230*/  IMAD.WIDE R124, R252, 0x4, R138 ;  /* 0x00000004fc7c7825 */ /* 0x008fc800078e028a */
[C---:B------:R-:W-:Y:S01]  /*14240*/  IMAD.WIDE R126, R252.reuse, 0x4, R126 ;  /* 0x00000004fc7e7825 */ /* 0x040fe200078e027e */
[----:B------:R-:W-:Y:S04]  /*14250*/  STL.64 [R1+0xa78], R124 ;  /* 0x000a787c01007387 */ /* 0x000fe80000100a00 */
[----:B------:R-:W-:Y:S04]  /*14260*/  STL.64 [R1+0xa80], R126 ;  /* 0x000a807e01007387 */ /* 0x000fe80000100a00 */
[----:B------:R-:W3:Y:S04]  /*14270*/  LDL.LU.64 R6, [R1+0x248] ;  /* 0x0002480001067983 */ /* 0x000ee80000300a00 */
[----:B------:R-:W3:Y:S01]  /*14280*/  LDL.LU.64 R138, [R1+0x240] ;  /* 0x00024000018a7983 */ /* 0x000ee20000300a00 */
[----:B------:R-:W-:-:S03]  /*14290*/  IMAD.WIDE R22, R252, 0x4, R8 ;  /* 0x00000004fc167825 */ /* 0x000fc600078e0208 */
[----:B------:R-:W-:Y:S01]  /*142a0*/  LDGSTS.E [R250+-0x62000], desc[UR20][R124.64], P4 ;  /* 0x9e0000007cfa7fae */ /* 0x000fe2000a1a1014 */
[----:B------:R-:W-:-:S03]  /*142b0*/  IMAD.WIDE R8, R252, 0x4, R142 ;  /* 0x00000004fc087825 */ /* 0x000fc600078e028e */
[----:B------:R-:W-:Y:S04]  /*142c0*/  LDGSTS.E [R250+-0x61ff8], desc[UR20][R126.64], P2 ;  /* 0x9e0080007efa7fae */ /* 0x000fe800091a1014 */
[----:B------:R-:W-:Y:S04]  /*142d0*/  STL.64 [R1+0x430], R22 ;  /* 0x0004301601007387 */ /* 0x000fe80000100a00 */
[----:B------:R2:W-:Y:S04]  /*142e0*/  LDGSTS.E [R251+-0x68000], desc[UR20][R22.64], P3 ;  /* 0x9800000016fb7fae */ /* 0x0005e800099a1014 */
[----:B------:R1:W-:Y:S04]  /*142f0*/  STL.64 [R1+0x428], R8 ;  /* 0x0004280801007387 */ /* 0x0003e80000100a00 */
[----:B------:R-:W-:Y:S04]  /*14300*/  LDGSTS.E [R251+-0x67ff8], desc[UR20][R8.64], P1 ;  /* 0x9800800008fb7fae */ /* 0x000fe800089a1014 */
[----:B-1----:R-:W3:Y:S04]  /*14310*/  LDL.LU.64 R8, [R1+0x238] ;  /* 0x0002380001087983 */ /* 0x002ee80000300a00 */
[----:B------:R-:W3:Y:S01]  /*14320*/  LDL.LU.64 R142, [R1+0x228] ;  /* 0x00022800018e7983 */ /* 0x000ee20000300a00 */
[----:B------:R-:W-:-:S02]  /*14330*/  SEL R14, R14, RZ, P5 ;  /* 0x000000ff0e0e7207 */ /* 0x000fc40002800000 */
[----:B------:R-:W-:Y:S02]  /*14340*/  SEL R136, RZ, 0x4, P6 ;  /* 0x00000004ff887807 */ /* 0x000fe40003000000 */
[----:B------:R-:W-:Y:S02]  /*14350*/  ISETP.NE.U32.AND P6, PT, R14, RZ, PT ;  /* 0x000000ff0e00720c */ /* 0x000fe40003fc5070 */
[----:B------:R-:W-:-:S04]  /*14360*/  SEL R14, R136, RZ, P5 ;  /* 0x000000ff880e7207 */ /* 0x000fc80002800000 */
[----:B------:R-:W-:Y:S02]  /*14370*/  ISETP.NE.U32.AND P2, PT, R14, RZ, PT ;  /* 0x000000ff0e00720c */ /* 0x000fe40003f45070 */
[----:B------:R-:W-:Y:S01]  /*14380*/  LOP3.LUT R137, R3, 0x48, RZ, 0xfc, !PT ;  /* 0x0000004803897812 */ /* 0x000fe200078efcff */
[----:B--2---:R-:W-:-:S04]  /*14390*/  IMAD.WIDE R22, R252, 0x4, R10 ;  /* 0x00000004fc167825 */ /* 0x004fc800078e020a */
[----:B----4-:R-:W-:Y:S01]  /*143a0*/  IMAD.WIDE R10, R252, 0x4, R140 ;  /* 0x00000004fc0a7825 */ /* 0x010fe200078e028c */
[----:B------:R1:W-:Y:S04]  /*143b0*/  STL.64 [R1+0x3c8], R22 ;  /* 0x0003c81601007387 */ /* 0x0003e80000100a00 */
[----:B------:R2:W-:Y:S04]  /*143c0*/  LDGSTS.E [R251+-0x66000], desc[UR20][R22.64], P6 ;  /* 0x9a00000016fb7fae */ /* 0x0005e8000b1a1014 */
[----:B------:R4:W-:Y:S04]  /*143d0*/  STL.64 [R1+0x3c0], R10 ;  /* 0x0003c00a01007387 */ /* 0x0009e80000100a00 */
[----:B------:R2:W-:Y:S04]  /*143e0*/  LDGSTS.E [R251+-0x65ff8], desc[UR20][R10.64], P2 ;  /* 0x9a0080000afb7fae */ /* 0x0005e800091a1014 */
[----:B-1----:R-:W2:Y:S04]  /*143f0*/  LDL.LU.64 R22, [R1+0x250] ;  /* 0x0002500001167983 */ /* 0x002ea80000300a00 */
[----:B----4-:R-:W4:Y:S01]  /*14400*/  LDL.LU.64 R10, [R1+0x220] ;  /* 0x00022000010a7983 */ /* 0x010f220000300a00 */
[----:B------:R-:W-:-:S02]  /*14410*/  ISETP.GE.AND P4, PT, R137, UR5, PT ;  /* 0x0000000589007c0c */ /* 0x000fc4000bf86270 */
[----:B------:R-:W-:Y:S02]  /*14420*/  LOP3.LUT R137, R3, 0x4a, RZ, 0xfc, !PT ;  /* 0x0000004a03897812 */ /* 0x000fe400078efcff */
[----:B------:R-:W-:Y:S02]  /*14430*/  SEL R14, RZ, 0x4, P4 ;  /* 0x00000004ff0e7807 */ /* 0x000fe40002000000 */
[----:B------:R-:W-:Y:S02]  /*14440*/  ISETP.GE.AND P4, PT, R137, UR5, PT ;  /* 0x0000000589007c0c */ /* 0x000fe4000bf86270 */
[----:B------:R-:W-:Y:S02]  /*14450*/  SEL R14, R14, RZ, P5 ;  /* 0x000000ff0e0e7207 */ /* 0x000fe40002800000 */
[----:B------:R-:W-:Y:S02]  /*14460*/  SEL R136, RZ, 0x4, P4 ;  /* 0x00000004ff887807 */ /* 0x000fe40002000000 */
[----:B------:R-:W-:-:S02]  /*14470*/  LOP3.LUT R137, R3, 0x68, RZ, 0xfc, !PT ;  /* 0x0000006803897812 */ /* 0x000fc400078efcff */
[----:B------:R-:W-:Y:S02]  /*14480*/  ISETP.NE.U32.AND P4, PT, R14, RZ, PT ;  /* 0x000000ff0e00720c */ /* 0x000fe40003f85070 */
[----:B------:R-:W-:Y:S02]  /*14490*/  SEL R14, R136, RZ, P5 ;  /* 0x000000ff880e7207 */ /* 0x000fe40002800000 */
[----:B------:R-:W-:Y:S02]  /*144a0*/  ISETP.GE.AND P3, PT, R137, UR5, PT ;  /* 0x0000000589007c0c */ /* 0x000fe4000bf66270 */
[----:B------:R-:W-:Y:S02]  /*144b0*/  LOP3.LUT R137, R3, 0x6a, RZ, 0xfc, !PT ;  /* 0x0000006a03897812 */ /* 0x000fe400078efcff */
[----:B------:R-:W-:Y:S02]  /*144c0*/  ISETP.NE.U32.AND P1, PT, R14, RZ, PT ;  /* 0x000000ff0e00720c */ /* 0x000fe40003f25070 */
[----:B------:R-:W-:-:S02]  /*144d0*/  SEL R14, RZ, 0x4, P3 ;  /* 0x00000004ff0e7807 */ /* 0x000fc40001800000 */
[----:B------:R-:W-:Y:S02]  /*144e0*/  ISETP.GE.AND P3, PT, R137, UR5, PT ;  /* 0x0000000589007c0c */ /* 0x000fe4000bf66270 */
[----:B------:R-:W-:Y:S02]  /*144f0*/  SEL R14, R14, RZ, P5 ;  /* 0x000000ff0e0e7207 */ /* 0x000fe40002800000 */
[----:B------:R-:W-:Y:S02]  /*14500*/  SEL R136, RZ, 0x4, P3 ;  /* 0x00000004ff887807 */ /* 0x000fe40001800000 */
[----:B------:R-:W-:Y:S02]  /*14510*/  LOP3.LUT R137, R3, 0xc, RZ, 0xfc, !PT ;  /* 0x0000000c03897812 */ /* 0x000fe400078efcff */
[----:B------:R-:W-:Y:S02]  /*14520*/  ISETP.NE.U32.AND P3, PT, R14, RZ, PT ;  /* 0x000000ff0e00720c */ /* 0x000fe40003f65070 */
[----:B------:R-:W-:-:S02]  /*14530*/  SEL R14, R136, RZ, P5 ;  /* 0x000000ff880e7207 */ /* 0x000fc40002800000 */
[----:B------:R-:W-:Y:S02]  /*14540*/  ISETP.GE.AND P6, PT, R137, UR5, PT ;  /* 0x0000000589007c0c */ /* 0x000fe4000bfc6270 */
[----:B------:R-:W-:Y:S02]  /*14550*/  LOP3.LUT R137, R3, 0xe, RZ, 0xfc, !PT ;  /* 0x0000000e03897812 */ /* 0x000fe400078efcff */
[----:B------:R-:W-:Y:S02]  /*14560*/  ISETP.NE.U32.AND P2, PT, R14, RZ, PT ;  /* 0x000000ff0e00720c */ /* 0x000fe40003f45070 */
[----:B------:R-:W-:Y:S02]  /*14570*/  SEL R14, RZ, 0x4, P6 ;  /* 0x00000004ff0e7807 */ /* 0x000fe40003000000 */
[----:B------:R-:W-:Y:S02]  /*14580*/  ISETP.GE.AND P6, PT, R137, UR5, PT ;  /* 0x0000000589007c0c */ /* 0x000fe4000bfc6270 */
[----:B------:R-:W-:-:S02]  /*14590*/  SEL R14, R14, RZ, P5 ;  /* 0x000000ff0e0e7207 */ /* 0x000fc40002800000 */
[----:B------:R-:W-:Y:S02]  /*145a0*/  SEL R140, RZ, 0x4, P6 ;  /* 0x00000004ff8c7807 */ /* 0x000fe40003000000 */
[----:B------:R-:W-:Y:S02]  /*145b0*/  LOP3.LUT R141, R3, 0x2c, RZ, 0xfc, !PT ;  /* 0x0000002c038d7812 */ /* 0x000fe400078efcff */
[----:B------:R-:W-:Y:S02]  /*145c0*/  ISETP.NE.U32.AND P6, PT, R14, RZ, PT ;  /* 0x000000ff0e00720c */ /* 0x000fe40003fc5070 */
[----:B------:R-:W-:Y:S01]  /*145d0*/  SEL R14, R140, RZ, P5 ;  /* 0x000000ff8c0e7207 */ /* 0x000fe20002800000 */
[----:B---3--:R-:W-:-:S04]  /*145e0*/  IMAD.WIDE R136, R252, 0x4, R6 ;  /* 0x00000004fc887825 */ /* 0x008fc800078e0206 */
[----:B------:R-:W-:Y:S01]  /*145f0*/  IMAD.WIDE R138, R252, 0x4, R138 ;  /* 0x00000004fc8a7825 */ /* 0x000fe200078e028a */
[----:B------:R-:W-:Y:S01]  /*14600*/  LDGSTS.E [R251+-0x64000], desc[UR20][R136.64], P4 ;  /* 0x9c00000088fb7fae */ /* 0x000fe2000a1a1014 */
[----:B------:R-:W-:Y:S02]  /*14610*/  ISETP.GE.AND P4, PT, R141, UR5, PT ;  /* 0x000000058d007c0c */ /* 0x000fe4000bf86270 */
[----:B------:R-:W-:Y:S01]  /*14620*/  LOP3.LUT R141, R3, 0x2e, RZ, 0xfc, !PT ;  /* 0x0000002e038d7812 */ /* 0x000fe200078efcff */
[----:B------:R-:W-:Y:S01]  /*14630*/  LDGSTS.E [R251+-0x63ff8], desc[UR20][R138.64], P1 ;  /* 0x9c0080008afb7fae */ /* 0x000fe200089a1014 */
[----:B------:R-:W-:Y:S02]  /*14640*/  ISETP.NE.U32.AND P1, PT, R14, RZ, PT ;  /* 0x000000ff0e00720c */ /* 0x000fe40003f25070 */
[----:B------:R-:W-:Y:S01]  /*14650*/  SEL R14, RZ, 0x4, P4 ;  /* 0x00000004ff0e7807 */ /* 0x000fe20002000000 */
[----:B------:R-:W-:Y:S01]  /*14660*/  STL.64 [R1+0xa88], R136 ;  /* 0x000a888801007387 */ /* 0x000fe20000100a00 */
[----:B------:R-:W-:-:S03]  /*14670*/  ISETP.GE.AND P4, PT, R141, UR5, PT ;  /* 0x000000058d007c0c */ /* 0x000fc6000bf86270 */
[----:B------:R-:W-:Y:S04]  /*14680*/  STL.64 [R1+0xa90], R138 ;  /* 0x000a908a01007387 */ /* 0x000fe80000100a00 */
[----:B------:R-:W3:Y:S04]  /*14690*/  LDL.LU.64 R104, [R1+0x218] ;  /* 0x0002180001687983 */ /* 0x000ee80000300a00 */
[----:B------:R-:W3:Y:S01]  /*146a0*/  LDL.LU.64 R102, [R1+0x210] ;  /* 0x0002100001667983 */ /* 0x000ee20000300a00 */
[----:B------:R-:W-:-:S04]  /*146b0*/  IMAD.WIDE R140, R252, 0x4, R8 ;  /* 0x00000004fc8c7825 */ /* 0x000fc800078e0208 */
[C---:B------:R-:W-:Y:S01]  /*146c0*/  IMAD.WIDE R142, R252.reuse, 0x4, R142 ;  /* 0x00000004fc8e7825 */ /* 0x040fe200078e028e */
[----:B------:R-:W-:Y:S04]  /*146d0*/  STL.64 [R1+0xa98], R140 ;  /* 0x000a988c01007387 */ /* 0x000fe80000100a00 */
[----:B------:R-:W-:Y:S04]  /*146e0*/  STL.64 [R1+0xab0], R250 ;  /* 0x000ab0fa01007387 */ /* 0x000fe80000100a00 */
[----:B------:R-:W-:Y:S04]  /*146f0*/  STL.64 [R1+0xaa0], R142 ;  /* 0x000aa08e01007387 */ /* 0x000fe80000100a00 */
[----:B------:R-:W3:Y:S04]  /*14700*/  LDL.LU.64 R8, [R1+0x208] ;  /* 0x0002080001087983 */ /* 0x000ee80000300a00 */
[----:B------:R-:W3:Y:S04]  /*14710*/  LDL.LU.64 R100, [R1+0x200] ;  /* 0x0002000001647983 */ /* 0x000ee80000300a00 */
[----:B------:R-:W-:Y:S04]  /*14720*/  LDGSTS.E [R251+-0x62000], desc[UR20][R140.64], P3 ;  /* 0x9e0000008cfb7fae */ /* 0x000fe800099a1014 */
[----:B------:R-:W-:Y:S01]  /*14730*/  LDGSTS.E [R251+-0x61ff8], desc[UR20][R142.64], P2 ;  /* 0x9e0080008efb7fae */ /* 0x000fe200091a1014 */
[----:B--2---:R-:W-:-:S04]  /*14740*/  IMAD.WIDE R22, R252, 0x4, R22 ;  /* 0x00000004fc167825 */ /* 0x004fc800078e0216 */
[----:B----4-:R-:W-:Y:S01]  /*14750*/  IMAD.WIDE R10, R252, 0x4, R10 ;  /* 0x00000004fc0a7825 */ /* 0x010fe200078e020a */
[----:B------:R-:W-:Y:S04]  /*14760*/  STL.64 [R1+0x420], R22 ;  /* 0x0004201601007387 */ /* 0x000fe80000100a00 */
[----:B------:R-:W-:Y:S04]  /*14770*/  LDGSTS.E [R248+-0x68000], desc[UR20][R22.64], P6 ;  /* 0x9800000016f87fae */ /* 0x000fe8000b1a1014 */
[----:B------:R1:W-:Y:S04]  /*14780*/  STL.64 [R1+0x418], R10 ;  /* 0x0004180a01007387 */ /* 0x0003e80000100a00 */
[----:B------:R-:W-:Y:S04]  /*14790*/  LDGSTS.E [R248+-0x67ff8], desc[UR20][R10.64], P1 ;  /* 0x980080000af87fae */ /* 0x000fe800089a1014 */
[----:B-1----:R-:W2:Y:S01]  /*147a0*/  LDL.LU.64 R10, [R1+0x1f8] ;  /* 0x0001f800010a7983 */ /* 0x002ea20000300a00 */
        /* <DEDUP_REMOVED lines=20> */
[----:B------:R-:W4:Y:S01]  /*148f0*/  LDL.LU.64 R6, [R1+0x1f0] ;  /* 0x0001f00001067983 */ /* 0x000f220000300a00 */
[----:B---3--:R-:W-:-:S04]  /*14900*/  IMAD.WIDE R104, R252, 0x4, R104 ;  /* 0x00000004fc687825 */ /* 0x008fc800078e0268 */
[C---:B------:R-:W-:Y:S01]  /*14910*/  IMAD.WIDE R102, R252.reuse, 0x4, R102 ;  /* 0x00000004fc667825 */ /* 0x040fe200078e0266 */
[----:B------:R-:W-:Y:S04]  /*14920*/  STL.64 [R1+0x3b8], R104 ;  /* 0x0003b86801007387 */ /* 0x000fe80000100a00 */
[----:B------:R1:W-:Y:S04]  /*14930*/  LDGSTS.E [R248+-0x66000], desc[UR20][R104.64], P4 ;  /* 0x9a00000068f87fae */ /* 0x0003e8000a1a1014 */
[----:B------:R3:W-:Y:S04]  /*14940*/  STL.64 [R1+0x3b0], R102 ;  /* 0x0003b06601007387 */ /* 0x0007e80000100a00 */
[----:B------:R-:W-:Y:S04]  /*14950*/  LDGSTS.E [R248+-0x65ff8], desc[UR20][R102.64], P2 ;  /* 0x9a00800066f87fae */ /* 0x000fe800091a1014 */
[----:B---3--:R-:W3:Y:S01]  /*14960*/  LDL.LU.64 R102, [R1+0x1e8] ;  /* 0x0001e80001667983 */ /* 0x008ee20000300a00 */
[----:B-1----:R-:W-:-:S03]  /*14970*/  IMAD.WIDE R104, R252, 0x4, R8 ;  /* 0x00000004fc687825 */ /* 0x002fc600078e0208 */
[----:B------:R-:W3:Y:S01]  /*14980*/  LDL.LU.64 R8, [R1+0x1e0] ;  /* 0x0001e00001087983 */ /* 0x000ee20000300a00 */
[----:B------:R-:W-:-:S03]  /*14990*/  IMAD.WIDE R100, R252, 0x4, R100 ;  /* 0x00000004fc647825 */ /* 0x000fc600078e0264 */
[----:B------:R-:W-:Y:S04]  /*149a0*/  STL.64 [R1+0x368], R104 ;  /* 0x0003686801007387 */ /* 0x000fe80000100a00 */
[----:B------:R2:W-:Y:S04]  /*149b0*/  LDGSTS.E [R248+-0x64000], desc[UR20][R104.64], P3 ;  /* 0x9c00000068f87fae */ /* 0x0005e800099a1014 */
[----:B------:R1:W-:Y:S04]  /*149c0*/  STL.64 [R1+0x360], R100 ;  /* 0x0003606401007387 */ /* 0x0003e80000100a00 */
[----:B------:R1:W-:Y:S04]  /*149d0*/  LDGSTS.E [R248+-0x63ff8], desc[UR20][R100.64], P1 ;  /* 0x9c00800064f87fae */ /* 0x0003e800089a1014 */
[----:B-1----:R-:W3:Y:S01]  /*149e0*/  LDL.LU.64 R100, [R1+0x1d8] ;  /* 0x0001d80001647983 */ /* 0x002ee20000300a00 */
[----:B------:R-:W-:-:S02]  /*149f0*/  SEL R14, R14, RZ, P5 ;  /* 0x000000ff0e0e7207 */ /* 0x000fc40002800000 */
[----:B------:R-:W-:Y:S02]  /*14a00*/  SEL R22, RZ, 0x4, P6 ;  /* 0x00000004ff167807 */ /* 0x000fe40003000000 */
[----:B------:R-:W-:Y:S02]  /*14a10*/  LOP3.LUT R23, R3, 0x10, RZ, 0xfc, !PT ;  /* 0x0000001003177812 */ /* 0x000fe400078efcff */
[----:B------:R-:W-:Y:S02]  /*14a20*/  ISETP.NE.U32.AND P6, PT, R14, RZ, PT ;  /* 0x000000ff0e00720c */ /* 0x000fe40003fc5070 */
[----:B------:R-:W-:Y:S02]  /*14a30*/  SEL R14, R22, RZ, P5 ;  /* 0x000000ff160e7207 */ /* 0x000fe40002800000 */
[----:B------:R-:W-:Y:S02]  /*14a40*/  ISETP.GE.AND P4, PT, R23, UR5, PT ;  /* 0x0000000517007c0c */ /* 0x000fe4000bf86270 */
[----:B------:R-:W-:Y:S01]  /*14a50*/  LOP3.LUT R23, R3, 0x12, RZ, 0xfc, !PT ;  /* 0x0000001203177812 */ /* 0x000fe200078efcff */
[----:B--2---:R-:W-:-:S02]  /*14a60*/  IMAD.WIDE R104, R252, 0x4, R10 ;  /* 0x00000004fc687825 */ /* 0x004fc400078e020a */
[----:B------:R-:W2:Y:S01]  /*14a70*/  LDL.LU.64 R10, [R1+0x1d0] ;  /* 0x0001d000010a7983 */ /* 0x000ea20000300a00 */
[----:B------:R-:W-:Y:S02]  /*14a80*/  ISETP.NE.U32.AND P2, PT, R14, RZ, PT ;  /* 0x000000ff0e00720c */ /* 0x000fe40003f45070 */
[----:B------:R-:W-:Y:S01]  /*14a90*/  SEL R14, RZ, 0x4, P4 ;  /* 0x00000004ff0e7807 */ /* 0x000fe20002000000 */
[----:B------:R-:W-:Y:S01]  /*14aa0*/  LDGSTS.E [R248+-0x62000], desc[UR20][R104.64], P6 ;  /* 0x9e00000068f87fae */ /* 0x000fe2000b1a1014 */
        /* <DEDUP_REMOVED lines=13> */
[----:B------:R-:W-:Y:S01]  /*14b80*/  LOP3.LUT R23, R3, 0x50, RZ, 0xfc, !PT ;  /* 0x0000005003177812 */ /* 0x000fe200078efcff */
[----:B------:R1:W-:Y:S01]  /*14b90*/  STL.64 [R1+0x328], R104 ;  /* 0x0003286801007387 */ /* 0x0003e20000100a00 */
[----:B------:R-:W-:Y:S01]  /*14ba0*/  ISETP.NE.U32.AND P3, PT, R14, RZ, PT ;  /* 0x000000ff0e00720c */ /* 0x000fe20003f65070 */
[----:B----4-:R-:W-:Y:S01]  /*14bb0*/  IMAD.WIDE R6, R252, 0x4, R6 ;  /* 0x00000004fc067825 */ /* 0x010fe200078e0206 */
[----:B------:R-:W-:-:S02]  /*14bc0*/  SEL R14, R22, RZ, P5 ;  /* 0x000000ff160e7207 */ /* 0x000fc40002800000 */
[----:B------:R-:W-:Y:S02]  /*14bd0*/  ISETP.GE.AND P6, PT, R23, UR5, PT ;  /* 0x0000000517007c0c */ /* 0x000fe4000bfc6270 */
[----:B------:R-:W-:Y:S04]  /*14be0*/  STL.64 [R1+0x320], R6 ;  /* 0x0003200601007387 */ /* 0x000fe80000100a00 */
[----:B------:R-:W-:Y:S04]  /*14bf0*/  STL.64 [R1+0xab8], R248 ;  /* 0x000ab8f801007387 */ /* 0x000fe80000100a00 */
[----:B-1----:R-:W4:Y:S04]  /*14c00*/  LDL.LU.64 R104, [R1+0x1c8] ;  /* 0x0001c80001687983 */ /* 0x002f280000300a00 */
[----:B------:R-:W4:Y:S04]  /*14c10*/  LDL.LU.64 R22, [R1+0x1c0] ;  /* 0x0001c00001167983 */ /* 0x000f280000300a00 */
[----:B------:R1:W-:Y:S01]  /*14c20*/  LDGSTS.E [R248+-0x61ff8], desc[UR20][R6.64], P2 ;  /* 0x9e00800006f87fae */ /* 0x0003e200091a1014 */
[----:B---3--:R-:W-:-:S05]  /*14c30*/  IMAD.WIDE R102, R252, 0x4, R102 ;  /* 0x00000004fc667825 */ /* 0x008fca00078e0266 */
[----:B------:R3:W-:Y:S01]  /*14c40*/  STL.64 [R1+0x410], R102 ;  /* 0x0004106601007387 */ /* 0x0007e20000100a00 */
[----:B------:R-:W-:-:S03]  /*14c50*/  IMAD.WIDE R8, R252, 0x4, R8 ;  /* 0x00000004fc087825 */ /* 0x000fc600078e0208 */
[----:B------:R1:W-:Y:S04]  /*14c60*/  LDGSTS.E [R241+-0x68000], desc[UR20][R102.64], P4 ;  /* 0x9800000066f17fae */ /* 0x0003e8000a1a1014 */
[----:B------:R1:W-:Y:S04]  /*14c70*/  STL.64 [R1+0x408], R8 ;  /* 0x0004080801007387 */ /* 0x0003e80000100a00 */
[----:B------:R1:W-:Y:S04]  /*14c80*/  LDGSTS.E [R241+-0x67ff8], desc[UR20][R8.64], P1 ;  /* 0x9800800008f17fae */ /* 0x0003e800089a1014 */
[----:B---3--:R-:W3:Y:S04]  /*14c90*/  LDL.LU.64 R102, [R1+0x1b8] ;  /* 0x0001b80001667983 */ /* 0x008ee80000300a00 */
[----:B-1----:R-:W3:Y:S01]  /*14ca0*/  LDL.LU.64 R8, [R1+0x1b0] ;  /* 0x0001b00001087983 */ /* 0x002ee20000300a00 */
[----:B------:R-:W-:Y:S01]  /*14cb0*/  ISETP.NE.U32.AND P2, PT, R14, RZ, PT ;  /* 0x000000ff0e00720c */ /* 0x000fe20003f45070 */
[----:B------:R-:W-:-:S05]  /*14cc0*/  IMAD.WIDE R100, R252, 0x4, R100 ;  /* 0x00000004fc647825 */ /* 0x000fca00078e0264 */
[----:B------:R1:W-:Y:S04]  /*14cd0*/  STL.64 [R1+0x3a8], R100 ;  /* 0x0003a86401007387 */ /* 0x0003e80000100a00 */
[----:B------:R1:W-:Y:S01]  /*14ce0*/  LDGSTS.E [R241+-0x66000], desc[UR20][R100.64], P3 ;  /* 0x9a00000064f17fae */ /* 0x0003e200099a1014 */
[----:B------:R-:W-:Y:S02]  /*14cf0*/  LOP3.LUT R7, R3, 0x52, RZ, 0xfc, !PT ;  /* 0x0000005203077812 */ /* 0x000fe400078efcff */
[----:B------:R-:W-:Y:S01]  /*14d00*/  SEL R14, RZ, 0x4, P6 ;  /* 0x00000004ff0e7807 */ /* 0x000fe20003000000 */
[----:B--2---:R-:W-:-:S05]  /*14d10*/  IMAD.WIDE R10, R252, 0x4, R10 ;  /* 0x00000004fc0a7825 */ /* 0x004fca00078e020a */
[----:B------:R2:W-:Y:S04]  /*14d20*/  STL.64 [R1+0x3a0], R10 ;  /* 0x0003a00a01007387 */ /* 0x0005e80000100a00 */
[----:B-1----:R-:W3:Y:S04]  /*14d30*/  LDL.LU.64 R100, [R1+0x1a8] ;  /* 0x0001a80001647983 */ /* 0x002ee80000300a00 */
[----:B------:R1:W-:Y:S04]  /*14d40*/  LDGSTS.E [R241+-0x65ff8], desc[UR20][R10.64], P2 ;  /* 0x9a0080000af17fae */ /* 0x0003e800091a1014 */
[----:B--2---:R-:W1:Y:S01]  /*14d50*/  LDL.LU.64 R10, [R1+0x1a0] ;  /* 0x0001a000010a7983 */ /* 0x004e620000300a00 */
[----:B------:R-:W-:-:S02]  /*14d60*/  ISETP.GE.AND P6, PT, R7, UR5, PT ;  /* 0x0000000507007c0c */ /* 0x000fc4000bfc6270 */
[----:B------:R-:W-:Y:S02]  /*14d70*/  SEL R14, R14, RZ, P5 ;  /* 0x000000ff0e0e7207 */ /* 0x000fe40002800000 */
[----:B------:R-:W-:Y:S02]  /*14d80*/  SEL R6, RZ, 0x4, P6 ;  /* 0x00000004ff067807 */ /* 0x000fe40003000000 */
[----:B------:R-:W-:Y:S02]  /*14d90*/  LOP3.LUT R7, R3, 0x70, RZ, 0xfc, !PT ;  /* 0x0000007003077812 */ /* 0x000fe400078efcff */
[----:B------:R-:W-:Y:S02]  /*14da0*/  ISETP.NE.U32.AND P6, PT, R14, RZ, PT ;  /* 0x000000ff0e00720c */ /* 0x000fe40003fc5070 */
[----:B------:R-:W-:Y:S02]  /*14db0*/  SEL R14, R6, RZ, P5 ;  /* 0x000000ff060e7207 */ /* 0x000fe40002800000 */
[----:B------:R-:W-:-:S02]  /*14dc0*/  ISETP.GE.AND P4, PT, R7, UR5, PT ;  /* 0x0000000507007c0c */ /* 0x000fc4000bf86270 */
[----:B------:R-:W-:Y:S02]  /*14dd0*/  LOP3.LUT R7, R3, 0x72, RZ, 0xfc, !PT ;  /* 0x0000007203077812 */ /* 0x000fe400078efcff */
[----:B------:R-:W-:Y:S02]  /*14de0*/  ISETP.NE.U32.AND P1, PT, R14, RZ, PT ;  /* 0x000000ff0e00720c */ /* 0x000fe40003f25070 */
[----:B------:R-:W-:Y:S02]  /*14df0*/  SEL R14, RZ, 0x4, P4 ;  /* 0x00000004ff0e7807 */ /* 0x000fe40002000000 */
[----:B------:R-:W-:Y:S02]  /*14e00*/  ISETP.GE.AND P4, PT, R7, UR5, PT ;  /* 0x0000000507007c0c */ /* 0x000fe4000bf86270 */
[----:B------:R-:W-:Y:S02]  /*14e10*/  SEL R14, R14, RZ, P5 ;  /* 0x000000ff0e0e7207 */ /* 0x000fe40002800000 */
[----:B------:R-:W-:-:S02]  /*14e20*/  SEL R6, RZ, 0x4, P4 ;  /* 0x00000004ff067807 */ /* 0x000fc40002000000 */
[----:B------:R-:W-:Y:S01]  /*14e30*/  ISETP.NE.U32.AND P4, PT, R14, RZ, PT ;  /* 0x000000ff0e00720c */ /* 0x000fe20003f85070 */
[----:B----4-:R-:W-:Y:S01]  /*14e40*/  IMAD.WIDE R104, R252, 0x4, R104 ;  /* 0x00000004fc687825 */ /* 0x010fe200078e0268 */
[----:B------:R-:W-:-:S03]  /*14e50*/  SEL R14, R6, RZ, P5 ;  /* 0x000000ff060e7207 */ /* 0x000fc60002800000 */
[----:B------:R-:W-:Y:S01]  /*14e60*/  IMAD.WIDE R22, R252, 0x4, R22 ;  /* 0x00000004fc167825 */ /* 0x000fe200078e0216 */
[----:B------:R-:W-:Y:S01]  /*14e70*/  ISETP.NE.U32.AND P2, PT, R14, RZ, PT ;  /* 0x000000ff0e00720c */ /* 0x000fe20003f45070 */
[----:B------:R2:W-:Y:S04]  /*14e80*/  STL.64 [R1+0x358], R104 ;  /* 0x0003586801007387 */ /* 0x0005e80000100a00 */
[----:B------:R4:W-:Y:S04]  /*14e90*/  LDGSTS.E [R241+-0x64000], desc[UR20][R104.64], P6 ;  /* 0x9c00000068f17fae */ /* 0x0009e8000b1a1014 */
[----:B------:R4:W-:Y:S04]  /*14ea0*/  STL.64 [R1+0x350], R22 ;  /* 0x0003501601007387 */ /* 0x0009e80000100a00 */
[----:B------:R1:W-:Y:S04]  /*14eb0*/  LDGSTS.E [R241+-0x63ff8], desc[UR20][R22.64], P1 ;  /* 0x9c00800016f17fae */ /* 0x0003e800089a1014 */
[----:B--2---:R-:W2:Y:S04]  /*14ec0*/  LDL.LU.64 R104, [R1+0x198] ;  /* 0x0001980001687983 */ /* 0x004ea80000300a00 */
[----:B----4-:R-:W4:Y:S01]  /*14ed0*/  LDL.LU.64 R22, [R1+0x190] ;  /* 0x0001900001167983 */ /* 0x010f220000300a00 */
[----:B---3--:R-:W-:-:S04]  /*14ee0*/  IMAD.WIDE R102, R252, 0x4, R102 ;  /* 0x00000004fc667825 */ /* 0x008fc800078e0266 */
[----:B------:R-:W-:Y:S01]  /*14ef0*/  IMAD.WIDE R8, R252, 0x4, R8 ;  /* 0x00000004fc087825 */ /* 0x000fe200078e0208 */
[----:B------:R-:W-:Y:S04]  /*14f00*/  STL.64 [R1+0x318], R102 ;  /* 0x0003186601007387 */ /* 0x000fe80000100a00 */
[----:B------:R-:W-:Y:S04]  /*14f10*/  LDGSTS.E [R241+-0x62000], desc[UR20][R102.64], P4 ;  /* 0x9e00000066f17fae */ /* 0x000fe8000a1a1014 */
[----:B------:R3:W-:Y:S04]  /*14f20*/  STL.64 [R1+0x310], R8 ;  /* 0x0003100801007387 */ /* 0x0007e80000100a00 */
[----:B------:R-:W-:Y:S04]  /*14f30*/  LDGSTS.E [R241+-0x61ff8], desc[UR20][R8.64], P2 ;  /* 0x9e00800008f17fae */ /* 0x000fe800091a1014 */
[----:B---3--:R-:W3:Y:S01]  /*14f40*/  LDL.LU.64 R8, [R1+0x188] ;  /* 0x0001880001087983 */ /* 0x008ee20000300a00 */
[----:B------:R-:W-:-:S03]  /*14f50*/  LOP3.LUT R7, R3, 0x14, RZ, 0xfc, !PT ;  /* 0x0000001403077812 */ /* 0x000fc600078efcff */
[----:B------:R-:W3:Y:S01]  /*14f60*/  LDL.LU.64 R102, [R1+0x180] ;  /* 0x0001800001667983 */ /* 0x000ee20000300a00 */
[----:B------:R-:W-:Y:S02]  /*14f70*/  ISETP.GE.AND P3, PT, R7, UR5, PT ;  /* 0x0000000507007c0c */ /* 0x000fe4000bf66270 */
[----:B------:R-:W-:Y:S02]  /*14f80*/  LOP3.LUT R7, R3, 0x16, RZ, 0xfc, !PT ;  /* 0x0000001603077812 */ /* 0x000fe400078efcff */
[----:B------:R-:W-:Y:S02]  /*14f90*/  SEL R14, RZ, 0x4, P3 ;  /* 0x00000004ff0e7807 */ /* 0x000fe40001800000 */
[----:B------:R-:W-:Y:S02]  /*14fa0*/  ISETP.GE.AND P3, PT, R7, UR5, PT ;  /* 0x0000000507007c0c */ /* 0x000fe4000bf66270 */
[----:B------:R-:W-:Y:S02]  /*14fb0*/  SEL R14, R14, RZ, P5 ;  /* 0x000000ff0e0e7207 */ /* 0x000fe40002800000 */
[----:B------:R-:W-:-:S02]  /*14fc0*/  SEL R6, RZ, 0x4, P3 ;  /* 0x00000004ff067807 */ /* 0x000fc40001800000 */
[----:B------:R-:W-:Y:S02]  /*14fd0*/  LOP3.LUT R7, R3, 0x34, RZ, 0xfc, !PT ;  /* 0x0000003403077812 */ /* 0x000fe400078efcff */
[----:B------:R-:W-:Y:S02]  /*14fe0*/  ISETP.NE.U32.AND P3, PT, R14, RZ, PT ;  /* 0x000000ff0e00720c */ /* 0x000fe40003f65070 */
[----:B------:R-:W-:Y:S02]  /*14ff0*/  SEL R14, R6, RZ, P5 ;  /* 0x000000ff060e7207 */ /* 0x000fe40002800000 */
[----:B------:R-:W-:Y:S02]  /*15000*/  ISETP.GE.AND P6, PT, R7, UR5, PT ;  /* 0x0000000507007c0c */ /* 0x000fe4000bfc6270 */
[----:B------:R-:W-:Y:S02]  /*15010*/  LOP3.LUT R7, R3, 0x36, RZ, 0xfc, !PT ;  /* 0x0000003603077812 */ /* 0x000fe400078efcff */
[----:B------:R-:W-:-:S02]  /*15020*/  ISETP.NE.U32.AND P1, PT, R14, RZ, PT ;  /* 0x000000ff0e00720c */ /* 0x000fc40003f25070 */
[----:B------:R-:W-:Y:S02]  /*15030*/  SEL R14, RZ, 0x4, P6 ;  /* 0x00000004ff0e7807 */ /* 0x000fe40003000000 */
[----:B------:R-:W-:Y:S02]  /*15040*/  ISETP.GE.AND P6, PT, R7, UR5, PT ;  /* 0x0000000507007c0c */ /* 0x000fe4000bfc6270 */
[----:B------:R-:W-:Y:S02]  /*15050*/  SEL R14, R14, RZ, P5 ;  /* 0x000000ff0e0e7207 */ /* 0x000fe40002800000 */
[----:B------:R-:W-:Y:S02]  /*15060*/  SEL R6, RZ, 0x4, P6 ;  /* 0x00000004ff067807 */ /* 0x000fe40003000000 */
[----:B------:R-:W-:Y:S02]  /*15070*/  LOP3.LUT R7, R3, 0x54, RZ, 0xfc, !PT ;  /* 0x0000005403077812 */ /* 0x000fe400078efcff */
[----:B------:R-:W-:-:S02]  /*15080*/  ISETP.NE.U32.AND P6, PT, R14, RZ, PT ;  /* 0x000000ff0e00720c */ /* 0x000fc40003fc5070 */
        /* <DEDUP_REMOVED lines=8> */
[----:B------:R-:W-:Y:S02]  /*15110*/  LOP3.LUT R7, R3, 0x74, RZ, 0xfc, !PT ;  /* 0x0000007403077812 */ /* 0x000fe400078efcff */
[----:B------:R-:W-:Y:S02]  /*15120*/  ISETP.NE.U32.AND P4, PT, R14, RZ, PT ;  /* 0x000000ff0e00720c */ /* 0x000fe40003f85070 */
[----:B------:R-:W-:Y:S01]  /*15130*/  SEL R14, R6, RZ, P5 ;  /* 0x000000ff060e7207 */ /* 0x000fe20002800000 */
[----:B------:R-:W-:-:S05]  /*15140*/  IMAD.WIDE R100, R252, 0x4, R100 ;  /* 0x00000004fc647825 */ /* 0x000fca00078e0264 */
[----:B------:R-:W-:Y:S01]  /*15150*/  LDGSTS.E [R240+-0x68000], desc[UR20][R100.64], P3 ;  /* 0x9800000064f07fae */ /* 0x000fe200099a1014 */
[----:B------:R-:W-:Y:S02]  /*15160*/  ISETP.GE.AND P3, PT, R7, UR5, PT ;  /* 0x0000000507007c0c */ /* 0x000fe4000bf66270 */
[----:B------:R-:W-:Y:S01]  /*15170*/  LOP3.LUT R7, R3, 0x76, RZ, 0xfc, !PT ;  /* 0x0000007603077812 */ /* 0x000fe200078efcff */
[----:B------:R1:W-:Y:S02]  /*15180*/  STL.64 [R1+0x400], R100 ;  /* 0x0004006401007387 */ /* 0x0003e40000100a00 */
[----:B-1----:R-:W-:-:S05]  /*15190*/  IMAD.WIDE R10, R252, 0x4, R10 ;  /* 0x00000004fc0a7825 */ /* 0x002fca00078e020a */
[----:B------:R-:W-:Y:S01]  /*151a0*/  LDGSTS.E [R240+-0x67ff8], desc[UR20][R10.64], P1 ;  /* 0x980080000af07fae */ /* 0x000fe200089a1014 */
[----:B------:R-:W-:Y:S02]  /*151b0*/  ISETP.NE.U32.AND P1, PT, R14, RZ, PT ;  /* 0x000000ff0e00720c */ /* 0x000fe40003f25070 */
[----:B------:R-:W-:Y:S01]  /*151c0*/  SEL R14, RZ, 0x4, P3 ;  /* 0x00000004ff0e7807 */ /* 0x000fe20001800000 */
[----:B------:R-:W-:Y:S01]  /*151d0*/  STL.64 [R1+0x3f8], R10 ;  /* 0x0003f80a01007387 */ /* 0x000fe20000100a00 */
[----:B------:R-:W-:-:S03]  /*151e0*/  ISETP.GE.AND P3, PT, R7, UR5, PT ;  /* 0x0000000507007c0c */ /* 0x000fc6000bf66270 */
[----:B------:R-:W3:Y:S04]  /*151f0*/  LDL.LU.64 R100, [R1+0x178] ;  /* 0x0001780001647983 */ /* 0x000ee80000300a00 */
[----:B------:R-:W3:Y:S01]  /*15200*/  LDL.LU.64 R6, [R1+0x170] ;  /* 0x0001700001067983 */ /* 0x000ee20000300a00 */
[----:B--2---:R-:W-:-:S04]  /*15210*/  IMAD.WIDE R104, R252, 0x4, R104 ;  /* 0x00000004fc687825 */ /* 0x004fc800078e0268 */
[C---:B----4-:R-:W-:Y:S01]  /*15220*/  IMAD.WIDE R22, R252.reuse, 0x4, R22 ;  /* 0x00000004fc167825 */ /* 0x050fe200078e0216 */
[----:B------:R-:W-:Y:S04]  /*15230*/  STL.64 [R1+0x398], R104 ;  /* 0x0003986801007387 */ /* 0x000fe80000100a00 */
[----:B------:R3:W-:Y:S04]  /*15240*/  LDGSTS.E [R240+-0x66000], desc[UR20][R104.64], P6 ;  /* 0x9a00000068f07fae */ /* 0x0007e8000b1a1014 */
[----:B------:R1:W-:Y:S04]  /*15250*/  STL.64 [R1+0x390], R22 ;  /* 0x0003901601007387 */ /* 0x0003e80000100a00 */
[----:B------:R-:W-:Y:S04]  /*15260*/  LDGSTS.E [R240+-0x65ff8], desc[UR20][R22.64], P2 ;  /* 0x9a00800016f07fae */ /* 0x000fe800091a1014 */
[----:B-1----:R-:W2:Y:S01]  /*15270*/  LDL.LU.64 R22, [R1+0x168] ;  /* 0x0001680001167983 */ /* 0x002ea20000300a00 */
[----:B---3--:R-:W-:-:S03]  /*15280*/  IMAD.WIDE R104, R252, 0x4, R8 ;  /* 0x00000004fc687825 */ /* 0x008fc600078e0208 */
[----:B------:R-:W3:Y:S01]  /*15290*/  LDL.LU.64 R8, [R1+0x160] ;  /* 0x0001600001087983 */ /* 0x000ee20000300a00 */
[----:B------:R-:W-:Y:S02]  /*152a0*/  SEL R14, R14, RZ, P5 ;  /* 0x000000ff0e0e7207 */ /* 0x000fe40002800000 */
[----:B------:R-:W-:Y:S01]  /*152b0*/  SEL R10, RZ, 0x4, P3 ;  /* 0x00000004ff0a7807 */ /* 0x000fe20001800000 */
[----:B------:R-:W-:Y:S01]  /*152c0*/  IMAD.WIDE R102, R252, 0x4, R102 ;  /* 0x00000004fc667825 */ /* 0x000fe200078e0266 */
[----:B------:R-:W-:Y:S01]  /*152d0*/  LOP3.LUT R11, R3, 0x18, RZ, 0xfc, !PT ;  /* 0x00000018030b7812 */ /* 0x000fe200078efcff */
[----:B------:R-:W-:Y:S01]  /*152e0*/  LDGSTS.E [R240+-0x64000], desc[UR20][R104.64], P4 ;  /* 0x9c00000068f07fae */ /* 0x000fe2000a1a1014 */
[----:B------:R-:W-:Y:S02]  /*152f0*/  ISETP.NE.U32.AND P3, PT, R14, RZ, PT ;  /* 0x000000ff0e00720c */ /* 0x000fe40003f65070 */
[----:B------:R-:W-:Y:S01]  /*15300*/  SEL R14, R10, RZ, P5 ;  /* 0x000000ff0a0e7207 */ /* 0x000fe20002800000 */
[----:B------:R-:W-:Y:S01]  /*15310*/  LDGSTS.E [R240+-0x63ff8], desc[UR20][R102.64], P1 ;  /* 0x9c00800066f07fae */ /* 0x000fe200089a1014 */
[----:B------:R-:W-:-:S02]  /*15320*/  ISETP.GE.AND P6, PT, R11, UR5, PT ;  /* 0x000000050b007c0c */ /* 0x000fc4000bfc6270 */
[----:B------:R-:W-:Y:S02]  /*15330*/  LOP3.LUT R11, R3, 0x1a, RZ, 0xfc, !PT ;  /* 0x0000001a030b7812 */ /* 0x000fe400078efcff */
[----:B------:R-:W-:Y:S02]  /*15340*/  ISETP.NE.U32.AND P2, PT, R14, RZ, PT ;  /* 0x000000ff0e00720c */ /* 0x000fe40003f45070 */
        /* <DEDUP_REMOVED lines=10> */
[----:B------:R-:W-:Y:S01]  /*153f0*/  SEL R14, RZ, 0x4, P4 ;  /* 0x00000004ff0e7807 */ /* 0x000fe20002000000 */
[----:B------:R1:W-:Y:S01]  /*15400*/  STL.64 [R1+0x348], R104 ;  /* 0x0003486801007387 */ /* 0x0003e20000100a00 */
[----:B------:R-:W-:-:S03]  /*15410*/  ISETP.GE.AND P4, PT, R11, UR5, PT ;  /* 0x000000050b007c0c */ /* 0x000fc6000bf86270 */
[----:B------:R4:W-:Y:S01]  /*15420*/  STL.64 [R1+0x340], R102 ;  /* 0x0003406601007387 */ /* 0x0009e20000100a00 */
[----:B------:R-:W-:Y:S02]  /*15430*/  SEL R14, R14, RZ, P5 ;  /* 0x000000ff0e0e7207 */ /* 0x000fe40002800000 */
[----:B------:R-:W-:Y:S02]  /*15440*/  SEL R10, RZ, 0x4, P4 ;  /* 0x00000004ff0a7807 */ /* 0x000fe40002000000 */
[----:B------:R-:W-:Y:S01]  /*15450*/  LOP3.LUT R11, R3, 0x58, RZ, 0xfc, !PT ;  /* 0x00000058030b7812 */ /* 0x000fe200078efcff */
[----:B-1----:R-:W3:Y:S04]  /*15460*/  LDL.LU.64 R104, [R1+0x158] ;  /* 0x0001580001687983 */ /* 0x002ee80000300a00 */
[----:B----4-:R-:W4:Y:S01]  /*15470*/  LDL.LU.64 R102, [R1+0x150] ;  /* 0x0001500001667983 */ /* 0x010f220000300a00 */
[----:B------:R-:W-:-:S02]  /*15480*/  ISETP.NE.U32.AND P4, PT, R14, RZ, PT ;  /* 0x000000ff0e00720c */ /* 0x000fc40003f85070 */
[----:B------:R-:W-:Y:S01]  /*15490*/  SEL R14, R10, RZ, P5 ;  /* 0x000000ff0a0e7207 */ /* 0x000fe20002800000 */
[----:B------:R-:W-:-:S04]  /*154a0*/  IMAD.WIDE R100, R252, 0x4, R100 ;  /* 0x00000004fc647825 */ /* 0x000fc800078e0264 */
[----:B------:R-:W-:Y:S01]  /*154b0*/  IMAD.WIDE R6, R252, 0x4, R6 ;  /* 0x00000004fc067825 */ /* 0x000fe200078e0206 */
[----:B------:R1:W-:Y:S04]  /*154c0*/  STL.64 [R1+0x308], R100 ;  /* 0x0003086401007387 */ /* 0x0003e80000100a00 */
[----:B------:R-:W-:Y:S01]  /*154d0*/  LDGSTS.E [R240+-0x62000], desc[UR20][R100.64], P3 ;  /* 0x9e00000064f07fae */ /* 0x000fe200099a1014 */
[----:B------:R-:W-:-:S03]  /*154e0*/  ISETP.GE.AND P3, PT, R11, UR5, PT ;  /* 0x000000050b007c0c */ /* 0x000fc6000bf66270 */
[----:B------:R1:W-:Y:S04]  /*154f0*/  STL.64 [R1+0x300], R6 ;  /* 0x0003000601007387 */ /* 0x0003e80000100a00 */
[----:B------:R-:W-:Y:S04]  /*15500*/  STL.64 [R1+0xac0], R240 ;  /* 0x000ac0f001007387 */ /* 0x000fe80000100a00 */
[----:B------:R-:W4:Y:S04]  /*15510*/  LDL.LU.64 R10, [R1+0x148] ;  /* 0x00014800010a7983 */ /* 0x000f280000300a00 */
[----:B------:R1:W-:Y:S01]  /*15520*/  LDGSTS.E [R240+-0x61ff8], desc[UR20][R6.64], P2 ;  /* 0x9e00800006f07fae */ /* 0x0003e200091a1014 */
[----:B------:R-:W-:-:S02]  /*15530*/  ISETP.NE.U32.AND P2, PT, R14, RZ, PT ;  /* 0x000000ff0e00720c */ /* 0x000fc40003f45070 */
[----:B------:R-:W-:Y:S01]  /*15540*/  SEL R14, RZ, 0x4, P3 ;  /* 0x00000004ff0e7807 */ /* 0x000fe20001800000 */
[----:B-1----:R-:W4:Y:S01]  /*15550*/  LDL.LU.64 R100, [R1+0x140] ;  /* 0x0001400001647983 */ /* 0x002f220000300a00 */
[----:B------:R-:W-:-:S04]  /*15560*/  LOP3.LUT R7, R3, 0x5a, RZ, 0xfc, !PT ;  /* 0x0000005a03077812 */ /* 0x000fc800078efcff */
[----:B------:R-:W-:Y:S02]  /*15570*/  ISETP.GE.AND P3, PT, R7, UR5, PT ;  /* 0x0000000507007c0c */ /* 0x000fe4000bf66270 */
[----:B------:R-:W-:Y:S02]  /*15580*/  SEL R14, R14, RZ, P5 ;  /* 0x000000ff0e0e7207 */ /* 0x000fe40002800000 */
[----:B------:R-:W-:Y:S02]  /*15590*/  SEL R6, RZ, 0x4, P3 ;  /* 0x00000004ff067807 */ /* 0x000fe40001800000 */
[----:B------:R-:W-:Y:S02]  /*155a0*/  LOP3.LUT R7, R3, 0x78, RZ, 0xfc, !PT ;  /* 0x0000007803077812 */ /* 0x000fe400078efcff */
[----:B------:R-:W-:Y:S02]  /*155b0*/  ISETP.NE.U32.AND P3, PT, R14, RZ, PT ;  /* 0x000000ff0e00720c */ /* 0x000fe40003f65070 */
[----:B------:R-:W-:Y:S01]  /*155c0*/  SEL R14, R6, RZ, P5 ;  /* 0x000000ff060e7207 */ /* 0x000fe20002800000 */
[----:B--2---:R-:W-:-:S05]  /*155d0*/  IMAD.WIDE R22, R252, 0x4, R22 ;  /* 0x00000004fc167825 */ /* 0x004fca00078e0216 */
[----:B------:R-:W-:Y:S01]  /*155e0*/  LDGSTS.E [R13+-0x68000], desc[UR20][R22.64], P6 ;  /* 0x98000000160d7fae */ /* 0x000fe2000b1a1014 */
[----:B------:R-:W-:Y:S02]  /*155f0*/  ISETP.GE.AND P6, PT, R7, UR5, PT ;  /* 0x0000000507007c0c */ /* 0x000fe4000bfc6270 */
[----:B------:R-:W-:Y:S01]  /*15600*/  LOP3.LUT R7, R3, 0x7a, RZ, 0xfc, !PT ;  /* 0x0000007a03077812 */ /* 0x000fe200078efcff */
[----:B------:R1:W-:Y:S01]  /*15610*/  STL.64 [R1+0x3f0], R22 ;  /* 0x0003f01601007387 */ /* 0x0003e20000100a00 */
[----:B---3--:R-:W-:-:S05]  /*15620*/  IMAD.WIDE R8, R252, 0x4, R8 ;  /* 0x00000004fc087825 */ /* 0x008fca00078e0208 */
[----:B------:R-:W-:Y:S01]  /*15630*/  LDGSTS.E [R13+-0x67ff8], desc[UR20][R8.64], P1 ;  /* 0x98008000080d7fae */ /* 0x000fe200089a1014 */
[----:B------:R-:W-:Y:S02]  /*15640*/  ISETP.NE.U32.AND P1, PT, R14, RZ, PT ;  /* 0x000000ff0e00720c */ /* 0x000fe40003f25070 */
[----:B------:R-:W-:Y:S01]  /*15650*/  SEL R14, RZ, 0x4, P6 ;  /* 0x00000004ff0e7807 */ /* 0x000fe20003000000 */
[----:B------:R-:W-:Y:S01]  /*15660*/  STL.64 [R1+0x3e0], R8 ;  /* 0x0003e00801007387 */ /* 0x000fe20000100a00 */
[----:B------:R-:W-:-:S03]  /*15670*/  ISETP.GE.AND P6, PT, R7, UR5, PT ;  /* 0x0000000507007c0c */ /* 0x000fc6000bfc6270 */
[----:B------:R-:W2:Y:S04]  /*15680*/  LDL.LU.64 R6, [R1+0x138] ;  /* 0x0001380001067983 */ /* 0x000ea80000300a00 */
[----:B-1----:R-:W3:Y:S01]  /*15690*/  LDL.LU.64 R22, [R1+0x130] ;  /* 0x0001300001167983 */ /* 0x002ee20000300a00 */
[----:B------:R-:W-:-:S04]  /*156a0*/  IMAD.WIDE R104, R252, 0x4, R104 ;  /* 0x00000004fc687825 */ /* 0x000fc800078e0268 */
[C---:B----4-:R-:W-:Y:S01]  /*156b0*/  IMAD.WIDE R102, R252.reuse, 0x4, R102 ;  /* 0x00000004fc667825 */ /* 0x050fe200078e0266 */
[----:B------:R1:W-:Y:S04]  /*156c0*/  STL.64 [R1+0x388], R104 ;  /* 0x0003886801007387 */ /* 0x0003e80000100a00 */
[----:B------:R-:W-:Y:S04]  /*156d0*/  LDGSTS.E [R13+-0x66000], desc[UR20][R104.64], P4 ;  /* 0x9a000000680d7fae */ /* 0x000fe8000a1a1014 */
[----:B------:R4:W-:Y:S04]  /*156e0*/  STL.64 [R1+0x380], R102 ;  /* 0x0003806601007387 */ /* 0x0009e80000100a00 */
[----:B------:R4:W-:Y:S04]  /*156f0*/  LDGSTS.E [R13+-0x65ff8], desc[UR20][R102.64], P2 ;  /* 0x9a008000660d7fae */ /* 0x0009e800091a1014 */
[----:B-1----:R-:W3:Y:S01]  /*15700*/  LDL.LU.64 R104, [R1+0x128] ;  /* 0x0001280001687983 */ /* 0x002ee20000300a00 */
[----:B----4-:R-:W-:-:S03]  /*15710*/  IMAD.WIDE R102, R252, 0x4, R10 ;  /* 0x00000004fc667825 */ /* 0x010fc600078e020a */
[----:B------:R-:W4:Y:S01]  /*15720*/  LDL.LU.64 R10, [R1+0x120] ;  /* 0x00012000010a7983 */ /* 0x000f220000300a00 */
[----:B------:R-:W-:Y:S02]  /*15730*/  SEL R14, R14, RZ, P5 ;  /* 0x000000ff0e0e7207 */ /* 0x000fe40002800000 */
[----:B------:R-:W-:Y:S01]  /*15740*/  SEL R8, RZ, 0x4, P6 ;  /* 0x00000004ff087807 */ /* 0x000fe20003000000 */
[----:B------:R1:W-:Y:S01]  /*15750*/  LDGSTS.E [R13+-0x64000], desc[UR20][R102.64], P3 ;  /* 0x9c000000660d7fae */ /* 0x0003e200099a1014 */
[----:B------:R-:W-:Y:S01]  /*15760*/  ISETP.NE.U32.AND P6, PT, R14, RZ, PT ;  /* 0x000000ff0e00720c */ /* 0x000fe20003fc5070 */
[----:B------:R-:W-:Y:S02]  /*15770*/  IMAD.WIDE R100, R252, 0x4, R100 ;  /* 0x00000004fc647825 */ /* 0x000fe400078e0264 */
[----:B------:R1:W-:Y:S04]  /*15780*/  STL.64 [R1+0x338], R102 ;  /* 0x0003386601007387 */ /* 0x0003e80000100a00 */
[----:B------:R-:W-:Y:S04]  /*15790*/  STL.64 [R1+0x330], R100 ;  /* 0x0003306401007387 */ /* 0x000fe80000100a00 */
[----:B------:R-:W-:Y:S04]  /*157a0*/  LDGSTS.E [R13+-0x63ff8], desc[UR20][R100.64], P1 ;  /* 0x9c008000640d7fae */ /* 0x000fe800089a1014 */
[----:B-1----:R-:W4:Y:S01]  /*157b0*/  LDL.LU.64 R102, [R1+0x118] ;  /* 0x0001180001667983 */ /* 0x002f220000300a00 */
[----:B------:R-:W-:-:S02]  /*157c0*/  LOP3.LUT R9, R3, 0x1c, RZ, 0xfc, !PT ;  /* 0x0000001c03097812 */ /* 0x000fc400078efcff */
[----:B------:R-:W-:Y:S02]  /*157d0*/  SEL R14, R8, RZ, P5 ;  /* 0x000000ff080e7207 */ /* 0x000fe40002800000 */
[----:B------:R-:W-:Y:S02]  /*157e0*/  ISETP.GE.AND P4, PT, R9, UR5, PT ;  /* 0x0000000509007c0c */ /* 0x000fe4000bf86270 */
[----:B------:R-:W-:Y:S02]  /*157f0*/  LOP3.LUT R9, R3, 0x1e, RZ, 0xfc, !PT ;  /* 0x0000001e03097812 */ /* 0x000fe400078efcff */
[----:B------:R-:W-:Y:S02]  /*15800*/  ISETP.NE.U32.AND P2, PT, R14, RZ, PT ;  /* 0x000000ff0e00720c */ /* 0x000fe40003f45070 */
[----:B------:R-:W-:Y:S02]  /*15810*/  SEL R14, RZ, 0x4, P4 ;  /* 0x00000004ff0e7807 */ /* 0x000fe40002000000 */
[----:B------:R-:W-:-:S02]  /*15820*/  ISETP.GE.AND P4, PT, R9, UR5, PT ;  /* 0x0000000509007c0c */ /* 0x000fc4000bf86270 */
[----:B------:R-:W-:Y:S02]  /*15830*/  SEL R14, R14, RZ, P5 ;  /* 0x000000ff0e0e7207 */ /* 0x000fe40002800000 */
[----:B------:R-:W-:Y:S01]  /*15840*/  SEL R8, RZ, 0x4, P4 ;  /* 0x00000004ff087807 */ /* 0x000fe20002000000 */
[----:B--2---:R-:W-:-:S05]  /*15850*/  IMAD.WIDE R6, R252, 0x4, R6 ;  /* 0x00000004fc067825 */ /* 0x004fca00078e0206 */
[----:B------:R1:W-:Y:S04]  /*15860*/  STL.64 [R1+0x2f8], R6 ;  /* 0x0002f80601007387 */ /* 0x0003e80000100a00 */
[----:B------:R-:W-:Y:S04]  /*15870*/  LDGSTS.E [R13+-0x62000], desc[UR20][R6.64], P6 ;  /* 0x9e000000060d7fae */ /* 0x000fe8000b1a1014 */
[----:B-1----:R-:W2:Y:S01]  /*15880*/  LDL.LU.64 R6, [R1+0x110] ;  /* 0x0001100001067983 */ /* 0x002ea20000300a00 */
[----:B---3--:R-:W-:-:S05]  /*15890*/  IMAD.WIDE R22, R252, 0x4, R22 ;  /* 0x00000004fc167825 */ /* 0x008fca00078e0216 */
[----:B------:R1:W-:Y:S04]  /*158a0*/  STL.64 [R1+0x2f0], R22 ;  /* 0x0002f01601007387 */ /* 0x0003e80000100a00 */
[----:B------:R-:W3:Y:S01]  /*158b0*/  LDL.LU.64 R100, [R1+0x108] ;  /* 0x0001080001647983 */ /* 0x000ee20000300a00 */
[----:B------:R-:W-:Y:S02]  /*158c0*/  LOP3.LUT R9, R3, 0x3c, RZ, 0xfc, !PT ;  /* 0x0000003c03097812 */ /* 0x000fe400078efcff */
[----:B------:R-:W-:Y:S01]  /*158d0*/  ISETP.NE.U32.AND P4, PT, R14, RZ, PT ;  /* 0x000000ff0e00720c */ /* 0x000fe20003f85070 */
[----:B------:R-:W-:Y:S01]  /*158e0*/  LDGSTS.E [R13+-0x61ff8], desc[UR20][R22.64], P2 ;  /* 0x9e008000160d7fae */ /* 0x000fe200091a1014 */
[----:B------:R-:W-:Y:S02]  /*158f0*/  SEL R14, R8, RZ, P5 ;  /* 0x000000ff080e7207 */ /* 0x000fe40002800000 */
[----:B------:R-:W-:-:S02]  /*15900*/  ISETP.GE.AND P3, PT, R9, UR5, PT ;  /* 0x0000000509007c0c */ /* 0x000fc4000bf66270 */
[----:B------:R-:W-:Y:S02]  /*15910*/  LOP3.LUT R9, R3, 0x3e, RZ, 0xfc, !PT ;  /* 0x0000003e03097812 */ /* 0x000fe400078efcff */
[----:B------:R-:W-:Y:S02]  /*15920*/  ISETP.NE.U32.AND P1, PT, R14, RZ, PT ;  /* 0x000000ff0e00720c */ /* 0x000fe40003f25070 */
[----:B------:R-:W-:Y:S02]  /*15930*/  SEL R14, RZ, 0x4, P3 ;  /* 0x00000004ff0e7807 */ /* 0x000fe40001800000 */
[----:B------:R-:W-:Y:S01]  /*15940*/  ISETP.GE.AND P3, PT, R9, UR5, PT ;  /* 0x0000000509007c0c */ /* 0x000fe2000bf66270 */
[----:B-1----:R-:W3:Y:S01]  /*15950*/  LDL.LU.64 R22, [R1+0x100] ;  /* 0x0001000001167983 */ /* 0x002ee20000300a00 */
        /* <DEDUP_REMOVED lines=10> */
[----:B------:R-:W1:Y:S01]  /*15a00*/  S2R R9, SR_TID.X ;  /* 0x0000000000097919 */ /* 0x000e620000002100 */
[----:B------:R-:W-:Y:S02]  /*15a10*/  SEL R14, R14, RZ, P5 ;  /* 0x000000ff0e0e7207 */ /* 0x000fe40002800000 */
[----:B------:R-:W-:Y:S01]  /*15a20*/  SEL R8, RZ, 0x4, P6 ;  /* 0x00000004ff087807 */ /* 0x000fe20003000000 */
[----:B------:R-:W-:Y:S01]  /*15a30*/  IMAD.WIDE R104, R252, 0x4, R104 ;  /* 0x00000004fc687825 */ /* 0x000fe200078e0268 */
[----:B------:R-:W-:Y:S02]  /*15a40*/  ISETP.NE.U32.AND P6, PT, R14, RZ, PT ;  /* 0x000000ff0e00720c */ /* 0x000fe40003fc5070 */
[----:B------:R-:W-:-:S02]  /*15a50*/  SEL R14, R8, RZ, P5 ;  /* 0x000000ff080e7207 */ /* 0x000fc40002800000 */
[----:B------:R1:W-:Y:S02]  /*15a60*/  LDGSTS.E [R12+-0x68000], desc[UR20][R104.64], P4 ;  /* 0x98000000680c7fae */ /* 0x0003e4000a1a1014 */
[----:B------:R-:W-:Y:S02]  /*15a70*/  ISETP.NE.U32.AND P4, PT, R14, RZ, PT ;  /* 0x000000ff0e00720c */ /* 0x000fe40003f85070 */
[----:B------:R-:W-:Y:S01]  /*15a80*/  STL.64 [R1+0x3d8], R104 ;  /* 0x0003d86801007387 */ /* 0x000fe20000100a00 */
[----:B-1----:R-:W-:Y:S02]  /*15a90*/  LOP3.LUT R8, R9, 0x7f, RZ, 0xc0, !PT ;  /* 0x0000007f09087812 */ /* 0x002fe400078ec0ff */
[----:B------:R-:W-:Y:S01]  /*15aa0*/  LOP3.LUT R9, R3, 0x7c, RZ, 0xfc, !PT ;  /* 0x0000007c03097812 */ /* 0x000fe200078efcff */
[----:B----4-:R-:W-:-:S05]  /*15ab0*/  IMAD.WIDE R10, R252, 0x4, R10 ;  /* 0x00000004fc0a7825 */ /* 0x010fca00078e020a */
[----:B------:R-:W-:Y:S01]  /*15ac0*/  LDGSTS.E [R12+-0x67ff8], desc[UR20][R10.64], P1 ;  /* 0x980080000a0c7fae */ /* 0x000fe200089a1014 */
[----:B------:R-:W-:-:S03]  /*15ad0*/  ISETP.GE.AND P1, PT, R8, UR5, PT ;  /* 0x0000000508007c0c */ /* 0x000fc6000bf26270 */
[----:B------:R1:W-:Y:S01]  /*15ae0*/  STL.64 [R1+0x3d0], R10 ;  /* 0x0003d00a01007387 */ /* 0x0003e20000100a00 */
[----:B------:R-:W-:Y:S02]  /*15af0*/  SEL R14, RZ, 0x4, P1 ;  /* 0x00000004ff0e7807 */ /* 0x000fe40000800000 */
[----:B------:R-:W-:Y:S02]  /*15b00*/  ISETP.GE.AND P1, PT, R9, UR5, PT ;  /* 0x0000000509007c0c */ /* 0x000fe4000bf26270 */
[----:B------:R-:W4:Y:S04]  /*15b10*/  LDL.LU.64 R8, [R1+0xf8] ;  /* 0x0000f80001087983 */ /* 0x000f280000300a00 */
[----:B-1----:R-:W4:Y:S01]  /*15b20*/  LDL.LU.64 R10, [R1+0xf0] ;  /* 0x0000f000010a7983 */ /* 0x002f220000300a00 */
[----:B------:R-:W-:-:S05]  /*15b30*/  IMAD.WIDE R102, R252, 0x4, R102 ;  /* 0x00000004fc667825 */ /* 0x000fca00078e0266 */
[----:B------:R-:W-:Y:S04]  /*15b40*/  STL.64 [R1+0x378], R102 ;  /* 0x0003786601007387 */ /* 0x000fe80000100a00 */
[----:B------:R-:W-:Y:S01]  /*15b50*/  LDGSTS.E [R12+-0x66000], desc[UR20][R102.64], P3 ;  /* 0x9a000000660c7fae */ /* 0x000fe200099a1014 */
[----:B------:R-:W-:Y:S01]  /*15b60*/  SEL R14, R14, RZ, P5 ;  /* 0x000000ff0e0e7207 */ /* 0x000fe20002800000 */
[----:B------:R-:W-:Y:S01]  /*15b70*/  UIADD3 UR4, UPT, UPT, UR4, -0x200, URZ ;  /* 0xfffffe0004047890 */ /* 0x000fe2000fffe0ff */
[----:B------:R-:W-:Y:S02]  /*15b80*/  SEL R104, RZ, 0x4, P1 ;  /* 0x00000004ff687807 */ /* 0x000fe40000800000 */
[----:B------:R-:W-:Y:S02]  /*15b90*/  ISETP.NE.U32.AND P1, PT, R14, RZ, PT ;  /* 0x000000ff0e00720c */ /* 0x000fe40003f25070 */
[----:B------:R-:W-:-:S04]  /*15ba0*/  SEL R14, R104, RZ, P5 ;  /* 0x000000ff680e7207 */ /* 0x000fc80002800000 */
[----:B------:R-:W-:Y:S01]  /*15bb0*/  ISETP.NE.U32.AND P3, PT, R14, RZ, PT ;  /* 0x000000ff0e00720c */ /* 0x000fe20003f65070 */
[----:B--2---:R-:W-:-:S05]  /*15bc0*/  IMAD.WIDE R6, R252, 0x4, R6 ;  /* 0x00000004fc067825 */ /* 0x004fca00078e0206 */
[----:B------:R1:W-:Y:S04]  /*15bd0*/  STL.64 [R1+0x370], R6 ;  /* 0x0003700601007387 */ /* 0x0003e80000100a00 */
[----:B------:R1:W-:Y:S02]  /*15be0*/  LDGSTS.E [R12+-0x65ff8], desc[UR20][R6.64], P2 ;  /* 0x9a008000060c7fae */ /* 0x0003e400091a1014 */
[----:B-1----:R-:W1:Y:S01]  /*15bf0*/  S2R R7, SR_TID.X ;  /* 0x0000000000077919 */ /* 0x002e620000002100 */
[----:B------:R-:W-:Y:S01]  /*15c00*/  ISETP.GE.AND P2, PT, R3, UR4, PT ;  /* 0x0000000403007c0c */ /* 0x000fe2000bf46270 */
[----:B------:R-:W2:Y:S03]  /*15c10*/  LDC R6, c[0x0][0x3a0] ;  /* 0x0000e800ff067b82 */ /* 0x000ea60000000800 */
[----:B------:R-:W-:-:S02]  /*15c20*/  SEL R14, RZ, 0x4, P2 ;  /* 0x00000004ff0e7807 */ /* 0x000fc40001000000 */
[----:B-1----:R-:W-:-:S04]  /*15c30*/  SHF.R.U32.HI R7, RZ, 0x6, R7 ;  /* 0x00000006ff077819 */ /* 0x002fc80000011607 */
[----:B------:R-:W-:-:S04]  /*15c40*/  SGXT.U32 R7, R7, 0x1 ;  /* 0x000000010707781a */ /* 0x000fc80000000000 */
[----:B------:R-:W-:-:S04]  /*15c50*/  LOP3.LUT R7, R7, 0x7e, RZ, 0xfc, !PT ;  /* 0x0000007e07077812 */ /* 0x000fc800078efcff */
[----:B------:R-:W-:Y:S01]  /*15c60*/  ISETP.GE.AND P2, PT, R7, UR5, PT ;  /* 0x0000000507007c0c */ /* 0x000fe2000bf46270 */
[----:B---3--:R-:W-:Y:S01]  /*15c70*/  IMAD.WIDE R100, R252, 0x4, R100 ;  /* 0x00000004fc647825 */ /* 0x008fe200078e0264 */
[----:B------:R-:W1:Y:S01]  /*15c80*/  S2R R7, SR_TID.X ;  /* 0x0000000000077919 */ /* 0x000e620000002100 */
[----:B------:R-:W3:Y:S02]  /*15c90*/  LDCU UR5, c[0x0][0x3a0] ;  /* 0x00007400ff0577ac */ /* 0x000ee40008000800 */
[----:B--2---:R-:W-:Y:S01]  /*15ca0*/  VIADD R6, R6, 0x7f ;  /* 0x0000007f06067836 */ /* 0x004fe20000000000 */
[----:B------:R-:W-:Y:S04]  /*15cb0*/  LDGSTS.E [R12+-0x64000], desc[UR20][R100.64], P6 ;  /* 0x9c000000640c7fae */ /* 0x000fe8000b1a1014 */
[----:B------:R-:W-:-:S04]  /*15cc0*/  ISETP.GT.AND P6, PT, R6, 0x27f, PT ;  /* 0x0000027f0600780c */ /* 0x000fc80003fc4270 */
[----:B------:R-:W-:Y:S02]  /*15cd0*/  SEL R6, R14, RZ, P6 ;  /* 0x000000ff0e067207 */ /* 0x000fe40003000000 */
[----:B------:R-:W-:Y:S02]  /*15ce0*/  SEL R14, RZ, 0x4, P2 ;  /* 0x00000004ff0e7807 */ /* 0x000fe40001000000 */
[----:B------:R-:W-:Y:S01]  /*15cf0*/  ISETP.NE.U32.AND P2, PT, R6, RZ, PT ;  /* 0x000000ff0600720c */ /* 0x000fe20003f45070 */
[----:B------:R2:W-:Y:S01]  /*15d00*/  STL.64 [R1+0xac8], R2 ;  /* 0x000ac80201007387 */ /* 0x0005e20000100a00 */
[----:B------:R-:W-:Y:S02]  /*15d10*/  SEL R14, R14, RZ, P5 ;  /* 0x000000ff0e0e7207 */ /* 0x000fe40002800000 */
[--C-:B-1----:R-:W-:Y:S02]  /*15d20*/  SHF.R.U32.HI R6, RZ, 0x6, R7.reuse ;  /* 0x00000006ff067819 */ /* 0x102fe40000011607 */
[----:B------:R-:W-:-:S02]  /*15d30*/  SHF.R.U32.HI R7, RZ, 0x6, R7 ;  /* 0x00000006ff077819 */ /* 0x000fc40000011607 */
[----:B------:R-:W-:Y:S01]  /*15d40*/  SGXT.U32 R6, R6, 0x1 ;  /* 0x000000010606781a */ /* 0x000fe20000000000 */
[----:B--2---:R-:W-:Y:S01]  /*15d50*/  IMAD.WIDE R2, R252, 0x4, R22 ;  /* 0x00000004fc027825 */ /* 0x004fe200078e0216 */
[----:B------:R-:W-:Y:S02]  /*15d60*/  SGXT.U32 R7, R7, 0x1 ;  /* 0x000000010707781a */ /* 0x000fe40000000000 */
[----:B------:R-:W-:Y:S02]  /*15d70*/  LOP3.LUT R6, R6, 0x2, RZ, 0xfc, !PT ;  /* 0x0000000206067812 */ /* 0x000fe400078efcff */
[----:B------:R1:W-:Y:S01]  /*15d80*/  LDGSTS.E [R12+-0x63ff8], desc[UR20][R2.64], P4 ;  /* 0x9c008000020c7fae */ /* 0x0003e2000a1a1014 */
[----:B------:R-:W-:Y:S02]  /*15d90*/  LOP3.LUT R7, R7, 0x20, RZ, 0xfc, !PT ;  /* 0x0000002007077812 */ /* 0x000fe400078efcff */
[----:B------:R-:W-:Y:S02]  /*15da0*/  ISETP.GE.AND P4, PT, R6, UR4, PT ;  /* 0x0000000406007c0c */ /* 0x000fe4000bf86270 */
[----:B------:R-:W-:-:S02]  /*15db0*/  ISETP.NE.U32.AND P5, PT, R14, RZ, PT ;  /* 0x000000ff0e00720c */ /* 0x000fc40003fa5070 */
[----:B------:R-:W-:Y:S02]  /*15dc0*/  SEL R14, RZ, 0x4, P4 ;  /* 0x00000004ff0e7807 */ /* 0x000fe40002000000 */
[----:B------:R-:W-:Y:S02]  /*15dd0*/  ISETP.GE.AND P4, PT, R7, UR4, PT ;  /* 0x0000000407007c0c */ /* 0x000fe4000bf86270 */
[----:B------:R-:W2:Y:S01]  /*15de0*/  S2R R7, SR_TID.X ;  /* 0x0000000000077919 */ /* 0x000ea20000002100 */
[----:B------:R-:W-:Y:S04]  /*15df0*/  STL.64 [R1+0x2e8], R100 ;  /* 0x0002e86401007387 */ /* 0x000fe80000100a00 */
[----:B------:R1:W-:Y:S04]  /*15e00*/  STL.64 [R1+0x2e0], R2 ;  /* 0x0002e00201007387 */ /* 0x0003e80000100a00 */
[----:B------:R-:W3:Y:S04]  /*15e10*/  LDL.LU.64 R108, [R1+0xe8] ;  /* 0x0000e800016c7983 */ /* 0x000ee80000300a00 */
[----:B------:R-:W3:Y:S04]  /*15e20*/  LDL.LU.64 R106, [R1+0xe0] ;  /* 0x0000e000016a7983 */ /* 0x000ee80000300a00 */
[----:B------:R-:W3:Y:S04]  /*15e30*/  LDL.LU.64 R250, [R1+0xd8] ;  /* 0x0000d80001fa7983 */ /* 0x000ee80000300a00 */
[----:B------:R-:W3:Y:S01]  /*15e40*/  LDL.LU.64 R104, [R1+0xd0] ;  /* 0x0000d00001687983 */ /* 0x000ee20000300a00 */
[----:B--2---:R-:W-:-:S04]  /*15e50*/  SHF.R.U32.HI R7, RZ, 0x6, R7 ;  /* 0x00000006ff077819 */ /* 0x004fc80000011607 */
[----:B------:R-:W-:-:S04]  /*15e60*/  SGXT.U32 R7, R7, 0x1 ;  /* 0x000000010707781a */ /* 0x000fc80000000000 */
[----:B------:R-:W-:Y:S01]  /*15e70*/  LOP3.LUT R7, R7, 0x22, RZ, 0xfc, !PT ;  /* 0x0000002207077812 */ /* 0x000fe200078efcff */
[----:B----4-:R-:W-:-:S05]  /*15e80*/  IMAD.WIDE R8, R252, 0x4, R8 ;  /* 0x00000004fc087825 */ /* 0x010fca00078e0208 */
[----:B------:R-:W-:Y:S01]  /*15e90*/  LDGSTS.E [R12+-0x62000], desc[UR20][R8.64], P3 ;  /* 0x9e000000080c7fae */ /* 0x000fe200099a1014 */
[----:B------:R-:W-:Y:S02]  /*15ea0*/  ISETP.GE.AND P3, PT, R7, UR4, PT ;  /* 0x0000000407007c0c */ /* 0x000fe4000bf66270 */
[----:B------:R-:W2:Y:S01]  /*15eb0*/  S2R R7, SR_TID.X ;  /* 0x0000000000077919 */ /* 0x000ea20000002100 */
[----:B-1----:R-:W-:Y:S01]  /*15ec0*/  IMAD.WIDE R2, R252, 0x4, R10 ;  /* 0x00000004fc027825 */ /* 0x002fe200078e020a */
[----:B------:R1:W-:Y:S04]  /*15ed0*/  STL.64 [R1+0x2d8], R8 ;  /* 0x0002d80801007387 */ /* 0x0003e80000100a00 */
[----:B------:R-:W-:Y:S04]  /*15ee0*/  STL.64 [R1+0x2d0], R2 ;  /* 0x0002d00201007387 */ /* 0x000fe80000100a00 */
[----:B------:R-:W4:Y:S04]  /*15ef0*/  LDL.LU.64 R102, [R1+0xc8] ;  /* 0x0000c80001667983 */ /* 0x000f280000300a00 */
[----:B------:R-:W4:Y:S01]  /*15f00*/  LDL.LU.64 R100, [R1+0xc0] ;  /* 0x0000c00001647983 */ /* 0x000f220000300a00 */
[----:B------:R-:W-:-:S03]  /*15f10*/  SEL R14, R14, RZ, P6 ;  /* 0x000000ff0e0e7207 */ /* 0x000fc60003000000 */
[----:B------:R-:W4:Y:S01]  /*15f20*/  LDL.LU.64 R22, [R1+0xb8] ;  /* 0x0000b80001167983 */ /* 0x000f220000300a00 */
[----:B------:R-:W-:-:S03]  /*15f30*/  SEL R6, RZ, 0x4, P4 ;  /* 0x00000004ff067807 */ /* 0x000fc60002000000 */
[----:B------:R-:W4:Y:S01]  /*15f40*/  LDL.LU.64 R10, [R1+0xb0] ;  /* 0x0000b000010a7983 */ /* 0x000f220000300a00 */
[----:B------:R-:W-:Y:S02]  /*15f50*/  ISETP.NE.U32.AND P4, PT, R14, RZ, PT ;  /* 0x000000ff0e00720c */ /* 0x000fe40003f85070 */
[----:B--2---:R-:W-:Y:S01]  /*15f60*/  SHF.R.U32.HI R7, RZ, 0x6, R7 ;  /* 0x00000006ff077819 */ /* 0x004fe20000011607 */
[----:B------:R-:W2:Y:S03]  /*15f70*/  LDL.LU.64 R140, [R1+0xa8] ;  /* 0x0000a800018c7983 */ /* 0x000ea60000300a00 */
[----:B------:R-:W-:Y:S01]  /*15f80*/  SGXT.U32 R7, R7, 0x1 ;  /* 0x000000010707781a */ /* 0x000fe20000000000 */
[----:B-1----:R-:W2:Y:S01]  /*15f90*/  LDL.LU.64 R8, [R1+0xa0] ;  /* 0x0000a00001087983 */ /* 0x002ea20000300a00 */
[----:B------:R-:W-:Y:S02]  /*15fa0*/  SEL R14, R6, RZ, P6 ;  /* 0x000000ff060e7207 */ /* 0x000fe40003000000 */
[----:B------:R-:W-:Y:S01]  /*15fb0*/  LOP3.LUT R7, R7, 0x40, RZ, 0xfc, !PT ;  /* 0x0000004007077812 */ /* 0x000fe200078efcff */
[----:B------:R3:W-:Y:S01]  /*15fc0*/  LDGSTS.E [R12+-0x61ff8], desc[UR20][R2.64], P5 ;  /* 0x9e008000020c7fae */ /* 0x0007e2000a9a1014 */
[----:B------:R-:W-:-:S02]  /*15fd0*/  ISETP.NE.U32.AND P5, PT, R14, RZ, PT ;  /* 0x000000ff0e00720c */ /* 0x000fc40003fa5070 */
[----:B------:R-:W-:Y:S01]  /*15fe0*/  SEL R14, RZ, 0x4, P3 ;  /* 0x00000004ff0e7807 */ /* 0x000fe20001800000 */
[----:B------:R3:W-:Y:S01]  /*15ff0*/  STL.64 [R1+0xad0], R12 ;  /* 0x000ad00c01007387 */ /* 0x0007e20000100a00 */
[----:B------:R-:W-:-:S03]  /*16000*/  ISETP.GE.AND P3, PT, R7, UR4, PT ;  /* 0x0000000407007c0c */ /* 0x000fc6000bf66270 */
        /* <DEDUP_REMOVED lines=8> */
[----:B------:R-:W-:-:S03]  /*16090*/  IMAD.WIDE R248, R15, 0x4, R144 ;  /* 0x000000040ff87825 */ /* 0x000fc600078e0290 */
[----:B------:R-:W0:Y:S01]  /*160a0*/  LDGDEPBAR ;  /* 0x00000000000079af */ /* 0x000e220000000000 */
[----:B---3--:R-:W-:-:S04]  /*160b0*/  IMAD.WIDE R12, R15, 0x4, R108 ;  /* 0x000000040f0c7825 */ /* 0x008fc800078e026c */
[C---:B------:R-:W-:Y:S01]  /*160c0*/  IMAD.WIDE R2, R15.reuse, 0x4, R106 ;  /* 0x000000040f027825 */ /* 0x040fe200078e026a */
[----:B------:R-:W-:Y:S04]  /*160d0*/  STL.64 [R1+0x2c8], R12 ;  /* 0x0002c80c01007387 */ /* 0x000fe80000100a00 */
[----:B------:R-:W3:Y:S04]  /*160e0*/  LDL.LU.64 R116, [R1+0x58] ;  /* 0x0000580001747983 */ /* 0x000ee80000300a00 */
[----:B------:R1:W-:Y:S04]  /*160f0*/  STL.64 [R1+0x2c0], R2 ;  /* 0x0002c00201007387 */ /* 0x0003e80000100a00 */
[----:B------:R-:W3:Y:S04]  /*16100*/  LDL.LU.64 R110, [R1+0x50] ;  /* 0x00005000016e7983 */ /* 0x000ee80000300a00 */
[----:B------:R-:W3:Y:S01]  /*16110*/  LDL.LU.64 R108, [R1+0x48] ;  /* 0x00004800016c7983 */ /* 0x000ee20000300a00 */
[----:B-1----:R-:W-:-:S03]  /*16120*/  IMAD.WIDE R2, R15, 0x4, R104 ;  /* 0x000000040f027825 */ /* 0x002fc600078e0268 */
[----:B------:R-:W3:Y:S04]  /*16130*/  LDL.LU.64 R106, [R1+0x40] ;  /* 0x00004000016a7983 */ /* 0x000ee80000300a00 */
[----:B------:R-:W3:Y:S01]  /*16140*/  LDL.LU.64 R104, [R1+0x38] ;  /* 0x0000380001687983 */ /* 0x000ee20000300a00 */
[----:B------:R-:W-:-:S03]  /*16150*/  IMAD.WIDE R12, R15, 0x4, R250 ;  /* 0x000000040f0c7825 */ /* 0x000fc600078e02fa */
[----:B------:R1:W-:Y:S01]  /*16160*/  STL.64 [R1+0x2b0], R2 ;  /* 0x0002b00201007387 */ /* 0x0003e20000100a00 */
[----:B----4-:R-:W-:-:S04]  /*16170*/  IMAD.WIDE R102, R15, 0x4, R102 ;  /* 0x000000040f667825 */ /* 0x010fc800078e0266 */
[C---:B-1----:R-:W-:Y:S02]  /*16180*/  IMAD.WIDE R2, R15.reuse, 0x4, R100 ;  /* 0x000000040f027825 */ /* 0x042fe400078e0264 */
[----:B------:R-:W4:Y:S04]  /*16190*/  LDL.LU.64 R100, [R1+0x30] ;  /* 0x0000300001647983 */ /* 0x000f280000300a00 */
[----:B------:R1:W-:Y:S04]  /*161a0*/  STL.64 [R1+0x2a8], R102 ;  /* 0x0002a86601007387 */ /* 0x0003e80000100a00 */
[----:B-1----:R-:W4:Y:S04]  /*161b0*/  LDL.LU.64 R102, [R1+0x28] ;  /* 0x0000280001667983 */ /* 0x002f280000300a00 */
[----:B------:R1:W-:Y:S04]  /*161c0*/  STL.64 [R1+0x2a0], R2 ;  /* 0x0002a00201007387 */ /* 0x0003e80000100a00 */
[----:B------:R-:W-:Y:S04]  /*161d0*/  STL.64 [R1+0x2b8], R12 ;  /* 0x0002b80c01007387 */ /* 0x000fe80000100a00 */
[----:B------:R1:W-:Y:S02]  /*161e0*/  STL.64 [R1+0xae8], R12 ;  /* 0x000ae80c01007387 */ /* 0x0003e40000100a00 */
[----:B-1----:R-:W-:-:S04]  /*161f0*/  IMAD.WIDE R2, R15, 0x4, R10 ;  /* 0x000000040f027825 */ /* 0x002fc800078e020a */
[C---:B------:R-:W-:Y:S02]  /*16200*/  IMAD.WIDE R12, R15.reuse, 0x4, R22 ;  /* 0x000000040f0c7825 */ /* 0x040fe400078e0216 */
[----:B------:R-:W4:Y:S04]  /*16210*/  LDL.LU.64 R22, [R1+0x20] ;  /* 0x0000200001167983 */ /* 0x000f280000300a00 */
[----:B------:R2:W-:Y:S04]  /*16220*/  STL.64 [R1+0x298], R12 ;  /* 0x0002980c01007387 */ /* 0x0005e80000100a00 */
[----:B------:R-:W4:Y:S04]  /*16230*/  LDL.LU.64 R10, [R1+0x18] ;  /* 0x00001800010a7983 */ /* 0x000f280000300a00 */
[----:B------:R1:W-:Y:S01]  /*16240*/  STL.64 [R1+0x290], R2 ;  /* 0x0002900201007387 */ /* 0x0003e20000100a00 */
[----:B--2---:R-:W-:-:S03]  /*16250*/  IMAD.WIDE R12, R15, 0x4, R8 ;  /* 0x000000040f0c7825 */ /* 0x004fc600078e0208 */
[----:B------:R-:W2:Y:S01]  /*16260*/  LDL.LU.64 R8, [R1+0x10] ;  /* 0x0000100001087983 */ /* 0x000ea20000300a00 */
[----:B-1----:R-:W-:-:S05]  /*16270*/  IMAD.WIDE R2, R15, 0x4, R140 ;  /* 0x000000040f027825 */ /* 0x002fca00078e028c */
[----:B------:R1:W-:Y:S04]  /*16280*/  STL.64 [R1+0x288], R2 ;  /* 0x0002880201007387 */ /* 0x0003e80000100a00 */
[----:B------:R1:W-:Y:S02]  /*16290*/  STL.64 [R1+0x280], R12 ;  /* 0x0002800c01007387 */ /* 0x0003e40000100a00 */
[C---:B-1----:R-:W-:Y:S02]  /*162a0*/  IMAD.WIDE R2, R15.reuse, 0x4, R6 ;  /* 0x000000040f027825 */ /* 0x042fe400078e0206 */
[----:B------:R-:W2:Y:S02]  /*162b0*/  LDL.LU.64 R6, [R1+0x8] ;  /* 0x0000080001067983 */ /* 0x000ea40000300a00 */
[----:B------:R-:W-:-:S02]  /*162c0*/  IMAD.WIDE R12, R15, 0x4, R138 ;  /* 0x000000040f0c7825 */ /* 0x000fc400078e028a */
[----:B------:R1:W-:Y:S02]  /*162d0*/  STL.64 [R1+0x278], R2 ;  /* 0x0002780201007387 */ /* 0x0003e40000100a00 */
[C---:B------:R-:W-:Y:S02]  /*162e0*/  IMAD.WIDE R126, R15.reuse, 0x4, R126 ;  /* 0x000000040f7e7825 */ /* 0x040fe400078e027e */
[----:B------:R1:W-:Y:S02]  /*162f0*/  STL.64 [R1+0x270], R12 ;  /* 0x0002700c01007387 */ /* 0x0003e40000100a00 */
[----:B------:R-:W-:-:S04]  /*16300*/  IMAD.WIDE R118, R15, 0x4, R118 ;  /* 0x000000040f767825 */ /* 0x000fc800078e0276 */
[----:B-1----:R-:W-:-:S04]  /*16310*/  IMAD.WIDE R2, R15, 0x4, R136 ;  /* 0x000000040f027825 */ /* 0x002fc800078e0288 */
[C---:B------:R-:W-:Y:S01]  /*16320*/  IMAD.WIDE R12, R15.reuse, 0x4, R124 ;  /* 0x000000040f0c7825 */ /* 0x040fe200078e027c */
[----:B------:R1:W-:Y:S04]  /*16330*/  STL.64 [R1+0x268], R2 ;  /* 0x0002680201007387 */ /* 0x0003e80000100a00 */
[----:B------:R-:W-:Y:S04]  /*16340*/  STL.64 [R1+0x258], R126 ;  /* 0x0002587e01007387 */ /* 0x000fe80000100a00 */
[----:B------:R-:W-:Y:S01]  /*16350*/  STL.64 [R1+0x260], R118 ;  /* 0x0002607601007387 */ /* 0x000fe20000100a00 */
[----:B-1----:R-:W-:-:S03]  /*16360*/  IMAD.WIDE R2, R15, 0x4, R122 ;  /* 0x000000040f027825 */ /* 0x002fc600078e027a */
[----:B------:R1:W-:Y:S04]  /*16370*/  STL.64 [R1+0x250], R12 ;  /* 0x0002500c01007387 */ /* 0x0003e80000100a00 */
[----:B------:R-:W-:Y:S04]  /*16380*/  STL.64 [R1+0xad8], R118 ;  /* 0x000ad87601007387 */ /* 0x000fe80000100a00 */
[----:B------:R-:W-:Y:S01]  /*16390*/  STL.64 [R1+0x248], R2 ;  /* 0x0002480201007387 */ /* 0x000fe20000100a00 */
[----:B-1----:R-:W-:-:S05]  /*163a0*/  IMAD.WIDE R12, R15, 0x4, R120 ;  /* 0x000000040f0c7825 */ /* 0x002fca00078e0278 */
[----:B------:R1:W-:Y:S01]  /*163b0*/  STL.64 [R1+0x240], R12 ;  /* 0x0002400c01007387 */ /* 0x0003e20000100a00 */
[----:B------:R-:W-:-:S04]  /*163c0*/  IMAD.WIDE R138, R15, 0x4, R146 ;  /* 0x000000040f8a7825 */ /* 0x000fc800078e0292 */
[----:B------:R-:W-:-:S04]  /*163d0*/  IMAD.WIDE R120, R15, 0x4, R148 ;  /* 0x000000040f787825 */ /* 0x000fc800078e0294 */
[----:B------:R-:W-:-:S04]  /*163e0*/  IMAD.WIDE R154, R15, 0x4, R154 ;  /* 0x000000040f9a7825 */ /* 0x000fc800078e029a */
[----:B-1----:R-:W-:-:S04]  /*163f0*/  IMAD.WIDE R12, R15, 0x4, R158 ;  /* 0x000000040f0c7825 */ /* 0x002fc800078e029e */
        /* <DEDUP_REMOVED lines=9> */
[----:B---3--:R-:W-:-:S05]  /*16490*/  IMAD.WIDE R2, R15, 0x4, R116 ;  /* 0x000000040f027825 */ /* 0x008fca00078e0274 */
[----:B------:R-:W-:Y:S01]  /*164a0*/  STL.64 [R1+0x238], R2 ;  /* 0x0002380201007387 */ /* 0x000fe20000100a00 */
[----:B------:R-:W-:-:S03]  /*164b0*/  IMAD.WIDE R142, R15, 0x4, R110 ;  /* 0x000000040f8e7825 */ /* 0x000fc600078e026e */
[----:B------:R1:W-:Y:S01]  /*164c0*/  STL.64 [R1+0xaf0], R2 ;  /* 0x000af00201007387 */ /* 0x0003e20000100a00 */
[----:B------:R-:W-:-:S03]  /*164d0*/  IMAD.WIDE R124, R15, 0x4, R108 ;  /* 0x000000040f7c7825 */ /* 0x000fc600078e026c */
[----:B------:R-:W-:Y:S01]  /*164e0*/  STL.64 [R1+0x228], R142 ;  /* 0x0002288e01007387 */ /* 0x000fe20000100a00 */
[----:B------:R-:W-:-:S04]  /*164f0*/  IMAD.WIDE R116, R15, 0x4, R106 ;  /* 0x000000040f747825 */ /* 0x000fc800078e026a */
[C---:B-1----:R-:W-:Y:S01]  /*16500*/  IMAD.WIDE R2, R15.reuse, 0x4, R104 ;  /* 0x000000040f027825 */ /* 0x042fe200078e0268 */
[----:B------:R-:W-:Y:S04]  /*16510*/  STL.64 [R1+0xaf8], R142 ;  /* 0x000af88e01007387 */ /* 0x000fe80000100a00 */
[----:B------:R1:W-:Y:S04]  /*16520*/  STL.64 [R1+0x210], R2 ;  /* 0x0002100201007387 */ /* 0x0003e80000100a00 */
[----:B------:R-:W-:Y:S04]  /*16530*/  STL.64 [R1+0x220], R124 ;  /* 0x0002207c01007387 */ /* 0x000fe80000100a00 */
[----:B------:R-:W-:Y:S04]  /*16540*/  STL.64 [R1+0xb00], R124 ;  /* 0x000b007c01007387 */ /* 0x000fe80000100a00 */
[----:B------:R-:W-:Y:S01]  /*16550*/  STL.64 [R1+0x218], R116 ;  /* 0x0002187401007387 */ /* 0x000fe20000100a00 */
[----:B------:R-:W-:-:S03]  /*16560*/  IMAD.WIDE R110, R15, 0x4, R4 ;  /* 0x000000040f6e7825 */ /* 0x000fc600078e0204 */
[----:B------:R-:W-:Y:S01]  /*16570*/  STL.64 [R1+0xb08], R116 ;  /* 0x000b087401007387 */ /* 0x000fe20000100a00 */
[----:B------:R-:W-:-:S04]  /*16580*/  IMAD.WIDE R4, R15, 0x4, R242 ;  /* 0x000000040f047825 */ /* 0x000fc800078e02f2 */
[----:B------:R-:W-:-:S04]  /*16590*/  IMAD.WIDE R104, R15, 0x4, R246 ;  /* 0x000000040f687825 */ /* 0x000fc800078e02f6 */
[----:B----4-:R-:W-:-:S04]  /*165a0*/  IMAD.WIDE R100, R15, 0x4, R100 ;  /* 0x000000040f647825 */ /* 0x010fc800078e0264 */
[----:B-1----:R-:W-:-:S05]  /*165b0*/  IMAD.WIDE R2, R15, 0x4, R102 ;  /* 0x000000040f027825 */ /* 0x002fca00078e0266 */
[----:B------:R1:W-:Y:S04]  /*165c0*/  STL.64 [R1+0x200], R2 ;  /* 0x0002000201007387 */ /* 0x0003e80000100a00 */
[----:B------:R-:W-:Y:S04]  /*165d0*/  STL.64 [R1+0x208], R100 ;  /* 0x0002086401007387 */ /* 0x000fe80000100a00 */
[----:B------:R3:W-:Y:S01]  /*165e0*/  STL.64 [R1+0xb18], R100 ;  /* 0x000b186401007387 */ /* 0x0007e20000100a00 */
[----:B-1----:R-:W-:-:S04]  /*165f0*/  IMAD.WIDE R2, R15, 0x4, R238 ;  /* 0x000000040f027825 */ /* 0x002fc800078e02ee */
[----:B------:R-:W-:-:S04]  /*16600*/  IMAD.WIDE R142, R15, 0x4, R22 ;  /* 0x000000040f8e7825 */ /* 0x000fc800078e0216 */
[C---:B------:R-:W-:Y:S01]  /*16610*/  IMAD.WIDE R240, R15.reuse, 0x4, R10 ;  /* 0x000000040ff07825 */ /* 0x040fe200078e020a */
[----:B------:R-:W-:Y:S03]  /*16620*/  STL.64 [R1+0x1f8], R142 ;  /* 0x0001f88e01007387 */ /* 0x000fe60000100a00 */
[C---:B------:R-:W-:Y:S01]  /*16630*/  IMAD.WIDE R22, R15.reuse, 0x4, R244 ;  /* 0x000000040f167825 */ /* 0x040fe200078e02f4 */
[----:B------:R-:W-:Y:S03]  /*16640*/  STL.64 [R1+0x1f0], R240 ;  /* 0x0001f0f001007387 */ /* 0x000fe60000100a00 */
[----:B--2---:R-:W-:-:S05]  /*16650*/  IMAD.WIDE R140, R15, 0x4, R8 ;  /* 0x000000040f8c7825 */ /* 0x004fca00078e0208 */
[----:B------:R-:W-:Y:S01]  /*16660*/  STL.64 [R1+0x1e8], R140 ;  /* 0x0001e88c01007387 */ /* 0x000fe20000100a00 */
[----:B------:R-:W-:-:S04]  /*16670*/  IMAD.WIDE R108, R15, 0x4, R150 ;  /* 0x000000040f6c7825 */ /* 0x000fc800078e0296 */
[----:B------:R-:W-:-:S04]  /*16680*/  IMAD.WIDE R102, R15, 0x4, R152 ;  /* 0x000000040f667825 */ /* 0x000fc800078e0298 */
[----:B---3--:R-:W-:-:S04]  /*16690*/  IMAD.WIDE R100, R15, 0x4, R156 ;  /* 0x000000040f647825 */ /* 0x008fc800078e029c */
[----:B------:R-:W-:-:S05]  /*166a0*/  IMAD.WIDE R122, R15, 0x4, R6 ;  /* 0x000000040f7a7825 */ /* 0x000fca00078e0206 */
[----:B------:R-:W-:Y:S04]  /*166b0*/  STL.64 [R1+0x1e0], R122 ;  /* 0x0001e07a01007387 */ /* 0x000fe80000100a00 */
[----:B------:R-:W-:Y:S04]  /*166c0*/  STL.64 [R1+0x1d8], R110 ;  /* 0x0001d86e01007387 */ /* 0x000fe80000100a00 */
[----:B------:R1:W-:Y:S04]  /*166d0*/  STL.64 [R1+0x1c0], R4 ;  /* 0x0001c00401007387 */ /* 0x0003e80000100a00 */
[----:B------:R-:W-:Y:S04]  /*166e0*/  STL.64 [R1+0x1d0], R104 ;  /* 0x0001d06801007387 */ /* 0x000fe80000100a00 */
[----:B------:R-:W-:Y:S04]  /*166f0*/  STL.64 [R1+0x1c8], R22 ;  /* 0x0001c81601007387 */ /* 0x000fe80000100a00 */
[----:B------:R-:W-:Y:S04]  /*16700*/  STL.64 [R1+0x1b8], R2 ;  /* 0x0001b80201007387 */ /* 0x000fe80000100a00 */
[----:B------:R-:W-:Y:S04]  /*16710*/  STL.64 [R1+0x1b0], R248 ;  /* 0x0001b0f801007387 */ /* 0x000fe80000100a00 */
[----:B------:R-:W-:Y:S01]  /*16720*/  STL.64 [R1+0x1a8], R138 ;  /* 0x0001a88a01007387 */ /* 0x000fe20000100a00 */
[----:B------:R-:W-:-:S03]  /*16730*/  IMAD.WIDE R8, R15, 0x4, R164 ;  /* 0x000000040f087825 */ /* 0x000fc600078e02a4 */
[----:B------:R-:W-:Y:S01]  /*16740*/  STL.64 [R1+0x1a0], R120 ;  /* 0x0001a07801007387 */ /* 0x000fe20000100a00 */
[----:B-1----:R-:W-:-:S03]  /*16750*/  IMAD.WIDE R4, R15, 0x4, R170 ;  /* 0x000000040f047825 */ /* 0x002fc600078e02aa */
[----:B------:R-:W-:Y:S04]  /*16760*/  STL.64 [R1+0x198], R108 ;  /* 0x0001986c01007387 */ /* 0x000fe80000100a00 */
[----:B------:R-:W-:Y:S04]  /*16770*/  STL.64 [R1+0x190], R102 ;  /* 0x0001906601007387 */ /* 0x000fe80000100a00 */
[----:B------:R-:W-:Y:S01]  /*16780*/  STL.64 [R1+0x180], R100 ;  /* 0x0001806401007387 */ /* 0x000fe20000100a00 */
[----:B------:R-:W-:-:S03]  /*16790*/  IMAD.WIDE R106, R15, 0x4, R166 ;  /* 0x000000040f6a7825 */ /* 0x000fc600078e02a6 */
[----:B------:R-:W-:Y:S04]  /*167a0*/  STL.64 [R1+0x188], R154 ;  /* 0x0001889a01007387 */ /* 0x000fe80000100a00 */
[----:B------:R-:W-:Y:S01]  /*167b0*/  STL.64 [R1+0x178], R12 ;  /* 0x0001780c01007387 */ /* 0x000fe20000100a00 */
[----:B------:R-:W-:-:S03]  /*167c0*/  IMAD.WIDE R10, R15, 0x4, R172 ;  /* 0x000000040f0a7825 */ /* 0x000fc600078e02ac */
[----:B------:R-:W-:Y:S04]  /*167d0*/  STL.64 [R1+0x170], R250 ;  /* 0x000170fa01007387 */ /* 0x000fe80000100a00 */
[----:B------:R-:W-:Y:S01]  /*167e0*/  STL.64 [R1+0x168], R136 ;  /* 0x0001688801007387 */ /* 0x000fe20000100a00 */
[----:B------:R-:W-:-:S03]  /*167f0*/  IMAD.WIDE R6, R15, 0x4, R176 ;  /* 0x000000040f067825 */ /* 0x000fc600078e02b0 */
[----:B------:R-:W-:Y:S04]  /*16800*/  STL.64 [R1+0x160], R8 ;  /* 0x0001600801007387 */ /* 0x000fe80000100a00 */
[----:B------:R1:W-:Y:S04]  /*16810*/  STL.64 [R1+0x148], R4 ;  /* 0x0001480401007387 */ /* 0x0003e80000100a00 */
[----:B------:R-:W-:Y:S01]  /*16820*/  STL.64 [R1+0x158], R106 ;  /* 0x0001586a01007387 */ /* 0x000fe20000100a00 */
[----:B------:R-:W-:-:S03]  /*16830*/  IMAD.WIDE R116, R15, 0x4, R188 ;  /* 0x000000040f747825 */ /* 0x000fc600078e02bc */
[----:B------:R-:W-:Y:S01]  /*16840*/  STL.64 [R1+0x150], R168 ;  /* 0x000150a801007387 */ /* 0x000fe20000100a00 */
[----:B-1----:R-:W-:-:S03]  /*16850*/  IMAD.WIDE R4, R15, 0x4, R174 ;  /* 0x000000040f047825 */ /* 0x002fc600078e02ae */
[----:B------:R-:W-:Y:S04]  /*16860*/  STL.64 [R1+0x140], R10 ;  /* 0x0001400a01007387 */ /* 0x000fe80000100a00 */
[----:B------:R-:W-:Y:S01]  /*16870*/  STL.64 [R1+0x138], R4 ;  /* 0x0001380401007387 */ /* 0x000fe20000100a00 */
[----:B------:R-:W-:-:S03]  /*16880*/  IMAD.WIDE R152, R15, 0x4, R186 ;  /* 0x000000040f987825 */ /* 0x000fc600078e02ba */
[----:B------:R-:W-:Y:S01]  /*16890*/  STL.64 [R1+0x130], R6 ;  /* 0x0001300601007387 */ /* 0x000fe20000100a00 */
[----:B------:R-:W-:-:S03]  /*168a0*/  IMAD.WIDE R194, R15, 0x4, R194 ;  /* 0x000000040fc27825 */ /* 0x000fc600078e02c2 */
[----:B------:R-:W-:Y:S04]  /*168b0*/  STL.64 [R1+0x128], R126 ;  /* 0x0001287e01007387 */ /* 0x000fe80000100a00 */
[----:B------:R-:W-:Y:S01]  /*168c0*/  STL.64 [R1+0x120], R180 ;  /* 0x000120b401007387 */ /* 0x000fe20000100a00 */
[----:B------:R-:W-:-:S03]  /*168d0*/  IMAD.WIDE R196, R15, 0x4, R196 ;  /* 0x000000040fc47825 */ /* 0x000fc600078e02c4 */
[----:B------:R-:W-:Y:S01]  /*168e0*/  STL.64 [R1+0x118], R182 ;  /* 0x000118b601007387 */ /* 0x000fe20000100a00 */
[----:B------:R-:W-:-:S03]  /*168f0*/  IMAD.WIDE R124, R15, 0x4, R202 ;  /* 0x000000040f7c7825 */ /* 0x000fc600078e02ca */
[----:B------:R-:W-:Y:S04]  /*16900*/  STL.64 [R1+0x110], R162 ;  /* 0x000110a201007387 */ /* 0x000fe80000100a00 */
[----:B------:R-:W-:Y:S04]  /*16910*/  STL.64 [R1+0x100], R116 ;  /* 0x0001007401007387 */ /* 0x000fe80000100a00 */
[----:B------:R-:W-:Y:S04]  /*16920*/  STL.64 [R1+0x108], R152 ;  /* 0x0001089801007387 */ /* 0x000fe80000100a00 */
[----:B------:R-:W-:Y:S04]  /*16930*/  STL.64 [R1+0xf8], R118 ;  /* 0x0000f87601007387 */ /* 0x000fe80000100a00 */
[----:B------:R-:W-:Y:S01]  /*16940*/  STL.64 [R1+0xf0], R192 ;  /* 0x0000f0c001007387 */ /* 0x000fe20000100a00 */
[----:B------:R-:W-:-:S03]  /*16950*/  IMAD.WIDE R198, R15, 0x4, R198 ;  /* 0x000000040fc67825 */ /* 0x000fc600078e02c6 */
[----:B------:R-:W-:Y:S04]  /*16960*/  STL.64 [R1+0xe8], R194 ;  /* 0x0000e8c201007387 */ /* 0x000fe80000100a00 */
[----:B------:R-:W2:Y:S01]  /*16970*/  LDL.64 R202, [R1+0x240] ;  /* 0x0002400001ca7983 */ /* 0x000ea20000100a00 */
[----:B------:R-:W-:-:S03]  /*16980*/  IMAD.WIDE R160, R15, 0x4, R200 ;  /* 0x000000040fa07825 */ /* 0x000fc600078e02c8 */
[----:B------:R-:W-:Y:S04]  /*16990*/  STL.64 [R1+0xe0], R196 ;  /* 0x0000e0c401007387 */ /* 0x000fe80000100a00 */
[----:B------:R1:W-:Y:S01]  /*169a0*/  STL.64 [R1+0xc8], R124 ;  /* 0x0000c87c01007387 */ /* 0x0003e20000100a00 */
[----:B------:R-:W-:-:S04]  /*169b0*/  IMAD.WIDE R200, R15, 0x4, R206 ;  /* 0x000000040fc87825 */ /* 0x000fc800078e02ce */
[----:B------:R-:W-:-:S04]  /*169c0*/  IMAD.WIDE R188, R15, 0x4, R208 ;  /* 0x000000040fbc7825 */ /* 0x000fc800078e02d0 */
[C---:B-1----:R-:W-:Y:S02]  /*169d0*/  IMAD.WIDE R124, R15.reuse, 0x4, R204 ;  /* 0x000000040f7c7825 */ /* 0x042fe400078e02cc */
[----:B------:R-:W3:Y:S02]  /*169e0*/  LDL R205, [R1+0x230] ;  /* 0x0002300001cd7983 */ /* 0x000ee40000100800 */
[C---:B------:R-:W-:Y:S02]  /*169f0*/  IMAD.WIDE R184, R15.reuse, 0x4, R210 ;  /* 0x000000040fb87825 */ /* 0x040fe400078e02d2 */
[----:B------:R-:W-:Y:S04]  /*16a00*/  STL.64 [R1+0xd8], R198 ;  /* 0x0000d8c601007387 */ /* 0x000fe80000100a00 */
[----:B------:R1:W-:Y:S01]  /*16a10*/  STL.64 [R1+0xc0], R124 ;  /* 0x0000c07c01007387 */ /* 0x0003e20000100a00 */
[----:B------:R-:W-:-:S03]  /*16a20*/  IMAD.WIDE R176, R15, 0x4, R212 ;  /* 0x000000040fb07825 */ /* 0x000fc600078e02d4 */
[----:B------:R-:W-:Y:S01]  /*16a30*/  STL.64 [R1+0xd0], R160 ;  /* 0x0000d0a001007387 */ /* 0x000fe20000100a00 */
[----:B------:R-:W-:-:S03]  /*16a40*/  IMAD.WIDE R170, R15, 0x4, R214 ;  /* 0x000000040faa7825 */ /* 0x000fc600078e02d6 */
[----:B------:R-:W4:Y:S01]  /*16a50*/  LDL.64 R208, [R1+0x1c0] ;  /* 0x0001c00001d07983 */ /* 0x000f220000100a00 */
[----:B------:R-:W-:-:S03]  /*16a60*/  IMAD.WIDE R158, R15, 0x4, R216 ;  /* 0x000000040f9e7825 */ /* 0x000fc600078e02d8 */
[----:B------:R-:W2:Y:S04]  /*16a70*/  LDL.64 R210, [R1+0x200] ;  /* 0x0002000001d27983 */ /* 0x000ea80000100a00 */
[----:B------:R-:W-:Y:S01]  /*16a80*/  STL.64 [R1+0xb8], R200 ;  /* 0x0000b8c801007387 */ /* 0x000fe20000100a00 */
[----:B------:R-:W-:-:S03]  /*16a90*/  IMAD.WIDE R220, R15, 0x4, R220 ;  /* 0x000000040fdc7825 */ /* 0x000fc600078e02dc */
[----:B------:R-:W3:Y:S01]  /*16aa0*/  LDL.LU.64 R212, [R1+0x2c8] ;  /* 0x0002c80001d47983 */ /* 0x000ee20000300a00 */
[----:B------:R-:W-:-:S03]  /*16ab0*/  IMAD.WIDE R150, R15, 0x4, R218 ;  /* 0x000000040f967825 */ /* 0x000fc600078e02da */
[----:B------:R-:W-:Y:S01]  /*16ac0*/  STL.64 [R1+0xb0], R188 ;  /* 0x0000b0bc01007387 */ /* 0x000fe20000100a00 */
[----:B------:R-:W-:-:S03]  /*16ad0*/  IMAD.WIDE R190, R15, 0x4, R222 ;  /* 0x000000040fbe7825 */ /* 0x000fc600078e02de */
[----:B------:R-:W-:Y:S01]  /*16ae0*/  STL.64 [R1+0xa8], R184 ;  /* 0x0000a8b801007387 */ /* 0x000fe20000100a00 */
[----:B------:R-:W-:-:S03]  /*16af0*/  IMAD.WIDE R186, R15, 0x4, R224 ;  /* 0x000000040fba7825 */ /* 0x000fc600078e02e0 */
[----:B------:R-:W2:Y:S01]  /*16b00*/  LDL.LU.64 R214, [R1+0x2c0] ;  /* 0x0002c00001d67983 */ /* 0x000ea20000300a00 */
[----:B------:R-:W-:-:S03]  /*16b10*/  IMAD.WIDE R178, R15, 0x4, R226 ;  /* 0x000000040fb27825 */ /* 0x000fc600078e02e2 */
[----:B------:R-:W-:Y:S01]  /*16b20*/  STL.64 [R1+0xa0], R176 ;  /* 0x0000a0b001007387 */ /* 0x000fe20000100a00 */
        /* <DEDUP_REMOVED lines=32> */
[----:B------:R-:W-:Y:S04]  /*16d30*/  STL.64 [R1+0x10], R144 ;  /* 0x0000109001007387 */ /* 0x000fe80000100a00 */
[----:B------:R1:W-:Y:S04]  /*16d40*/  STL.64 [R1], R30 ;  /* 0x0000001e01007387 */ /* 0x0003e80000100a00 */
[----:B------:R-:W-:Y:S04]  /*16d50*/  STL.64 [R1+0x8], R146 ;  /* 0x0000089201007387 */ /* 0x000fe80000100a00 */
[----:B------:R-:W2:Y:S01]  /*16d60*/  LDL.LU.64 R34, [R1+0x288] ;  /* 0x0002880001227983 */ /* 0x000ea20000300a00 */
[----:B------:R-:W-:-:S03]  /*16d70*/  IMAD.WIDE R242, R15, 0x4, R36 ;  /* 0x000000040ff27825 */ /* 0x000fc600078e0224 */
[----:B------:R-:W4:Y:S01]  /*16d80*/  LDL.LU.64 R36, [R1+0x280] ;  /* 0x0002800001247983 */ /* 0x000f220000300a00 */
[----:B------:R-:W-:-:S03]  /*16d90*/  IMAD.WIDE R238, R15, 0x4, R38 ;  /* 0x000000040fee7825 */ /* 0x000fc600078e0226 */
[----:B------:R-:W4:Y:S04]  /*16da0*/  LDL.LU.64 R38, [R1+0x278] ;  /* 0x0002780001267983 */ /* 0x000f280000300a00 */
[----:B---3--:R-:W-:Y:S04]  /*16db0*/  LDGSTS.E [R205+0x30000], desc[UR20][R212.64], P1 ;  /* 0x30000000d4cd7fae */ /* 0x008fe800089a1014 */
[----:B--2---:R-:W-:Y:S04]  /*16dc0*/  LDGSTS.E [R205+0x30400], desc[UR20][R34.64], P1 ;  /* 0x3040000022cd7fae */ /* 0x004fe800089a1014 */
[----:B------:R-:W-:Y:S04]  /*16dd0*/  LDGSTS.E [R205+0x30800], desc[UR20][R222.64], P1 ;  /* 0x30800000decd7fae */ /* 0x000fe800089a1014 */
[----:B------:R-:W-:Y:S04]  /*16de0*/  LDGSTS.E [R205+0x30c00], desc[UR20][R210.64], P1 ;  /* 0x30c00000d2cd7fae */ /* 0x000fe800089a1014 */
[----:B----4-:R-:W-:Y:S04]  /*16df0*/  LDGSTS.E [R205+0x31000], desc[UR20][R208.64], P1 ;  /* 0x31000000d0cd7fae */ /* 0x010fe800089a1014 */
        /* <DEDUP_REMOVED lines=19> */
[----:B------:R-:W4:Y:S01]  /*16f30*/  LDL.LU.64 R116, [R1+0xb08] ;  /* 0x000b080001747983 */ /* 0x000f220000300a00 */
[----:B------:R-:W-:-:S03]  /*16f40*/  IMAD.WIDE R84, R15, 0x4, R84 ;  /* 0x000000040f547825 */ /* 0x000fc600078e0254 */
[----:B------:R-:W-:Y:S04]  /*16f50*/  LDGSTS.E [R205+0x33800], desc[UR20][R68.64], P1 ;  /* 0x3380000044cd7fae */ /* 0x000fe800089a1014 */
[----:B------:R-:W-:Y:S01]  /*16f60*/  LDGSTS.E [R205+0x33c00], desc[UR20][R84.64], P1 ;  /* 0x33c0000054cd7fae */ /* 0x000fe200089a1014 */
[----:B------:R-:W-:-:S03]  /*16f70*/  IMAD.WIDE R236, R15, 0x4, R40 ;  /* 0x000000040fec7825 */ /* 0x000fc600078e0228 */
[----:B-1----:R-:W2:Y:S04]  /*16f80*/  LDL.LU.64 R124, [R1+0xb00] ;  /* 0x000b0000017c7983 */ /* 0x002ea80000300a00 */
[----:B---3--:R-:W-:Y:S04]  /*16f90*/  LDGSTS.E [R11+0x30080], desc[UR20][R214.64], P1 ;  /* 0x30080000d60b7fae */ /* 0x008fe800089a1014 */
[----:B------:R-:W-:Y:S04]  /*16fa0*/  LDGSTS.E [R11+0x30480], desc[UR20][R36.64], P1 ;  /* 0x30480000240b7fae */ /* 0x000fe800089a1014 */
[----:B------:R-:W-:Y:S04]  /*16fb0*/  LDGSTS.E [R11+0x30880], desc[UR20][R202.64], P1 ;  /* 0x30880000ca0b7fae */ /* 0x000fe800089a1014 */
[----:B------:R-:W-:Y:S04]  /*16fc0*/  LDGSTS.E [R11+0x30c80], desc[UR20][R142.64], P1 ;  /* 0x30c800008e0b7fae */ /* 0x000fe800089a1014 */
[----:B------:R-:W-:Y:S04]  /*16fd0*/  LDGSTS.E [R11+0x31080], desc[UR20][R2.64], P1 ;  /* 0x31080000020b7fae */ /* 0x000fe800089a1014 */
[----:B------:R-:W-:Y:S04]  /*16fe0*/  LDGSTS.E [R11+0x31480], desc[UR20][R12.64], P1 ;  /* 0x314800000c0b7fae */ /* 0x000fe800089a1014 */
[----:B------:R-:W3:Y:S04]  /*16ff0*/  LDL.LU.64 R142, [R1+0xaf8] ;  /* 0x000af800018e7983 */ /* 0x000ee80000300a00 */
[----:B------:R-:W2:Y:S04]  /*17000*/  LDL.LU.64 R2, [R1+0xaf0] ;  /* 0x000af00001027983 */ /* 0x000ea80000300a00 */
[----:B------:R-:W2:Y:S04]  /*17010*/  LDL.LU.64 R24, [R1+0x2b0] ;  /* 0x0002b00001187983 */ /* 0x000ea80000300a00 */
[----:B------:R-:W2:Y:S04]  /*17020*/  LDL.LU.64 R40, [R1+0x270] ;  /* 0x0002700001287983 */ /* 0x000ea80000300a00 */
[----:B------:R-:W2:Y:S04]  /*17030*/  LDL.LU.64 R12, [R1+0xae8] ;  /* 0x000ae800010c7983 */ /* 0x000ea80000300a00 */
        /* <DEDUP_REMOVED lines=17> */
[----:B------:R-:W3:Y:S04]  /*17150*/  LDL.LU.64 R118, [R1+0xad8] ;  /* 0x000ad80001767983 */ /* 0x000ee80000300a00 */
[----:B--2---:R-:W-:Y:S04]  /*17160*/  LDGSTS.E [R5+0x30100], desc[UR20][R12.64], P1 ;  /* 0x301000000c057fae */ /* 0x004fe800089a1014 */
[----:B------:R-:W-:Y:S04]  /*17170*/  LDGSTS.E [R5+0x30500], desc[UR20][R38.64], P1 ;  /* 0x3050000026057fae */ /* 0x000fe800089a1014 */
[----:B------:R-:W-:Y:S04]  /*17180*/  LDGSTS.E [R5+0x30900], desc[UR20][R2.64], P1 ;  /* 0x3090000002057fae */ /* 0x000fe800089a1014 */
[----:B------:R-:W2:Y:S04]  /*17190*/  LDL.LU.64 R12, [R1+0xad0] ;  /* 0x000ad000010c7983 */ /* 0x000ea80000300a00 */
[----:B------:R-:W-:Y:S04]  /*171a0*/  LDGSTS.E [R5+0x30d00], desc[UR20][R240.64], P1 ;  /* 0x30d00000f0057fae */ /* 0x000fe800089a1014 */
[----:B------:R-:W2:Y:S04]  /*171b0*/  LDL.LU.64 R2, [R1+0xac8] ;  /* 0x000ac80001027983 */ /* 0x000ea80000300a00 */
[----:B------:R-:W-:Y:S04]  /*171c0*/  LDGSTS.E [R5+0x31100], desc[UR20][R248.64], P1 ;  /* 0x31100000f8057fae */ /* 0x000fe800089a1014 */
[----:B------:R-:W2:Y:S04]  /*171d0*/  LDL.LU.64 R240, [R1+0xac0] ;  /* 0x000ac00001f07983 */ /* 0x000ea80000300a00 */
[----:B------:R-:W2:Y:S04]  /*171e0*/  LDL.LU.64 R26, [R1+0x2a8] ;  /* 0x0002a800011a7983 */ /* 0x000ea80000300a00 */
[----:B------:R-:W2:Y:S04]  /*171f0*/  LDL.LU.64 R224, [R1+0x268] ;  /* 0x0002680001e07983 */ /* 0x000ea80000300a00 */
[----:B------:R-:W2:Y:S04]  /*17200*/  LDL.LU.64 R248, [R1+0xab8] ;  /* 0x000ab80001f87983 */ /* 0x000ea80000300a00 */
[----:B------:R-:W-:Y:S04]  /*17210*/  LDGSTS.E [R5+0x31500], desc[UR20][R250.64], P1 ;  /* 0x31500000fa057fae */ /* 0x000fe800089a1014 */
[----:B------:R-:W-:Y:S01]  /*17220*/  LDGSTS.E [R5+0x31900], desc[UR20][R6.64], P1 ;  /* 0x3190000006057fae */ /* 0x000fe200089a1014 */
[----:B------:R-:W-:-:S03]  /*17230*/  IMAD.WIDE R226, R15, 0x4, R50 ;  /* 0x000000040fe27825 */ /* 0x000fc600078e0232 */
[----:B------:R-:W-:Y:S04]  /*17240*/  LDGSTS.E [R5+0x31d00], desc[UR20][R192.64], P1 ;  /* 0x31d00000c0057fae */ /* 0x000fe800089a1014 */
        /* <DEDUP_REMOVED lines=13> */
[----:B------:R-:W-:Y:S01]  /*17320*/  LDGSTS.E [R5+0x33d00], desc[UR20][R88.64], P1 ;  /* 0x33d0000058057fae */ /* 0x000fe200089a1014 */
[----:B------:R-:W-:-:S04]  /*17330*/  IMAD.WIDE R74, R15, 0x4, R74 ;  /* 0x000000040f4a7825 */ /* 0x000fc800078e024a */
[C---:B------:R-:W-:Y:S01]  /*17340*/  IMAD.WIDE R90, R15.reuse, 0x4, R90 ;  /* 0x000000040f5a7825 */ /* 0x040fe200078e025a */
[----:B------:R-:W-:Y:S04]  /*17350*/  STL.64 [R1+0x9b0], R4 ;  /* 0x0009b00401007387 */ /* 0x000fe80000100a00 */
[----:B--2---:R-:W-:Y:S04]  /*17360*/  LDGSTS.E [R6+0x30180], desc[UR20][R24.64], P1 ;  /* 0x3018000018067fae */ /* 0x004fe800089a1014 */
[----:B------:R-:W-:Y:S04]  /*17370*/  LDGSTS.E [R6+0x30580], desc[UR20][R40.64], P1 ;  /* 0x3058000028067fae */ /* 0x000fe800089a1014 */
[----:B---3--:R-:W-:Y:S04]  /*17380*/  LDGSTS.E [R6+0x30980], desc[UR20][R142.64], P1 ;  /* 0x309800008e067fae */ /* 0x008fe800089a1014 */
        /* <DEDUP_REMOVED lines=12> */
[----:B------:R-:W3:Y:S04]  /*17450*/  LDL.LU.64 R140, [R1+0xa98] ;  /* 0x000a9800018c7983 */ /* 0x000ee80000300a00 */
[----:B------:R-:W-:Y:S04]  /*17460*/  LDGSTS.E [R6+0x33980], desc[UR20][R74.64], P1 ;  /* 0x339800004a067fae */ /* 0x000fe800089a1014 */
[----:B------:R-:W2:Y:S04]  /*17470*/  LDL.LU.64 R138, [R1+0xa90] ;  /* 0x000a9000018a7983 */ /* 0x000ea80000300a00 */
[----:B------:R-:W-:Y:S04]  /*17480*/  LDGSTS.E [R6+0x33d80], desc[UR20][R90.64], P1 ;  /* 0x33d800005a067fae */ /* 0x000fe800089a1014 */
[----:B------:R-:W2:Y:S04]  /*17490*/  LDL.LU.64 R136, [R1+0xa88] ;  /* 0x000a880001887983 */ /* 0x000ea80000300a00 */
[----:B------:R-:W-:Y:S04]  /*174a0*/  LDGSTS.E [R7+0x30200], desc[UR20][R26.64], P1 ;  /* 0x302000001a077fae */ /* 0x000fe800089a1014 */
[----:B------:R-:W2:Y:S04]  /*174b0*/  LDL.LU.64 R28, [R1+0x2a0] ;  /* 0x0002a000011c7983 */ /* 0x000ea80000300a00 */
[----:B------:R-:W-:Y:S04]  /*174c0*/  LDGSTS.E [R7+0x30600], desc[UR20][R224.64], P1 ;  /* 0x30600000e0077fae */ /* 0x000fe800089a1014 */
[----:B------:R-:W2:Y:S04]  /*174d0*/  LDL.LU.64 R126, [R1+0xa80] ;  /* 0x000a8000017e7983 */ /* 0x000ea80000300a00 */
[----:B------:R-:W-:Y:S04]  /*174e0*/  LDGSTS.E [R7+0x30a00], desc[UR20][R124.64], P1 ;  /* 0x30a000007c077fae */ /* 0x000fe800089a1014 */
[----:B------:R-:W-:Y:S04]  /*174f0*/  LDGSTS.E [R7+0x30e00], desc[UR20][R122.64], P1 ;  /* 0x30e000007a077fae */ /* 0x000fe800089a1014 */
[----:B------:R-:W-:Y:S04]  /*17500*/  LDGSTS.E [R7+0x31200], desc[UR20][R120.64], P1 ;  /* 0x3120000078077fae */ /* 0x000fe800089a1014 */
[----:B------:R-:W2:Y:S04]  /*17510*/  LDL.LU.64 R124, [R1+0xa78] ;  /* 0x000a7800017c7983 */ /* 0x000ea80000300a00 */
[----:B------:R-:W2:Y:S04]  /*17520*/  LDL.LU.64 R122, [R1+0xa70] ;  /* 0x000a7000017a7983 */ /* 0x000ea80000300a00 */
[----:B------:R-:W2:Y:S04]  /*17530*/  LDL.LU.64 R120, [R1+0xa68] ;  /* 0x000a680001787983 */ /* 0x000ea80000300a00 */
        /* <DEDUP_REMOVED lines=14> */
[----:B------:R-:W-:Y:S04]  /*17620*/  LDGSTS.E [R7+0x33600], desc[UR20][R60.64], P1 ;  /* 0x336000003c077fae */ /* 0x000fe800089a1014 */
[----:B------:R-:W3:Y:S04]  /*17630*/  LDL.LU.64 R18, [R1+0x258] ;  /* 0x0002580001127983 */ /* 0x000ee80000300a00 */
[----:B------:R-:W-:Y:S04]  /*17640*/  LDGSTS.E [R7+0x33a00], desc[UR20][R76.64], P1 ;  /* 0x33a000004c077fae */ /* 0x000fe800089a1014 */
[----:B------:R-:W-:Y:S04]  /*17650*/  LDGSTS.E [R7+0x33e00], desc[UR20][R92.64], P1 ;  /* 0x33e000005c077fae */ /* 0x000fe800089a1014 */
[----:B------:R1:W-:Y:S04]  /*17660*/  STL.64 [R1+0x968], R6 ;  /* 0x0009680601007387 */ /* 0x0003e80000100a00 */
[----:B-1----:R-:W3:Y:S04]  /*17670*/  LDL.LU.64 R6, [R1+0x210] ;  /* 0x0002100001067983 */ /* 0x002ee80000300a00 */
[----:B--2---:R-:W-:Y:S04]  /*17680*/  LDGSTS.E [R8+0x30280], desc[UR20][R28.64], P1 ;  /* 0x302800001c087fae */ /* 0x004fe800089a1014 */
[----:B------:R-:W-:Y:S04]  /*17690*/  LDGSTS.E [R8+0x30680], desc[UR20][R118.64], P1 ;  /* 0x3068000076087fae */ /* 0x000fe800089a1014 */
[----:B----4-:R-:W-:Y:S04]  /*176a0*/  LDGSTS.E [R8+0x30a80], desc[UR20][R116.64], P1 ;  /* 0x30a8000074087fae */ /* 0x010fe800089a1014 */
[----:B------:R-:W-:Y:S04]  /*176b0*/  LDGSTS.E [R8+0x30e80], desc[UR20][R110.64], P1 ;  /* 0x30e800006e087fae */ /* 0x000fe800089a1014 */
[----:B------:R-:W2:Y:S04]  /*176c0*/  LDL.LU.64 R118, [R1+0xa58] ;  /* 0x000a580001767983 */ /* 0x000ea80000300a00 */
[----:B------:R-:W4:Y:S04]  /*176d0*/  LDL.LU.64 R116, [R1+0xa50] ;  /* 0x000a500001747983 */ /* 0x000f280000300a00 */
[----:B------:R-:W2:Y:S04]  /*176e0*/  LDL.LU.64 R110, [R1+0xa48] ;  /* 0x000a4800016e7983 */ /* 0x000ea80000300a00 */
[----:B------:R-:W-:Y:S04]  /*176f0*/  LDGSTS.E [R8+0x31280], desc[UR20][R108.64], P1 ;  /* 0x312800006c087fae */ /* 0x000fe800089a1014 */
[----:B------:R-:W-:Y:S01]  /*17700*/  LDGSTS.E [R8+0x31680], desc[UR20][R106.64], P1 ;  /* 0x316800006a087fae */ /* 0x000fe200089a1014 */
[----:B------:R-:W-:-:S03]  /*17710*/  IMAD.WIDE R62, R15, 0x4, R128 ;  /* 0x000000040f3e7825 */ /* 0x000fc600078e0280 */
[----:B------:R-:W-:Y:S04]  /*17720*/  LDGSTS.E [R8+0x31a80], desc[UR20][R182.64], P1 ;  /* 0x31a80000b6087fae */ /* 0x000fe800089a1014 */
[----:B------:R-:W2:Y:S04]  /*17730*/  LDL.LU.64 R108, [R1+0xa40] ;  /* 0x000a4000016c7983 */ /* 0x000ea80000300a00 */
[----:B------:R-:W2:Y:S04]  /*17740*/  LDL.LU.64 R106, [R1+0xa38] ;  /* 0x000a3800016a7983 */ /* 0x000ea80000300a00 */
[----:B------:R-:W2:Y:S04]  /*17750*/  LDL.LU.64 R32, [R1+0x290] ;  /* 0x0002900001207983 */ /* 0x000ea80000300a00 */
[----:B------:R-:W4:Y:S01]  /*17760*/  LDL.LU.64 R20, [R1+0x250] ;  /* 0x0002500001147983 */ /* 0x000f220000300a00 */
        /* <DEDUP_REMOVED lines=12> */
[----:B------:R-:W-:Y:S04]  /*17830*/  LDGSTS.E [R9+0x30700], desc[UR20][R18.64], P1 ;  /* 0x3070000012097fae */ /* 0x000fe800089a1014 */
[----:B------:R-:W-:Y:S04]  /*17840*/  LDGSTS.E [R9+0x30b00], desc[UR20][R6.64], P1 ;  /* 0x30b0000006097fae */ /* 0x000fe800089a1014 */
[----:B------:R-:W-:Y:S04]  /*17850*/  LDGSTS.E [R9+0x30f00], desc[UR20][R104.64], P1 ;  /* 0x30f0000068097fae */ /* 0x000fe800089a1014 */
        /* <DEDUP_REMOVED lines=22> */
[----:B----4-:R-:W-:Y:S04]  /*179c0*/  LDGSTS.E [R10+0x30780], desc[UR20][R20.64], P1 ;  /* 0x30780000140a7fae */ /* 0x010fe800089a1014 */
[----:B------:R-:W-:Y:S04]  /*179d0*/  LDGSTS.E [R10+0x30b80], desc[UR20][R100.64], P1 ;  /* 0x30b80000640a7fae */ /* 0x000fe800089a1014 */
[----:B------:R-:W-:Y:S04]  /*179e0*/  LDGSTS.E [R10+0x30f80], desc[UR20][R22.64], P1 ;  /* 0x30f80000160a7fae */ /* 0x000fe800089a1014 */
[----:B------:R-:W-:Y:S04]  /*179f0*/  LDGSTS.E [R10+0x31380], desc[UR20][R154.64], P1 ;  /* 0x313800009a0a7fae */ /* 0x000fe800089a1014 */
[----:B------:R-:W2:Y:S04]  /*17a00*/  LDL.LU.64 R100, [R1+0xa20] ;  /* 0x000a200001647983 */ /* 0x000ea80000300a00 */
[----:B------:R-:W4:Y:S01]  /*17a10*/  LDL.LU.64 R22, [R1+0xa18] ;  /* 0x000a180001167983 */ /* 0x000f220000300a00 */
[----:B------:R-:W-:-:S04]  /*17a20*/  IMAD.WIDE R66, R15, 0x4, R132 ;  /* 0x000000040f427825 */ /* 0x000fc800078e0284 */
[----:B------:R-:W-:-:S04]  /*17a30*/  IMAD.WIDE R82, R15, 0x4, R82 ;  /* 0x000000040f527825 */ /* 0x000fc800078e0252 */
[----:B------:R-:W-:Y:S01]  /*17a40*/  IMAD.WIDE R98, R15, 0x4, R98 ;  /* 0x000000040f627825 */ /* 0x000fe200078e0262 */
[----:B------:R-:W-:Y:S01]  /*17a50*/  SEL R14, R14, RZ, P6 ;  /* 0x000000ff0e0e7207 */ /* 0x000fe20003000000 */
[----:B------:R-:W-:Y:S04]  /*17a60*/  STL.64 [R1+0x9f8], R10 ;  /* 0x0009f80a01007387 */ /* 0x000fe80000100a00 */
[----:B---3--:R-:W-:Y:S04]  /*17a70*/  LDGSTS.E [R10+0x31780], desc[UR20][R4.64], P1 ;  /* 0x31780000040a7fae */ /* 0x008fe800089a1014 */
[----:B------:R-:W-:Y:S04]  /*17a80*/  LDGSTS.E [R10+0x31b80], desc[UR20][R152.64], P1 ;  /* 0x31b80000980a7fae */ /* 0x000fe800089a1014 */
[----:B------:R-:W-:Y:S04]  /*17a90*/  LDGSTS.E [R10+0x31f80], desc[UR20][R8.64], P1 ;  /* 0x31f80000080a7fae */ /* 0x000fe800089a1014 */
[----:B------:R-:W-:Y:S04]  /*17aa0*/  LDGSTS.E [R10+0x32380], desc[UR20][R150.64], P1 ;  /* 0x32380000960a7fae */ /* 0x000fe800089a1014 */
[----:B------:R-:W-:Y:S04]  /*17ab0*/  LDGSTS.E [R10+0x32780], desc[UR20][R148.64], P1 ;  /* 0x32780000940a7fae */ /* 0x000fe800089a1014 */
[----:B------:R1:W-:Y:S04]  /*17ac0*/  LDGSTS.E [R10+0x32b80], desc[UR20][R146.64], P1 ;  /* 0x32b80000920a7fae */ /* 0x0003e800089a1014 */
[----:B------:R-:W-:Y:S04]  /*17ad0*/  LDGSTS.E [R10+0x32f80], desc[UR20][R232.64], P1 ;  /* 0x32f80000e80a7fae */ /* 0x000fe800089a1014 */
[----:B------:R-:W-:Y:S04]  /*17ae0*/  LDGSTS.E [R10+0x33380], desc[UR20][R50.64], P1 ;  /* 0x33380000320a7fae */ /* 0x000fe800089a1014 */
[----:B------:R-:W-:Y:S04]  /*17af0*/  LDGSTS.E [R10+0x33780], desc[UR20][R66.64], P1 ;  /* 0x33780000420a7fae */ /* 0x000fe800089a1014 */
[----:B------:R-:W-:Y:S04]  /*17b00*/  LDGSTS.E [R10+0x33b80], desc[UR20][R82.64], P1 ;  /* 0x33b80000520a7fae */ /* 0x000fe800089a1014 */
[----:B------:R-:W-:Y:S04]  /*17b10*/  LDGSTS.E [R10+0x33f80], desc[UR20][R98.64], P1 ;  /* 0x33f80000620a7fae */ /* 0x000fe800089a1014 */
[----:B------:R-:W0:Y:S01]  /*17b20*/  LDGDEPBAR ;  /* 0x00000000000079af */ /* 0x000e220000000000 */
[----:B-1----:R-:W-:-:S02]  /*17b30*/  LOP3.LUT R147, R3, 0x42, RZ, 0xfc, !PT ;  /* 0x0000004203937812 */ /* 0x002fc400078efcff */
[----:B------:R-:W-:Y:S02]  /*17b40*/  ISETP.NE.U32.AND P1, PT, R14, RZ, PT ;  /* 0x000000ff0e00720c */ /* 0x000fe40003f25070 */
[----:B------:R-:W-:Y:S02]  /*17b50*/  SEL R14, RZ, 0x4, P3 ;  /* 0x00000004ff0e7807 */ /* 0x000fe40001800000 */
[----:B------:R-:W-:Y:S01]  /*17b60*/  ISETP.GE.AND P3, PT, R147, UR4, PT ;  /* 0x0000000493007c0c */ /* 0x000fe2000bf66270 */
[----:B------:R-:W-:Y:S01]  /*17b70*/  IMAD.WIDE R218, R252, 0x4, R144 ;  /* 0x00000004fcda7825 */ /* 0x000fe200078e0290 */
[----:B------:R-:W-:Y:S02]  /*17b80*/  SEL R14, R14, RZ, P6 ;  /* 0x000000ff0e0e7207 */ /* 0x000fe40003000000 */
[----:B------:R-:W-:Y:S02]  /*17b90*/  SEL R16, RZ, 0x4, P3 ;  /* 0x00000004ff107807 */ /* 0x000fe40001800000 */
[----:B------:R-:W-:-:S02]  /*17ba0*/  LOP3.LUT R145, R3, 0x60, RZ, 0xfc, !PT ;  /* 0x0000006003917812 */ /* 0x000fc400078efcff */
[----:B------:R-:W-:Y:S02]  /*17bb0*/  ISETP.NE.U32.AND P3, PT, R14, RZ, PT ;  /* 0x000000ff0e00720c */ /* 0x000fe40003f65070 */
[----:B------:R-:W-:Y:S01]  /*17bc0*/  SEL R14, R16, RZ, P6 ;  /* 0x000000ff100e7207 */ /* 0x000fe20003000000 */
[----:B------:R-:W-:-:S04]  /*17bd0*/  IMAD.WIDE R102, R252, 0x4, R102 ;  /* 0x00000004fc667825 */ /* 0x000fc800078e0266 */
[C---:B----4-:R-:W-:Y:S01]  /*17be0*/  IMAD.WIDE R216, R252.reuse, 0x4, R22 ;  /* 0x00000004fcd87825 */ /* 0x050fe200078e0216 */
[----:B------:R-:W-:Y:S03]  /*17bf0*/  BAR.SYNC.DEFER_BLOCKING 0x0 ;  /* 0x0000000000007b1d */ /* 0x000fe60000010000 */
[----:B--2---:R-:W-:-:S03]  /*17c00*/  IMAD.WIDE R100, R252, 0x4, R100 ;  /* 0x00000004fc647825 */ /* 0x004fc600078e0264 */
[----:B------:R-:W-:Y:S04]  /*17c10*/  STL.64 [R1+0x840], R216 ;  /* 0x000840d801007387 */ /* 0x000fe80000100a00 */
[----:B------:R-:W-:Y:S01]  /*17c20*/  @!PT LDS RZ, [RZ] ;  /* 0x00000000fffff984 */ /* 0x000fe20000000800 */
[----:B------:R-:W-:Y:S01]  /*17c30*/  @!PT LDS RZ, [RZ] ;  /* 0x00000000fffff984 */ /* 0x000fe20000000800 */
[----:B------:R-:W-:Y:S01]  /*17c40*/  @!PT LDS RZ, [RZ] ;  /* 0x00000000fffff984 */ /* 0x000fe20000000800 */
[----:B------:R-:W-:Y:S01]  /*17c50*/  LDGSTS.E [R249+-0x60000], desc[UR20][R216.64], P2 ;  /* 0xa0000000d8f97fae */ /* 0x000fe200091a1014 */
[----:B------:R-:W-:Y:S02]  /*17c60*/  ISETP.GE.AND P2, PT, R145, UR4, PT ;  /* 0x0000000491007c0c */ /* 0x000fe4000bf46270 */
[----:B------:R-:W-:Y:S01]  /*17c70*/  LOP3.LUT R145, R3, 0x62, RZ, 0xfc, !PT ;  /* 0x0000006203917812 */ /* 0x000fe200078efcff */
[----:B------:R-:W-:Y:S01]  /*17c80*/  LDGSTS.E [R249+-0x5fff8], desc[UR20][R218.64], P4 ;  /* 0xa0008000daf97fae */ /* 0x000fe2000a1a1014 */
[----:B------:R-:W-:Y:S02]  /*17c90*/  ISETP.NE.U32.AND P4, PT, R14, RZ, PT ;  /* 0x000000ff0e00720c */ /* 0x000fe40003f85070 */
[----:B------:R-:W-:Y:S01]  /*17ca0*/  SEL R14, RZ, 0x4, P2 ;  /* 0x00000004ff0e7807 */ /* 0x000fe20001000000 */
[----:B------:R-:W-:Y:S01]  /*17cb0*/  LDGSTS.E [R249+-0x5e000], desc[UR20][R100.64], P5 ;  /* 0xa200000064f97fae */ /* 0x000fe2000a9a1014 */
[----:B------:R-:W-:-:S02]  /*17cc0*/  ISETP.GE.AND P2, PT, R145, UR4, PT ;  /* 0x0000000491007c0c */ /* 0x000fc4000bf46270 */
[----:B------:R-:W-:Y:S01]  /*17cd0*/  SEL R14, R14, RZ, P6 ;  /* 0x000000ff0e0e7207 */ /* 0x000fe20003000000 */
[----:B------:R-:W-:Y:S01]  /*17ce0*/  STL.64 [R1+0x848], R218 ;  /* 0x000848da01007387 */ /* 0x000fe20000100a00 */
[----:B------:R-:W-:Y:S02]  /*17cf0*/  SEL R16, RZ, 0x4, P2 ;  /* 0x00000004ff107807 */ /* 0x000fe40001000000 */
[----:B------:R-:W-:Y:S01]  /*17d00*/  LOP3.LUT R145, R3, 0x4, RZ, 0xfc, !PT ;  /* 0x0000000403917812 */ /* 0x000fe200078efcff */
[----:B------:R-:W-:Y:S01]  /*17d10*/  LDGSTS.E [R249+-0x5dff8], desc[UR20][R102.64], P1 ;  /* 0xa200800066f97fae */ /* 0x000fe200089a1014 */
[----:B------:R-:W-:Y:S02]  /*17d20*/  ISETP.NE.U32.AND P2, PT, R14, RZ, PT ;  /* 0x000000ff0e00720c */ /* 0x000fe40003f45070 */
[----:B------:R-:W-:Y:S02]  /*17d30*/  SEL R14, R16, RZ, P6 ;  /* 0x000000ff100e7207 */ /* 0x000fe40003000000 */
[----:B------:R-:W-:-:S02]  /*17d40*/  ISETP.GE.AND P5, PT, R145, UR4, PT ;  /* 0x0000000491007c0c */ /* 0x000fc4000bfa6270 */
[----:B------:R-:W-:Y:S01]  /*17d50*/  LOP3.LUT R145, R3, 0x6, RZ, 0xfc, !PT ;  /* 0x0000000603917812 */ /* 0x000fe200078efcff */
[----:B------:R1:W-:Y:S01]  /*17d60*/  STL.64 [R1+0x850], R100 ;  /* 0x0008506401007387 */ /* 0x0003e20000100a00 */
[----:B------:R-:W-:Y:S02]  /*17d70*/  ISETP.NE.U32.AND P1, PT, R14, RZ, PT ;  /* 0x000000ff0e00720c */ /* 0x000fe40003f25070 */
[----:B------:R-:W-:Y:S01]  /*17d80*/  SEL R14, RZ, 0x4, P5 ;  /* 0x00000004ff0e7807 */ /* 0x000fe20002800000 */
[----:B------:R-:W-:Y:S01]  /*17d90*/  STL.64 [R1+0x858], R102 ;  /* 0x0008586601007387 */ /* 0x000fe20000100a00 */
[----:B------:R-:W-:-:S03]  /*17da0*/  ISETP.GE.AND P5, PT, R145, UR4, PT ;  /* 0x0000000491007c0c */ /* 0x000fc6000bfa6270 */
[----:B------:R-:W2:Y:S04]  /*17db0*/  LDL.LU.64 R146, [R1+0x440] ;  /* 0x0004400001927983 */ /* 0x000ea80000300a00 */
[----:B------:R-:W3:Y:S01]  /*17dc0*/  LDL.LU.64 R144, [R1+0x438] ;  /* 0x0004380001907983 */ /* 0x000ee20000300a00 */
[----:B------:R-:W-:Y:S01]  /*17dd0*/  SEL R14, R14, RZ, P6 ;  /* 0x000000ff0e0e7207 */ /* 0x000fe20003000000 */
[C---:B------:R-:W-:Y:S01]  /*17de0*/  IMAD.WIDE R104, R252.reuse, 0x4, R104 ;  /* 0x00000004fc687825 */ /* 0x040fe200078e0268 */
[----:B------:R-:W-:Y:S02]  /*17df0*/  SEL R16, RZ, 0x4, P5 ;  /* 0x00000004ff107807 */ /* 0x000fe40002800000 */
[----:B------:R-:W-:Y:S01]  /*17e00*/  LOP3.LUT R149, R3, 0x24, RZ, 0xfc, !PT ;  /* 0x0000002403957812 */ /* 0x000fe200078efcff */
[----:B------:R-:W-:Y:S01]  /*17e10*/  IMAD.WIDE R106, R252, 0x4, R106 ;  /* 0x00000004fc6a7825 */ /* 0x000fe200078e026a */
[----:B------:R-:W-:Y:S01]  /*17e20*/  ISETP.NE.U32.AND P5, PT, R14, RZ, PT ;  /* 0x000000ff0e00720c */ /* 0x000fe20003fa5070 */
[----:B------:R-:W-:Y:S01]  /*17e30*/  LDGSTS.E [R249+-0x5c000], desc[UR20][R104.64], P3 ;  /* 0xa400000068f97fae */ /* 0x000fe200099a1014 */
[----:B------:R-:W-:-:S02]  /*17e40*/  SEL R14, R16, RZ, P6 ;  /* 0x000000ff100e7207 */ /* 0x000fc40003000000 */
[----:B------:R-:W-:Y:S01]  /*17e50*/  ISETP.GE.AND P3, PT, R149, UR4, PT ;  /* 0x0000000495007c0c */ /* 0x000fe2000bf66270 */
[----:B------:R-:W-:Y:S01]  /*17e60*/  LDGSTS.E [R249+-0x5bff8], desc[UR20][R106.64], P4 ;  /* 0xa40080006af97fae */ /* 0x000fe2000a1a1014 */
[----:B------:R-:W-:Y:S02]  /*17e70*/  LOP3.LUT R149, R3, 0x26, RZ, 0xfc, !PT ;  /* 0x0000002603957812 */ /* 0x000fe400078efcff */
[----:B------:R-:W-:Y:S02]  /*17e80*/  ISETP.NE.U32.AND P4, PT, R14, RZ, PT ;  /* 0x000000ff0e00720c */ /* 0x000fe40003f85070 */
[----:B------:R-:W-:Y:S02]  /*17e90*/  SEL R14, RZ, 0x4, P3 ;  /* 0x00000004ff0e7807 */ /* 0x000fe40001800000 */
[----:B------:R-:W-:Y:S01]  /*17ea0*/  ISETP.GE.AND P3, PT, R149, UR4, PT ;  /* 0x0000000495007c0c */ /* 0x000fe2000bf66270 */
        /* <DEDUP_REMOVED lines=8> */
[----:B------:R-:W-:Y:S01]  /*17f30*/  LDGSTS.E [R249+-0x59ff8], desc[UR20][R110.64], P1 ;  /* 0xa60080006ef97fae */ /* 0x000fe200089a1014 */
[----:B------:R-:W-:Y:S02]  /*17f40*/  ISETP.GE.AND P2, PT, R149, UR4, PT ;  /* 0x0000000495007c0c */ /* 0x000fe4000bf46270 */
[----:B------:R-:W-:-:S02]  /*17f50*/  LOP3.LUT R149, R3, 0x46, RZ, 0xfc, !PT ;  /* 0x0000004603957812 */ /* 0x000fc400078efcff */
[----:B------:R-:W-:Y:S02]  /*17f60*/  ISETP.NE.U32.AND P1, PT, R14, RZ, PT ;  /* 0x000000ff0e00720c */ /* 0x000fe40003f25070 */
[----:B------:R-:W-:Y:S02]  /*17f70*/  SEL R14, RZ, 0x4, P2 ;  /* 0x00000004ff0e7807 */ /* 0x000fe40001000000 */
[----:B------:R-:W-:Y:S02]  /*17f80*/  ISETP.GE.AND P2, PT, R149, UR4, PT ;  /* 0x0000000495007c0c */ /* 0x000fe4000bf46270 */
[----:B------:R-:W-:Y:S02]  /*17f90*/  SEL R14, R14, RZ, P6 ;  /* 0x000000ff0e0e7207 */ /* 0x000fe40003000000 */
[----:B------:R-:W-:Y:S02]  /*17fa0*/  SEL R16, RZ, 0x4, P2 ;  /* 0x00000004ff107807 */ /* 0x000fe40001000000 */
[----:B------:R-:W-:-:S02]  /*17fb0*/  ISETP.NE.U32.AND P2, PT, R14, RZ, PT ;  /* 0x000000ff0e00720c */ /* 0x000fc40003f45070 */
[----:B------:R-:W-:Y:S01]  /*17fc0*/  SEL R14, R16, RZ, P6 ;  /* 0x000000ff100e7207 */ /* 0x000fe20003000000 */
[C---:B------:R-:W-:Y:S01]  /*17fd0*/  IMAD.WIDE R116, R252.reuse, 0x4, R116 ;  /* 0x00000004fc747825 */ /* 0x040fe200078e0274 */
[----:B------:R-:W-:Y:S03]  /*17fe0*/  STL.64 [R1+0x860], R104 ;  /* 0x0008606801007387 */ /* 0x000fe60000100a00 */
[C---:B------:R-:W-:Y:S01]  /*17ff0*/  IMAD.WIDE R118, R252.reuse, 0x4, R118 ;  /* 0x00000004fc767825 */ /* 0x040fe200078e0276 */
[----:B------:R-:W-:Y:S04]  /*18000*/  STL.64 [R1+0x868], R106 ;  /* 0x0008686a01007387 */ /* 0x000fe80000100a00 */
[----:B------:R-:W-:Y:S04]  /*18010*/  STL.64 [R1+0x870], R108 ;  /* 0x0008706c01007387 */ /* 0x000fe80000100a00 */
[----:B------:R-:W-:Y:S01]  /*18020*/  STL.64 [R1+0x878], R110 ;  /* 0x0008786e01007387 */ /* 0x000fe20000100a00 */
[----:B------:R-:W-:-:S04]  /*18030*/  IMAD.WIDE R120, R252, 0x4, R120 ;  /* 0x00000004fc787825 */ /* 0x000fc800078e0278 */
[----:B------:R-:W-:-:S04]  /*18040*/  IMAD.WIDE R122, R252, 0x4, R122 ;  /* 0x00000004fc7a7825 */ /* 0x000fc800078e027a */
[----:B--2---:R-:W-:-:S04]  /*18050*/  IMAD.WIDE R112, R252, 0x4, R146 ;  /* 0x00000004fc707825 */ /* 0x004fc800078e0292 */
[----:B---3--:R-:W-:Y:S01]  /*18060*/  IMAD.WIDE R114, R252, 0x4, R144 ;  /* 0x00000004fc727825 */ /* 0x008fe200078e0290 */
[----:B------:R-:W-:Y:S01]  /*18070*/  LOP3.LUT R145, R3, 0x64, RZ, 0xfc, !PT ;  /* 0x0000006403917812 */ /* 0x000fe200078efcff */
[----:B------:R-:W-:Y:S03]  /*18080*/  LDGSTS.E [R250+-0x60000], desc[UR20][R112.64], P5 ;  /* 0xa000000070fa7fae */ /* 0x000fe6000a9a1014 */
[----:B------:R-:W-:Y:S01]  /*18090*/  ISETP.GE.AND P5, PT, R145, UR4, PT ;  /* 0x0000000491007c0c */ /* 0x000fe2000bfa6270 */
[----:B------:R-:W-:Y:S01]  /*180a0*/  LDGSTS.E [R250+-0x5fff8], desc[UR20][R114.64], P4 ;  /* 0xa000800072fa7fae */ /* 0x000fe2000a1a1014 */
[----:B------:R-:W-:Y:S02]  /*180b0*/  LOP3.LUT R145, R3, 0x66, RZ, 0xfc, !PT ;  /* 0x0000006603917812 */ /* 0x000fe400078efcff */
[----:B------:R-:W-:Y:S01]  /*180c0*/  ISETP.NE.U32.AND P4, PT, R14, RZ, PT ;  /* 0x000000ff0e00720c */ /* 0x000fe20003f85070 */
[----:B------:R-:W-:Y:S01]  /*180d0*/  LDGSTS.E [R250+-0x5e000], desc[UR20][R116.64], P3 ;  /* 0xa200000074fa7fae */ /* 0x000fe200099a1014 */
[----:B------:R-:W-:-:S02]  /*180e0*/  SEL R14, RZ, 0x4, P5 ;  /* 0x00000004ff0e7807 */ /* 0x000fc40002800000 */
[----:B------:R-:W-:Y:S01]  /*180f0*/  ISETP.GE.AND P5, PT, R145, UR4, PT ;  /* 0x0000000491007c0c */ /* 0x000fe2000bfa6270 */
[----:B------:R-:W-:Y:S01]  /*18100*/  STL.64 [R1+0x880], R112 ;  /* 0x0008807001007387 */ /* 0x000fe20000100a00 */
[----:B------:R-:W-:Y:S02]  /*18110*/  SEL R14, R14, RZ, P6 ;  /* 0x000000ff0e0e7207 */ /* 0x000fe40003000000 */
[----:B------:R-:W-:Y:S01]  /*18120*/  SEL R16, RZ, 0x4, P5 ;  /* 0x00000004ff107807 */ /* 0x000fe20002800000 */
[----:B------:R-:W-:Y:S01]  /*18130*/  LDGSTS.E [R250+-0x5dff8], desc[UR20][R118.64], P1 ;  /* 0xa200800076fa7fae */ /* 0x000fe200089a1014 */
[----:B------:R-:W-:Y:S02]  /*18140*/  LOP3.LUT R145, R3, 0x8, RZ, 0xfc, !PT ;  /* 0x0000000803917812 */ /* 0x000fe400078efcff */
[----:B------:R-:W-:Y:S01]  /*18150*/  ISETP.NE.U32.AND P5, PT, R14, RZ, PT ;  /* 0x000000ff0e00720c */ /* 0x000fe20003fa5070 */
[----:B------:R-:W-:Y:S01]  /*18160*/  STL.64 [R1+0x888], R114 ;  /* 0x0008887201007387 */ /* 0x000fe20000100a00 */
[----:B------:R-:W-:-:S02]  /*18170*/  SEL R14, R16, RZ, P6 ;  /* 0x000000ff100e7207 */ /* 0x000fc40003000000 */
[----:B------:R-:W-:Y:S01]  /*18180*/  ISETP.GE.AND P3, PT, R145, UR4, PT ;  /* 0x0000000491007c0c */ /* 0x000fe2000bf66270 */
[----:B------:R-:W-:Y:S01]  /*18190*/  LDGSTS.E [R250+-0x5c000], desc[UR20][R120.64], P2 ;  /* 0xa400000078fa7fae */ /* 0x000fe200091a1014 */
[----:B------:R-:W-:Y:S02]  /*181a0*/  LOP3.LUT R145, R3, 0xa, RZ, 0xfc, !PT ;  /* 0x0000000a03917812 */ /* 0x000fe400078efcff */
[----:B------:R-:W-:Y:S01]  /*181b0*/  ISETP.NE.U32.AND P1, PT, R14, RZ, PT ;  /* 0x000000ff0e00720c */ /* 0x000fe20003f25070 */
[----:B------:R-:W-:Y:S01]  /*181c0*/  STL.64 [R1+0x890], R116 ;  /* 0x0008907401007387 */ /* 0x000fe20000100a00 */
[----:B------:R-:W-:Y:S02]  /*181d0*/  SEL R14, RZ, 0x4, P3 ;  /* 0x00000004ff0e7807 */ /* 0x000fe40001800000 */
[----:B------:R-:W-:Y:S01]  /*181e0*/  ISETP.GE.AND P3, PT, R145, UR4, PT ;  /* 0x0000000491007c0c */ /* 0x000fe2000bf66270 */
[----:B------:R-:W-:Y:S01]  /*181f0*/  STL.64 [R1+0x898], R118 ;  /* 0x0008987601007387 */ /* 0x000fe20000100a00 */
[----:B------:R-:W-:-:S03]  /*18200*/  SEL R14, R14, RZ, P6 ;  /* 0x000000ff0e0e7207 */ /* 0x000fc60003000000 */
[----:B------:R-:W2:Y:S01]  /*18210*/  LDL.LU.64 R150, [R1+0x430] ;  /* 0x0004300001967983 */ /* 0x000ea20000300a00 */
[----:B------:R-:W-:-:S03]  /*18220*/  SEL R16, RZ, 0x4, P3 ;  /* 0x00000004ff107807 */ /* 0x000fc60001800000 */
[----:B------:R-:W3:Y:S01]  /*18230*/  LDL.LU.64 R148, [R1+0x428] ;  /* 0x0004280001947983 */ /* 0x000ee20000300a00 */
[----:B------:R-:W-:Y:S02]  /*18240*/  LOP3.LUT R145, R3, 0x28, RZ, 0xfc, !PT ;  /* 0x0000002803917812 */ /* 0x000fe400078efcff */
[----:B------:R-:W-:Y:S01]  /*18250*/  ISETP.NE.U32.AND P3, PT, R14, RZ, PT ;  /* 0x000000ff0e00720c */ /* 0x000fe20003f65070 */
[----:B------:R-:W-:Y:S01]  /*18260*/  LDGSTS.E [R250+-0x5bff8], desc[UR20][R122.64], P4 ;  /* 0xa40080007afa7fae */ /* 0x000fe2000a1a1014 */
[----:B------:R-:W-:Y:S02]  /*18270*/  SEL R14, R16, RZ, P6 ;  /* 0x000000ff100e7207 */ /* 0x000fe40003000000 */
[----:B------:R-:W-:Y:S02]  /*18280*/  ISETP.GE.AND P2, PT, R145, UR4, PT ;  /* 0x0000000491007c0c */ /* 0x000fe4000bf46270 */
[----:B------:R-:W-:Y:S01]  /*18290*/  LOP3.LUT R145, R3, 0x2a, RZ, 0xfc, !PT ;  /* 0x0000002a03917812 */ /* 0x000fe200078efcff */
[----:B------:R-:W-:Y:S01]  /*182a0*/  STL.64 [R1+0x8a0], R120 ;  /* 0x0008a07801007387 */ /* 0x000fe20000100a00 */
[----:B------:R-:W-:-:S02]  /*182b0*/  ISETP.NE.U32.AND P4, PT, R14, RZ, PT ;  /* 0x000000ff0e00720c */ /* 0x000fc40003f85070 */
[----:B------:R-:W-:Y:S01]  /*182c0*/  SEL R14, RZ, 0x4, P2 ;  /* 0x00000004ff0e7807 */ /* 0x000fe20001000000 */
[----:B------:R-:W-:Y:S01]  /*182d0*/  STL.64 [R1+0x8a8], R122 ;  /* 0x0008a87a01007387 */ /* 0x000fe20000100a00 */
[----:B------:R-:W-:-:S03]  /*182e0*/  ISETP.GE.AND P2, PT, R145, UR4, PT ;  /* 0x0000000491007c0c */ /* 0x000fc6000bf46270 */
[----:B------:R-:W4:Y:S04]  /*182f0*/  LDL.LU.64 R146, [R1+0x3c8] ;  /* 0x0003c80001927983 */ /* 0x000f280000300a00 */
[----:B------:R-:W4:Y:S01]  /*18300*/  LDL.LU.64 R144, [R1+0x3c0] ;  /* 0x0003c00001907983 */ /* 0x000f220000300a00 */
        /* <DEDUP_REMOVED lines=13> */
[----:B------:R-:W-:Y:S02]  /*183e0*/  ISETP.GE.AND P5, PT, R153, UR4, PT ;  /* 0x0000000499007c0c */ /* 0x000fe4000bfa6270 */
[----:B------:R-:W-:-:S02]  /*183f0*/  SEL R14, R14, RZ, P6 ;  /* 0x000000ff0e0e7207 */ /* 0x000fc40003000000 */
[----:B------:R-:W-:Y:S02]  /*18400*/  SEL R16, RZ, 0x4, P5 ;  /* 0x00000004ff107807 */ /* 0x000fe40002800000 */
[----:B------:R-:W-:Y:S02]  /*18410*/  ISETP.NE.U32.AND P5, PT, R14, RZ, PT ;  /* 0x000000ff0e00720c */ /* 0x000fe40003fa5070 */
[----:B------:R-:W-:Y:S01]  /*18420*/  SEL R14, R16, RZ, P6 ;  /* 0x000000ff100e7207 */ /* 0x000fe20003000000 */
        /* <DEDUP_REMOVED lines=11> */
[----:B------:R-:W-:Y:S02]  /*184e0*/  ISETP.NE.U32.AND P4, PT, R14, RZ, PT ;  /* 0x000000ff0e00720c */ /* 0x000fe40003f85070 */
[----:B------:R-:W-:-:S02]  /*184f0*/  SEL R14, RZ, 0x4, P3 ;  /* 0x00000004ff0e7807 */ /* 0x000fc40001800000 */
[----:B------:R-:W-:Y:S02]  /*18500*/  ISETP.GE.AND P3, PT, R149, UR4, PT ;  /* 0x0000000495007c0c */ /* 0x000fe4000bf66270 */
[----:B------:R-:W-:Y:S01]  /*18510*/  SEL R14, R14, RZ, P6 ;  /* 0x000000ff0e0e7207 */ /* 0x000fe20003000000 */
[----:B----4-:R-:W-:Y:S01]  /*18520*/  IMAD.WIDE R132, R252, 0x4, R146 ;  /* 0x00000004fc847825 */ /* 0x010fe200078e0292 */
[----:B------:R-:W-:-:S03]  /*18530*/  SEL R16, RZ, 0x4, P3 ;  /* 0x00000004ff107807 */ /* 0x000fc60001800000 */
[----:B------:R-:W-:Y:S01]  /*18540*/  IMAD.WIDE R134, R252, 0x4, R144 ;  /* 0x00000004fc867825 */ /* 0x000fe200078e0290 */
[----:B------:R-:W-:Y:S01]  /*18550*/  LOP3.LUT R145, R3, 0xc, RZ, 0xfc, !PT ;  /* 0x0000000c03917812 */ /* 0x000fe200078efcff */
[----:B------:R-:W-:Y:S01]  /*18560*/  LDGSTS.E [R251+-0x5e000], desc[UR20][R132.64], P2 ;  /* 0xa200000084fb7fae */ /* 0x000fe200091a1014 */
[----:B------:R-:W-:Y:S02]  /*18570*/  ISETP.NE.U32.AND P3, PT, R14, RZ, PT ;  /* 0x000000ff0e00720c */ /* 0x000fe40003f65070 */
[----:B------:R-:W-:Y:S01]  /*18580*/  SEL R14, R16, RZ, P6 ;  /* 0x000000ff100e7207 */ /* 0x000fe20003000000 */
[----:B------:R-:W-:Y:S01]  /*18590*/  STL.64 [R1+0x8c0], R128 ;  /* 0x0008c08001007387 */ /* 0x000fe20000100a00 */
[----:B------:R-:W-:Y:S02]  /*185a0*/  ISETP.GE.AND P2, PT, R145, UR4, PT ;  /* 0x0000000491007c0c */ /* 0x000fe4000bf46270 */
[----:B------:R-:W-:Y:S01]  /*185b0*/  LOP3.LUT R145, R3, 0xe, RZ, 0xfc, !PT ;  /* 0x0000000e03917812 */ /* 0x000fe200078efcff */
[----:B------:R-:W-:Y:S01]  /*185c0*/  LDGSTS.E [R251+-0x5dff8], desc[UR20][R134.64], P1 ;  /* 0xa200800086fb7fae */ /* 0x000fe200089a1014 */
[----:B------:R-:W-:-:S02]  /*185d0*/  ISETP.NE.U32.AND P1, PT, R14, RZ, PT ;  /* 0x000000ff0e00720c */ /* 0x000fc40003f25070 */
[----:B------:R-:W-:Y:S01]  /*185e0*/  SEL R14, RZ, 0x4, P2 ;  /* 0x00000004ff0e7807 */ /* 0x000fe20001000000 */
[----:B------:R-:W-:Y:S01]  /*185f0*/  STL.64 [R1+0x8c8], R130 ;  /* 0x0008c88201007387 */ /* 0x000fe20000100a00 */
[----:B------:R-:W-:-:S03]  /*18600*/  ISETP.GE.AND P2, PT, R145, UR4, PT ;  /* 0x0000000491007c0c */ /* 0x000fc6000bf46270 */
[----:B------:R-:W-:Y:S04]  /*18610*/  STL.64 [R1+0x8d0], R132 ;  /* 0x0008d08401007387 */ /* 0x000fe80000100a00 */
[----:B------:R-:W-:Y:S04]  /*18620*/  STL.64 [R1+0x8e0], R134 ;  /* 0x0008e08601007387 */ /* 0x000fe80000100a00 */
[----:B------:R-:W2:Y:S04]  /*18630*/  LDL.LU.64 R144, [R1+0x420] ;  /* 0x0004200001907983 */ /* 0x000ea80000300a00 */
[----:B------:R-:W3:Y:S01]  /*18640*/  LDL.LU.64 R146, [R1+0x418] ;  /* 0x0004180001927983 */ /* 0x000ee20000300a00 */
        /* <DEDUP_REMOVED lines=33> */
[----:B------:R-:W-:Y:S01]  /*18860*/  STL.64 [R1+0x900], R142 ;  /* 0x0009008e01007387 */ /* 0x000fe20000100a00 */
[----:B------:R-:W-:-:S03]  /*18870*/  SEL R16, RZ, 0x4, P3 ;  /* 0x00000004ff107807 */ /* 0x000fc60001800000 */
[----:B------:R-:W4:Y:S01]  /*18880*/  LDL.LU.64 R152, [R1+0x368] ;  /* 0x0003680001987983 */ /* 0x000f220000300a00 */
[----:B------:R-:W-:-:S03]  /*18890*/  LOP3.LUT R157, R3, 0x6c, RZ, 0xfc, !PT ;  /* 0x0000006c039d7812 */ /* 0x000fc600078efcff */
[----:B------:R-:W4:Y:S01]  /*188a0*/  LDL.LU.64 R154, [R1+0x360] ;  /* 0x00036000019a7983 */ /* 0x000f220000300a00 */
[----:B------:R-:W-:Y:S02]  /*188b0*/  ISETP.NE.U32.AND P3, PT, R14, RZ, PT ;  /* 0x000000ff0e00720c */ /* 0x000fe40003f65070 */
[----:B------:R-:W-:Y:S02]  /*188c0*/  SEL R14, R16, RZ, P6 ;  /* 0x000000ff100e7207 */ /* 0x000fe40003000000 */
[----:B------:R-:W-:Y:S01]  /*188d0*/  LOP3.LUT R161, R3, 0x10, RZ, 0xfc, !PT ;  /* 0x0000001003a17812 */ /* 0x000fe200078efcff */
[----:B--2---:R-:W-:-:S04]  /*188e0*/  IMAD.WIDE R144, R252, 0x4, R144 ;  /* 0x00000004fc907825 */ /* 0x004fc800078e0290 */
[----:B---3--:R-:W-:Y:S01]  /*188f0*/  IMAD.WIDE R146, R252, 0x4, R146 ;  /* 0x00000004fc927825 */ /* 0x008fe200078e0292 */
        /* <DEDUP_REMOVED lines=9> */
[----:B------:R-:W2:Y:S04]  /*18990*/  LDL.LU.64 R156, [R1+0x328] ;  /* 0x00032800019c7983 */ /* 0x000ea80000300a00 */
[----:B------:R-:W3:Y:S01]  /*189a0*/  LDL.LU.64 R158, [R1+0x320] ;  /* 0x00032000019e7983 */ /* 0x000ee20000300a00 */
[----:B----4-:R-:W-:Y:S01]  /*189b0*/  IMAD.WIDE R148, R252, 0x4, R148 ;  /* 0x00000004fc947825 */ /* 0x010fe200078e0294 */
[----:B------:R-:W-:-:S02]  /*189c0*/  SEL R14, R14, RZ, P6 ;  /* 0x000000ff0e0e7207 */ /* 0x000fc40003000000 */
[----:B------:R-:W-:Y:S01]  /*189d0*/  SEL R16, RZ, 0x4, P2 ;  /* 0x00000004ff107807 */ /* 0x000fe20001000000 */
        /* <DEDUP_REMOVED lines=11> */
[----:B------:R-:W-:Y:S04]  /*18a90*/  STL.64 [R1+0x928], R150 ;  /* 0x0009289601007387 */ /* 0x000fe80000100a00 */
[----:B------:R-:W4:Y:S04]  /*18aa0*/  LDL.LU.64 R160, [R1+0x410] ;  /* 0x0004100001a07983 */ /* 0x000f280000300a00 */
[----:B------:R-:W4:Y:S01]  /*18ab0*/  LDL.LU.64 R162, [R1+0x408] ;  /* 0x0004080001a27983 */ /* 0x000f220000300a00 */
[----:B------:R-:W-:-:S02]  /*18ac0*/  SEL R14, R14, RZ, P6 ;  /* 0x000000ff0e0e7207 */ /* 0x000fc40003000000 */
[----:B------:R-:W-:Y:S01]  /*18ad0*/  SEL R16, RZ, 0x4, P5 ;  /* 0x00000004ff107807 */ /* 0x000fe20002800000 */
[----:B------:R-:W-:Y:S01]  /*18ae0*/  IMAD.WIDE R152, R252, 0x4, R152 ;  /* 0x00000004fc987825 */ /* 0x000fe200078e0298 */
[----:B------:R-:W-:Y:S02]  /*18af0*/  LOP3.LUT R165, R3, 0x30, RZ, 0xfc, !PT ;  /* 0x0000003003a57812 */ /* 0x000fe400078efcff */
[----:B------:R-:W-:Y:S01]  /*18b00*/  ISETP.NE.U32.AND P5, PT, R14, RZ, PT ;  /* 0x000000ff0e00720c */ /* 0x000fe20003fa5070 */
[----:B------:R-:W-:Y:S01]  /*18b10*/  IMAD.WIDE R154, R252, 0x4, R154 ;  /* 0x00000004fc9a7825 */ /* 0x000fe200078e029a */
[----:B------:R-:W-:Y:S01]  /*18b20*/  SEL R14, R16, RZ, P6 ;  /* 0x000000ff100e7207 */ /* 0x000fe20003000000 */
[----:B------:R-:W-:Y:S01]  /*18b30*/  LDGSTS.E [R248+-0x5c000], desc[UR20][R152.64], P3 ;  /* 0xa400000098f87fae */ /* 0x000fe200099a1014 */
[----:B------:R-:W-:Y:S02]  /*18b40*/  ISETP.GE.AND P3, PT, R165, UR4, PT ;  /* 0x00000004a5007c0c */ /* 0x000fe4000bf66270 */
[----:B------:R-:W-:Y:S01]  /*18b50*/  LOP3.LUT R165, R3, 0x32, RZ, 0xfc, !PT ;  /* 0x0000003203a57812 */ /* 0x000fe200078efcff */
[----:B------:R-:W-:Y:S01]  /*18b60*/  LDGSTS.E [R248+-0x5bff8], desc[UR20][R154.64], P4 ;  /* 0xa40080009af87fae */ /* 0x000fe2000a1a1014 */
[----:B------:R-:W-:-:S02]  /*18b70*/  ISETP.NE.U32.AND P4, PT, R14, RZ, PT ;  /* 0x000000ff0e00720c */ /* 0x000fc40003f85070 */
[----:B------:R-:W-:Y:S01]  /*18b80*/  SEL R14, RZ, 0x4, P3 ;  /* 0x00000004ff0e7807 */ /* 0x000fe20001800000 */
[----:B------:R-:W-:Y:S01]  /*18b90*/  STL.64 [R1+0x930], R152 ;  /* 0x0009309801007387 */ /* 0x000fe20000100a00 */
[----:B------:R-:W-:-:S03]  /*18ba0*/  ISETP.GE.AND P3, PT, R165, UR4, PT ;  /* 0x00000004a5007c0c */ /* 0x000fc6000bf66270 */
[----:B------:R-:W-:Y:S01]  /*18bb0*/  STL.64 [R1+0x938], R154 ;  /* 0x0009389a01007387 */ /* 0x000fe20000100a00 */
[----:B------:R-:W-:-:S03]  /*18bc0*/  SEL R14, R14, RZ, P6 ;  /* 0x000000ff0e0e7207 */ /* 0x000fc60003000000 */
[----:B------:R-:W4:Y:S01]  /*18bd0*/  LDL.LU.64 R164, [R1+0x3a8] ;  /* 0x0003a80001a47983 */ /* 0x000f220000300a00 */
[----:B------:R-:W-:Y:S02]  /*18be0*/  SEL R16, RZ, 0x4, P3 ;  /* 0x00000004ff107807 */ /* 0x000fe40001800000 */
[C---:B------:R-:W-:Y:S01]  /*18bf0*/  LOP3.LUT R169, R3.reuse, 0x50, RZ, 0xfc, !PT ;  /* 0x0000005003a97812 */ /* 0x040fe200078efcff */
        /* <DEDUP_REMOVED lines=72> */
[----:B------:R-:W-:Y:S01]  /*19080*/  SEL R14, R14, RZ, P6 ;  /* 0x000000ff0e0e7207 */ /* 0x000fe20003000000 */
[----:B----4-:R-:W-:Y:S01]  /*19090*/  IMAD.WIDE R172, R252, 0x4, R172 ;  /* 0x00000004fcac7825 */ /* 0x010fe200078e02ac */
[----:B------:R-:W-:-:S02]  /*190a0*/  SEL R16, RZ, 0x4, P2 ;  /* 0x00000004ff107807 */ /* 0x000fc40001000000 */
[----:B------:R-:W-:Y:S01]  /*190b0*/  ISETP.NE.U32.AND P2, PT, R14, RZ, PT ;  /* 0x000000ff0e00720c */ /* 0x000fe20003f45070 */
[----:B------:R-:W-:Y:S01]  /*190c0*/  IMAD.WIDE R174, R252, 0x4, R174 ;  /* 0x00000004fcae7825 */ /* 0x000fe200078e02ae */
        /* <DEDUP_REMOVED lines=122> */
[----:B------:R-:W-:Y:S02]  /*19870*/  SEL R16, RZ, 0x4, P5 ;  /* 0x00000004ff107807 */ /* 0x000fe40002800000 */
[----:B------:R-:W-:Y:S01]  /*19880*/  LOP3.LUT R211, R3, 0x3c, RZ, 0xfc, !PT ;  /* 0x0000003c03d37812 */ /* 0x000fe200078efcff */
[----:B------:R-:W-:Y:S01]  /*19890*/  IMAD.WIDE R200, R252, 0x4, R200 ;  /* 0x00000004fcc87825 */ /* 0x000fe200078e02c8 */
[----:B------:R-:W-:-:S03]  /*198a0*/  ISETP.NE.U32.AND P5, PT, R14, RZ, PT ;  /* 0x000000ff0e00720c */ /* 0x000fc60003fa5070 */
[----:B------:R-:W-:Y:S01]  /*198b0*/  IMAD.WIDE R202, R252, 0x4, R202 ;  /* 0x00000004fcca7825 */ /* 0x000fe200078e02ca */
[----:B------:R-:W-:Y:S01]  /*198c0*/  SEL R14, R16, RZ, P6 ;  /* 0x000000ff100e7207 */ /* 0x000fe20003000000 */
[----:B------:R-:W-:Y:S01]  /*198d0*/  LDGSTS.E [R13+-0x5c000], desc[UR20][R200.64], P3 ;  /* 0xa4000000c80d7fae */ /* 0x000fe200099a1014 */
[----:B------:R-:W-:Y:S02]  /*198e0*/  ISETP.GE.AND P3, PT, R211, UR4, PT ;  /* 0x00000004d3007c0c */ /* 0x000fe4000bf66270 */
[----:B------:R-:W-:Y:S01]  /*198f0*/  LOP3.LUT R211, R3, 0x3e, RZ, 0xfc, !PT ;  /* 0x0000003e03d37812 */ /* 0x000fe200078efcff */
[----:B------:R-:W-:Y:S01]  /*19900*/  LDGSTS.E [R13+-0x5bff8], desc[UR20][R202.64], P4 ;  /* 0xa4008000ca0d7fae */ /* 0x000fe2000a1a1014 */
[----:B------:R-:W-:Y:S02]  /*19910*/  ISETP.NE.U32.AND P4, PT, R14, RZ, PT ;  /* 0x000000ff0e00720c */ /* 0x000fe40003f85070 */
[----:B------:R-:W-:Y:S02]  /*19920*/  SEL R14, RZ, 0x4, P3 ;  /* 0x00000004ff0e7807 */ /* 0x000fe40001800000 */
[----:B------:R-:W-:-:S02]  /*19930*/  ISETP.GE.AND P3, PT, R211, UR4, PT ;  /* 0x00000004d3007c0c */ /* 0x000fc4000bf66270 */
[----:B------:R-:W-:Y:S01]  /*19940*/  SEL R14, R14, RZ, P6 ;  /* 0x000000ff0e0e7207 */ /* 0x000fe20003000000 */
[----:B------:R-:W4:Y:S01]  /*19950*/  LDL.LU.64 R210, [R1+0x378] ;  /* 0x0003780001d27983 */ /* 0x000f220000300a00 */
[----:B------:R-:W-:Y:S02]  /*19960*/  SEL R16, RZ, 0x4, P3 ;  /* 0x00000004ff107807 */ /* 0x000fe40001800000 */
[----:B------:R-:W-:Y:S01]  /*19970*/  LOP3.LUT R17, R3, 0x5c, RZ, 0xfc, !PT ;  /* 0x0000005c03117812 */ /* 0x000fe200078efcff */
[----:B------:R-:W4:Y:S01]  /*19980*/  LDL.LU.64 R22, [R1+0x370] ;  /* 0x0003700001167983 */ /* 0x000f220000300a00 */
[----:B------:R-:W-:Y:S02]  /*19990*/  ISETP.NE.U32.AND P3, PT, R14, RZ, PT ;  /* 0x000000ff0e00720c */ /* 0x000fe40003f65070 */
[----:B------:R-:W-:Y:S01]  /*199a0*/  SEL R14, R16, RZ, P6 ;  /* 0x000000ff100e7207 */ /* 0x000fe20003000000 */
[----:B-1----:R-:W4:Y:S04]  /*199b0*/  LDL.LU.64 R100, [R1+0x2e8] ;  /* 0x0002e80001647983 */ /* 0x002f280000300a00 */
[----:B------:R-:W4:Y:S01]  /*199c0*/  LDL.LU.64 R218, [R1+0x2e0] ;  /* 0x0002e00001da7983 */ /* 0x000f220000300a00 */
[----:B--2---:R-:W-:-:S04]  /*199d0*/  IMAD.WIDE R204, R252, 0x4, R204 ;  /* 0x00000004fccc7825 */ /* 0x004fc800078e02cc */
[----:B---3--:R-:W-:Y:S01]  /*199e0*/  IMAD.WIDE R208, R252, 0x4, R208 ;  /* 0x00000004fcd07825 */ /* 0x008fe200078e02d0 */
[----:B------:R-:W-:Y:S01]  /*199f0*/  LDGSTS.E [R13+-0x5a000], desc[UR20][R204.64], P2 ;  /* 0xa6000000cc0d7fae */ /* 0x000fe200091a1014 */
[----:B------:R-:W-:Y:S02]  /*19a00*/  ISETP.GE.AND P2, PT, R17, UR4, PT ;  /* 0x0000000411007c0c */ /* 0x000fe4000bf46270 */
[----:B------:R-:W-:Y:S01]  /*19a10*/  LOP3.LUT R17, R3, 0x5e, RZ, 0xfc, !PT ;  /* 0x0000005e03117812 */ /* 0x000fe200078efcff */
[----:B------:R-:W-:Y:S01]  /*19a20*/  LDGSTS.E [R13+-0x59ff8], desc[UR20][R208.64], P1 ;  /* 0xa6008000d00d7fae */ /* 0x000fe200089a1014 */
[----:B------:R-:W-:Y:S02]  /*19a30*/  ISETP.NE.U32.AND P1, PT, R14, RZ, PT ;  /* 0x000000ff0e00720c */ /* 0x000fe40003f25070 */
[----:B------:R-:W-:Y:S02]  /*19a40*/  SEL R14, RZ, 0x4, P2 ;  /* 0x00000004ff0e7807 */ /* 0x000fe40001000000 */
[----:B------:R-:W-:-:S02]  /*19a50*/  ISETP.GE.AND P2, PT, R17, UR4, PT ;  /* 0x0000000411007c0c */ /* 0x000fc4000bf46270 */
[----:B------:R-:W1:Y:S01]  /*19a60*/  S2R R17, SR_TID.X ;  /* 0x0000000000117919 */ /* 0x000e620000002100 */
[----:B----4-:R-:W-:-:S04]  /*19a70*/  IMAD.WIDE R206, R252, 0x4, R206 ;  /* 0x00000004fcce7825 */ /* 0x010fc800078e02ce */
[----:B------:R-:W-:Y:S01]  /*19a80*/  IMAD.WIDE R220, R252, 0x4, R220 ;  /* 0x00000004fcdc7825 */ /* 0x000fe200078e02dc */
[----:B------:R-:W-:Y:S04]  /*19a90*/  LDGSTS.E [R12+-0x60000], desc[UR20][R206.64], P5 ;  /* 0xa0000000ce0c7fae */ /* 0x000fe8000a9a1014 */
[----:B------:R-:W-:Y:S01]  /*19aa0*/  LDGSTS.E [R12+-0x5fff8], desc[UR20][R220.64], P4 ;  /* 0xa0008000dc0c7fae */ /* 0x000fe2000a1a1014 */
[----:B-1----:R-:W-:-:S04]  /*19ab0*/  LOP3.LUT R11, R17, 0x7f, RZ, 0xc0, !PT ;  /* 0x0000007f110b7812 */ /* 0x002fc800078ec0ff */
[----:B------:R-:W-:Y:S02]  /*19ac0*/  ISETP.GE.AND P4, PT, R11, UR4, PT ;  /* 0x000000040b007c0c */ /* 0x000fe4000bf86270 */
[----:B------:R-:W2:Y:S04]  /*19ad0*/  LDL.LU.64 R10, [R1+0x2d8] ;  /* 0x0002d800010a7983 */ /* 0x000ea80000300a00 */
[----:B------:R-:W3:Y:S01]  /*19ae0*/  LDL.LU.64 R216, [R1+0x2d0] ;  /* 0x0002d00001d87983 */ /* 0x000ee20000300a00 */
[----:B------:R-:W-:-:S04]  /*19af0*/  IMAD.WIDE R210, R252, 0x4, R210 ;  /* 0x00000004fcd27825 */ /* 0x000fc800078e02d2 */
[----:B------:R-:W-:Y:S01]  /*19b00*/  IMAD.WIDE R22, R252, 0x4, R22 ;  /* 0x00000004fc167825 */ /* 0x000fe200078e0216 */
[----:B------:R-:W-:Y:S04]  /*19b10*/  LDGSTS.E [R12+-0x5e000], desc[UR20][R210.64], P3 ;  /* 0xa2000000d20c7fae */ /* 0x000fe800099a1014 */
[----:B------:R1:W-:Y:S04]  /*19b20*/  STL.64 [R1+0x588], R22 ;  /* 0x0005881601007387 */ /* 0x0003e80000100a00 */
[----:B------:R1:W-:Y:S01]  /*19b30*/  LDGSTS.E [R12+-0x5dff8], desc[UR20][R22.64], P1 ;  /* 0xa2008000160c7fae */ /* 0x0003e200089a1014 */
[----:B------:R-:W-:Y:S01]  /*19b40*/  SEL R14, R14, RZ, P6 ;  /* 0x000000ff0e0e7207 */ /* 0x000fe20003000000 */
[----:B-1----:R-:W1:Y:S01]  /*19b50*/  LDC R23, c[0x0][0x3a0] ;  /* 0x0000e800ff177b82 */ /* 0x002e620000000800 */
[----:B------:R-:W-:-:S02]  /*19b60*/  SEL R16, RZ, 0x4, P2 ;  /* 0x00000004ff107807 */ /* 0x000fc40001000000 */
[----:B------:R-:W-:Y:S02]  /*19b70*/  ISETP.NE.U32.AND P2, PT, R14, RZ, PT ;  /* 0x000000ff0e00720c */ /* 0x000fe40003f45070 */
[----:B------:R-:W-:Y:S02]  /*19b80*/  SEL R14, R16, RZ, P6 ;  /* 0x000000ff100e7207 */ /* 0x000fe40003000000 */
[----:B------:R-:W-:Y:S01]  /*19b90*/  LOP3.LUT R17, R3, 0x7c, RZ, 0xfc, !PT ;  /* 0x0000007c03117812 */ /* 0x000fe200078efcff */
[----:B------:R-:W-:Y:S01]  /*19ba0*/  UIADD3 UR5, UPT, UPT, UR5, -0x280, URZ ;  /* 0xfffffd8005057890 */ /* 0x000fe2000fffe0ff */
[----:B------:R-:W-:Y:S02]  /*19bb0*/  ISETP.NE.U32.AND P5, PT, R14, RZ, PT ;  /* 0x000000ff0e00720c */ /* 0x000fe40003fa5070 */
[----:B------:R-:W-:Y:S02]  /*19bc0*/  SEL R14, RZ, 0x4, P4 ;  /* 0x00000004ff0e7807 */ /* 0x000fe40002000000 */
[----:B------:R-:W-:Y:S01]  /*19bd0*/  ISETP.GE.AND P4, PT, R17, UR4, PT ;  /* 0x0000000411007c0c */ /* 0x000fe2000bf86270 */
[----:B------:R-:W-:Y:S01]  /*19be0*/  IMAD.WIDE R100, R252, 0x4, R100 ;  /* 0x00000004fc647825 */ /* 0x000fe200078e0264 */
[----:B------:R-:W-:Y:S01]  /*19bf0*/  SEL R14, R14, RZ, P6 ;  /* 0x000000ff0e0e7207 */ /* 0x000fe20003000000 */
[----:B------:R4:W-:Y:S01]  /*19c00*/  STL.64 [R1+0x7a8], R2 ;  /* 0x0007a80201007387 */ /* 0x0009e20000100a00 */
[----:B------:R-:W-:-:S02]  /*19c10*/  SEL R16, RZ, 0x4, P4 ;  /* 0x00000004ff107807 */ /* 0x000fc40002000000 */
[----:B------:R-:W-:Y:S01]  /*19c20*/  ISETP.GE.AND P1, PT, R3, UR5, PT ;  /* 0x0000000503007c0c */ /* 0x000fe2000bf26270 */
[----:B------:R-:W-:Y:S01]  /*19c30*/  LDGSTS.E [R12+-0x5c000], desc[UR20][R100.64], P2 ;  /* 0xa4000000640c7fae */ /* 0x000fe200091a1014 */
[----:B------:R-:W-:Y:S01]  /*19c40*/  ISETP.NE.U32.AND P4, PT, R14, RZ, PT ;  /* 0x000000ff0e00720c */ /* 0x000fe20003f85070 */
[----:B-1----:R-:W-:Y:S01]  /*19c50*/  VIADD R23, R23, 0x7f ;  /* 0x0000007f17177836 */ /* 0x002fe20000000000 */
[----:B------:R-:W-:Y:S01]  /*19c60*/  SEL R14, R16, RZ, P6 ;  /* 0x000000ff100e7207 */ /* 0x000fe20003000000 */
[----:B----4-:R-:W-:Y:S01]  /*19c70*/  IMAD.WIDE R2, R252, 0x4, R218 ;  /* 0x00000004fc027825 */ /* 0x010fe200078e02da */
[----:B------:R-:W-:Y:S02]  /*19c80*/  STL.64 [R1+0x580], R100 ;  /* 0x0005806401007387 */ /* 0x000fe40000100a00 */
[----:B------:R-:W-:Y:S02]  /*19c90*/  ISETP.GT.AND P2, PT, R23, 0x2ff, PT ;  /* 0x000002ff1700780c */ /* 0x000fe40003f44270 */
[----:B------:R-:W4:Y:S01]  /*19ca0*/  LDL.LU.64 R22, [R1+0x2b8] ;  /* 0x0002b80001167983 */ /* 0x000f220000300a00 */
[----:B------:R-:W-:-:S03]  /*19cb0*/  ISETP.NE.U32.AND P3, PT, R14, RZ, PT ;  /* 0x000000ff0e00720c */ /* 0x000fc60003f65070 */
[----:B------:R3:W-:Y:S04]  /*19cc0*/  STL.64 [R1+0x3a0], R2 ;  /* 0x0003a00201007387 */ /* 0x0007e80000100a00 */
[----:B------:R3:W-:Y:S01]  /*19cd0*/  LDGSTS.E [R12+-0x5bff8], desc[UR20][R2.64], P5 ;  /* 0xa4008000020c7fae */ /* 0x0007e2000a9a1014 */
[----:B------:R-:W1:Y:S01]  /*19ce0*/  S2R R17, SR_TID.X ;  /* 0x0000000000117919 */ /* 0x000e620000002100 */
[----:B------:R-:W-:Y:S02]  /*19cf0*/  SEL R14, RZ, 0x4, P1 ;  /* 0x00000004ff0e7807 */ /* 0x000fe40000800000 */
[----:B-1----:R-:W-:-:S04]  /*19d00*/  SHF.R.U32.HI R17, RZ, 0x6, R17 ;  /* 0x00000006ff117819 */ /* 0x002fc80000011611 */
[----:B------:R-:W-:-:S04]  /*19d10*/  SGXT.U32 R17, R17, 0x1 ;  /* 0x000000011111781a */ /* 0x000fc80000000000 */
[----:B------:R-:W-:-:S04]  /*19d20*/  LOP3.LUT R17, R17, 0x7e, RZ, 0xfc, !PT ;  /* 0x0000007e11117812 */ /* 0x000fc800078efcff */
[----:B------:R-:W-:Y:S02]  /*19d30*/  ISETP.GE.AND P1, PT, R17, UR4, PT ;  /* 0x0000000411007c0c */ /* 0x000fe4000bf26270 */
[----:B------:R-:W1:Y:S01]  /*19d40*/  S2R R17, SR_TID.X ;  /* 0x0000000000117919 */ /* 0x000e620000002100 */
[C---:B---3--:R-:W-:Y:S02]  /*19d50*/  IMAD.WIDE R2, R252.reuse, 0x4, R216 ;  /* 0x00000004fc027825 */ /* 0x048fe400078e02d8 */
[----:B------:R-:W3:Y:S02]  /*19d60*/  LDL.LU.64 R216, [R1+0x260] ;  /* 0x0002600001d87983 */ /* 0x000ee40000300a00 */
[----:B--2---:R-:W-:-:S05]  /*19d70*/  IMAD.WIDE R10, R252, 0x4, R10 ;  /* 0x00000004fc0a7825 */ /* 0x004fca00078e020a */
[----:B------:R2:W-:Y:S04]  /*19d80*/  STL.64 [R1+0x398], R10 ;  /* 0x0003980a01007387 */ /* 0x0005e80000100a00 */
[----:B------:R-:W-:Y:S04]  /*19d90*/  LDGSTS.E [R12+-0x5a000], desc[UR20][R10.64], P3 ;  /* 0xa60000000a0c7fae */ /* 0x000fe800099a1014 */
[----:B------:R3:W-:Y:S04]  /*19da0*/  STL.64 [R1+0x390], R2 ;  /* 0x0003900201007387 */ /* 0x0007e80000100a00 */
[----:B--2---:R-:W2:Y:S01]  /*19db0*/  LDL.LU.64 R10, [R1+0x240] ;  /* 0x00024000010a7983 */ /* 0x004ea20000300a00 */
[----:B-1----:R-:W-:-:S02]  /*19dc0*/  SHF.R.U32.HI R219, RZ, 0x6, R17 ;  /* 0x00000006ffdb7819 */ /* 0x002fc40000011611 */
[----:B------:R-:W-:Y:S01]  /*19dd0*/  SHF.R.U32.HI R17, RZ, 0x6, R17 ;  /* 0x00000006ff117819 */ /* 0x000fe20000011611 */
[----:B------:R-:W4:Y:S01]  /*19de0*/  LDL.LU.64 R112, [R1+0x238] ;  /* 0x0002380001707983 */ /* 0x000f220000300a00 */
[----:B------:R-:W-:Y:S02]  /*19df0*/  SGXT.U32 R219, R219, 0x1 ;  /* 0x00000001dbdb781a */ /* 0x000fe40000000000 */
[----:B------:R-:W-:Y:S01]  /*19e00*/  SEL R16, R14, RZ, P2 ;  /* 0x000000ff0e107207 */ /* 0x000fe20001000000 */
[----:B------:R-:W4:Y:S01]  /*19e10*/  LDL.LU.64 R108, [R1+0x228] ;  /* 0x00022800016c7983 */ /* 0x000f220000300a00 */
[----:B------:R-:W-:Y:S02]  /*19e20*/  SEL R14, RZ, 0x4, P1 ;  /* 0x00000004ff0e7807 */ /* 0x000fe40000800000 */
[----:B------:R-:W-:Y:S01]  /*19e30*/  LOP3.LUT R219, R219, 0x2, RZ, 0xfc, !PT ;  /* 0x00000002dbdb7812 */ /* 0x000fe200078efcff */
[----:B------:R-:W4:Y:S01]  /*19e40*/  LDL.LU.64 R106, [R1+0x220] ;  /* 0x00022000016a7983 */ /* 0x000f220000300a00 */
[----:B------:R-:W-:-:S02]  /*19e50*/  SGXT.U32 R17, R17, 0x1 ;  /* 0x000000011111781a */ /* 0x000fc40000000000 */
[----:B------:R-:W-:Y:S01]  /*19e60*/  SEL R14, R14, RZ, P6 ;  /* 0x000000ff0e0e7207 */ /* 0x000fe20003000000 */
[----:B------:R-:W4:Y:S01]  /*19e70*/  LDL.LU.64 R104, [R1+0x218] ;  /* 0x0002180001687983 */ /* 0x000f220000300a00 */
[----:B------:R-:W-:Y:S02]  /*19e80*/  LOP3.LUT R17, R17, 0x20, RZ, 0xfc, !PT ;  /* 0x0000002011117812 */ /* 0x000fe400078efcff */
[----:B------:R-:W-:Y:S01]  /*19e90*/  ISETP.GE.AND P5, PT, R219, UR5, PT ;  /* 0x00000005db007c0c */ /* 0x000fe2000bfa6270 */
[----:B------:R-:W4:Y:S01]  /*19ea0*/  LDL.LU.64 R102, [R1+0x208] ;  /* 0x0002080001667983 */ /* 0x000f220000300a00 */
[----:B------:R-:W-:Y:S02]  /*19eb0*/  ISETP.NE.U32.AND P6, PT, R14, RZ, PT ;  /* 0x000000ff0e00720c */ /* 0x000fe40003fc5070 */
[----:B------:R-:W-:Y:S01]  /*19ec0*/  SEL R14, RZ, 0x4, P5 ;  /* 0x00000004ff0e7807 */ /* 0x000fe20002800000 */
[----:B------:R-:W4:Y:S01]  /*19ed0*/  LDL.LU.64 R100, [R1+0x200] ;  /* 0x0002000001647983 */ /* 0x000f220000300a00 */
[----:B------:R-:W-:-:S02]  /*19ee0*/  ISETP.GE.AND P5, PT, R17, UR5, PT ;  /* 0x0000000511007c0c */ /* 0x000fc4000bfa6270 */
[----:B------:R-:W1:Y:S01]  /*19ef0*/  S2R R17, SR_TID.X ;  /* 0x0000000000117919 */ /* 0x000e620000002100 */
[----:B------:R-:W-:Y:S02]  /*19f00*/  ISETP.NE.U32.AND P1, PT, R16, RZ, PT ;  /* 0x000000ff1000720c */ /* 0x000fe40003f25070 */
[----:B------:R-:W-:Y:S01]  /*19f10*/  SEL R14, R14, RZ, P2 ;  /* 0x000000ff0e0e7207 */ /* 0x000fe20001000000 */
[----:B------:R-:W4:Y:S04]  /*19f20*/  LDL.LU.64 R218, [R1+0x1f8] ;  /* 0x0001f80001da7983 */ /* 0x000f280000300a00 */
[----:B------:R1:W-:Y:S02]  /*19f30*/  LDGSTS.E [R12+-0x59ff8], desc[UR20][R2.64], P6 ;  /* 0xa6008000020c7fae */ /* 0x0003e4000b1a1014 */
[----:B-1----:R-:W-:-:S02]  /*19f40*/  SHF.R.U32.HI R17, RZ, 0x6, R17 ;  /* 0x00000006ff117819 */ /* 0x002fc40000011611 */
[----:B------:R-:W4:Y:S02]  /*19f50*/  LDL.LU.64 R110, [R1+0x1f0] ;  /* 0x0001f000016e7983 */ /* 0x000f240000300a00 */
[----:B------:R-:W-:Y:S01]  /*19f60*/  SGXT.U32 R17, R17, 0x1 ;  /* 0x000000011111781a */ /* 0x000fe20000000000 */
[----:B------:R-:W-:Y:S01]  /*19f70*/  IMAD.WIDE R114, R15, 0x4, R6 ;  /* 0x000000040f727825 */ /* 0x000fe200078e0206 */
[----:B------:R-:W-:Y:S01]  /*19f80*/  SEL R16, RZ, 0x4, P5 ;  /* 0x00000004ff107807 */ /* 0x000fe20002800000 */
[----:B------:R-:W0:Y:S01]  /*19f90*/  LDGDEPBAR ;  /* 0x00000000000079af */ /* 0x000e220000000000 */
[----:B------:R-:W-:-:S04]  /*19fa0*/  LOP3.LUT R17, R17, 0x22, RZ, 0xfc, !PT ;  /* 0x0000002211117812 */ /* 0x000fc800078efcff */
[----:B------:R-:W-:Y:S02]  /*19fb0*/  ISETP.GE.AND P3, PT, R17, UR5, PT ;  /* 0x0000000511007c0c */ /* 0x000fe4000bf66270 */
[----:B------:R-:W1:Y:S01]  /*19fc0*/  S2R R17, SR_TID.X ;  /* 0x0000000000117919 */ /* 0x000e620000002100 */
[----:B------:R-:W-:Y:S02]  /*19fd0*/  ISETP.NE.U32.AND P5, PT, R14, RZ, PT ;  /* 0x000000ff0e00720c */ /* 0x000fe40003fa5070 */
[----:B------:R-:W-:-:S04]  /*19fe0*/  SEL R14, R16, RZ, P2 ;  /* 0x000000ff100e7207 */ /* 0x000fc80001000000 */
[----:B------:R-:W-:Y:S02]  /*19ff0*/  ISETP.NE.U32.AND P6, PT, R14, RZ, PT ;  /* 0x000000ff0e00720c */ /* 0x000fe40003fc5070 */
[----:B------:R-:W-:Y:S02]  /*1a000*/  SEL R14, RZ, 0x4, P3 ;  /* 0x00000004ff0e7807 */ /* 0x000fe40001800000 */
[----:B-1----:R-:W-:-:S04]  /*1a010*/  SHF.R.U32.HI R17, RZ, 0x6, R17 ;  /* 0x00000006ff117819 */ /* 0x002fc80000011611 */
[----:B------:R-:W-:-:S04]  /*1a020*/  SGXT.U32 R17, R17, 0x1 ;  /* 0x000000011111781a */ /* 0x000fc80000000000 */
[----:B------:R-:W-:-:S04]  /*1a030*/  LOP3.LUT R17, R17, 0x40, RZ, 0xfc, !PT ;  /* 0x0000004011117812 */ /* 0x000fc800078efcff */
[----:B------:R-:W-:Y:S01]  /*1a040*/  ISETP.GE.AND P3, PT, R17, UR5, PT ;  /* 0x0000000511007c0c */ /* 0x000fe2000bf66270 */
[C---:B---3--:R-:W-:Y:S02]  /*1a050*/  IMAD.WIDE R16, R15.reuse, 0x4, R216 ;  /* 0x000000040f107825 */ /* 0x048fe400078e02d8 */
[----:B------:R-:W3:Y:S02]  /*1a060*/  LDL.LU.64 R216, [R1+0x1e8] ;  /* 0x0001e80001d87983 */ /* 0x000ee40000300a00 */
[C---:B--2---:R-:W-:Y:S02]  /*1a070*/  IMAD.WIDE R186, R15.reuse, 0x4, R10 ;  /* 0x000000040fba7825 */ /* 0x044fe400078e020a */
[----:B------:R-:W2:Y:S02]  /*1a080*/  LDL.LU.64 R10, [R1+0x1e0] ;  /* 0x0001e000010a7983 */ /* 0x000ea40000300a00 */
[C---:B----4-:R-:W-:Y:S02]  /*1a090*/  IMAD.WIDE R170, R15.reuse, 0x4, R112 ;  /* 0x000000040faa7825 */ /* 0x050fe400078e0270 */
[----:B------:R-:W4:Y:S02]  /*1a0a0*/  LDL.LU.64 R116, [R1+0x1d8] ;  /* 0x0001d80001747983 */ /* 0x000f240000300a00 */
[----:B------:R-:W-:-:S02]  /*1a0b0*/  IMAD.WIDE R156, R15, 0x4, R108 ;  /* 0x000000040f9c7825 */ /* 0x000fc400078e026c */
[----:B------:R-:W4:Y:S02]  /*1a0c0*/  LDL.LU.64 R108, [R1+0x1d0] ;  /* 0x0001d000016c7983 */ /* 0x000f240000300a00 */
[C---:B------:R-:W-:Y:S02]  /*1a0d0*/  IMAD.WIDE R142, R15.reuse, 0x4, R106 ;  /* 0x000000040f8e7825 */ /* 0x040fe400078e026a */
[----:B------:R-:W-:Y:S04]  /*1a0e0*/  STL.64 [R1+0x388], R186 ;  /* 0x000388ba01007387 */ /* 0x000fe80000100a00 */
[----:B------:R-:W-:Y:S04]  /*1a0f0*/  STL.64 [R1+0x380], R170 ;  /* 0x000380aa01007387 */ /* 0x000fe80000100a00 */
[----:B------:R-:W4:Y:S04]  /*1a100*/  LDL.LU.64 R106, [R1+0x1c8] ;  /* 0x0001c800016a7983 */ /* 0x000f280000300a00 */
[----:B------:R-:W4:Y:S01]  /*1a110*/  LDL.LU.64 R6, [R1+0x1c0] ;  /* 0x0001c00001067983 */ /* 0x000f220000300a00 */
[----:B------:R-:W-:-:S03]  /*1a120*/  IMAD.WIDE R128, R15, 0x4, R104 ;  /* 0x000000040f807825 */ /* 0x000fc600078e0268 */
[----:B------:R-:W-:Y:S04]  /*1a130*/  STL.64 [R1+0x378], R156 ;  /* 0x0003789c01007387 */ /* 0x000fe80000100a00 */
[----:B------:R-:W4:Y:S01]  /*1a140*/  LDL.LU.64 R104, [R1+0x1b8] ;  /* 0x0001b80001687983 */ /* 0x000f220000300a00 */
[----:B------:R-:W-:-:S03]  /*1a150*/  IMAD.WIDE R198, R15, 0x4, R100 ;  /* 0x000000040fc67825 */ /* 0x000fc600078e0264 */
[----:B------:R-:W-:Y:S01]  /*1a160*/  STL.64 [R1+0x370], R142 ;  /* 0x0003708e01007387 */ /* 0x000fe20000100a00 */
[----:B------:R-:W-:-:S03]  /*1a170*/  IMAD.WIDE R102, R15, 0x4, R102 ;  /* 0x000000040f667825 */ /* 0x000fc600078e0266 */
[----:B------:R-:W-:Y:S01]  /*1a180*/  STL.64 [R1+0x368], R128 ;  /* 0x0003688001007387 */ /* 0x000fe20000100a00 */
[----:B------:R-:W-:-:S03]  /*1a190*/  IMAD.WIDE R184, R15, 0x4, R218 ;  /* 0x000000040fb87825 */ /* 0x000fc600078e02da */
[----:B------:R-:W4:Y:S04]  /*1a1a0*/  LDL.LU.64 R100, [R1+0x1b0] ;  /* 0x0001b00001647983 */ /* 0x000f280000300a00 */
[----:B------:R-:W4:Y:S04]  /*1a1b0*/  LDL.LU.64 R218, [R1+0x1a8] ;  /* 0x0001a80001da7983 */ /* 0x000f280000300a00 */
[----:B------:R-:W-:Y:S04]  /*1a1c0*/  STL.64 [R1+0x360], R114 ;  /* 0x0003607201007387 */ /* 0x000fe80000100a00 */
[----:B------:R-:W-:Y:S04]  /*1a1d0*/  STL.64 [R1+0x350], R198 ;  /* 0x000350c601007387 */ /* 0x000fe80000100a00 */
[----:B------:R-:W-:Y:S04]  /*1a1e0*/  STL.64 [R1+0x358], R102 ;  /* 0x0003586601007387 */ /* 0x000fe80000100a00 */
[----:B------:R-:W-:Y:S04]  /*1a1f0*/  STL.64 [R1+0x348], R184 ;  /* 0x000348b801007387 */ /* 0x000fe80000100a00 */
[----:B------:R-:W4:Y:S04]  /*1a200*/  LDL.LU.64 R140, [R1+0x1a0] ;  /* 0x0001a000018c7983 */ /* 0x000f280000300a00 */
[----:B------:R-:W4:Y:S01]  /*1a210*/  LDL.LU.64 R138, [R1+0x198] ;  /* 0x00019800018a7983 */ /* 0x000f220000300a00 */
[----:B------:R-:W-:-:S04]  /*1a220*/  IMAD.WIDE R168, R15, 0x4, R110 ;  /* 0x000000040fa87825 */ /* 0x000fc800078e026e */
[----:B---3--:R-:W-:-:S05]  /*1a230*/  IMAD.WIDE R2, R15, 0x4, R216 ;  /* 0x000000040f027825 */ /* 0x008fca00078e02d8 */
[----:B------:R2:W-:Y:S04]  /*1a240*/  STL.64 [R1+0x338], R2 ;  /* 0x0003380201007387 */ /* 0x0005e80000100a00 */
[----:B------:R-:W3:Y:S04]  /*1a250*/  LDL.LU.64 R136, [R1+0x190] ;  /* 0x0001900001887983 */ /* 0x000ee80000300a00 */
[----:B------:R-:W3:Y:S04]  /*1a260*/  LDL.LU.64 R216, [R1+0x188] ;  /* 0x0001880001d87983 */ /* 0x000ee80000300a00 */
[----:B------:R-:W3:Y:S04]  /*1a270*/  LDL.LU.64 R112, [R1+0x180] ;  /* 0x0001800001707983 */ /* 0x000ee80000300a00 */
[----:B------:R-:W3:Y:S01]  /*1a280*/  LDL.LU.64 R110, [R1+0x178] ;  /* 0x00017800016e7983 */ /* 0x000ee20000300a00 */
[----:B--2---:R-:W-:-:S05]  /*1a290*/  IMAD.WIDE R2, R15, 0x4, R10 ;  /* 0x000000040f027825 */ /* 0x004fca00078e020a */
[----:B------:R1:W-:Y:S04]  /*1a2a0*/  STL.64 [R1+0x330], R2 ;  /* 0x0003300201007387 */ /* 0x0003e80000100a00 */
[----:B------:R-:W2:Y:S01]  /*1a2b0*/  LDL.LU.64 R10, [R1+0x170] ;  /* 0x00017000010a7983 */ /* 0x000ea20000300a00 */
[----:B----4-:R-:W-:-:S03]  /*1a2c0*/  IMAD.WIDE R116, R15, 0x4, R116 ;  /* 0x000000040f747825 */ /* 0x010fc600078e0274 */
[----:B------:R-:W-:Y:S01]  /*1a2d0*/  STL.64 [R1+0x340], R168 ;  /* 0x000340a801007387 */ /* 0x000fe20000100a00 */
[----:B-1----:R-:W-:-:S03]  /*1a2e0*/  IMAD.WIDE R2, R15, 0x4, R108 ;  /* 0x000000040f027825 */ /* 0x002fc600078e026c */
[----:B------:R-:W4:Y:S01]  /*1a2f0*/  LDL.LU.64 R134, [R1+0x168] ;  /* 0x0001680001867983 */ /* 0x000f220000300a00 */
[----:B------:R-:W-:-:S03]  /*1a300*/  IMAD.WIDE R106, R15, 0x4, R106 ;  /* 0x000000040f6a7825 */ /* 0x000fc600078e026a */
[----:B------:R-:W-:Y:S04]  /*1a310*/  STL.64 [R1+0x328], R116 ;  /* 0x0003287401007387 */ /* 0x000fe80000100a00 */
[----:B------:R-:W4:Y:S04]  /*1a320*/  LDL.LU.64 R132, [R1+0x160] ;  /* 0x0001600001847983 */ /* 0x000f280000300a00 */
[----:B------:R1:W-:Y:S04]  /*1a330*/  STL.64 [R1+0x320], R2 ;  /* 0x0003200201007387 */ /* 0x0003e80000100a00 */
[----:B------:R-:W4:Y:S04]  /*1a340*/  LDL.LU.64 R130, [R1+0x158] ;  /* 0x0001580001827983 */ /* 0x000f280000300a00 */
[----:B------:R-:W4:Y:S01]  /*1a350*/  LDL.LU.64 R126, [R1+0x150] ;  /* 0x00015000017e7983 */ /* 0x000f220000300a00 */
[----:B-1----:R-:W-:-:S03]  /*1a360*/  IMAD.WIDE R2, R15, 0x4, R6 ;  /* 0x000000040f027825 */ /* 0x002fc600078e0206 */
[----:B------:R-:W4:Y:S04]  /*1a370*/  LDL.LU.64 R124, [R1+0x140] ;  /* 0x00014000017c7983 */ /* 0x000f280000300a00 */
[----:B------:R-:W-:Y:S04]  /*1a380*/  STL.64 [R1+0x318], R106 ;  /* 0x0003186a01007387 */ /* 0x000fe80000100a00 */
[----:B------:R-:W4:Y:S04]  /*1a390*/  LDL.LU.64 R6, [R1+0x138] ;  /* 0x0001380001067983 */ /* 0x000f280000300a00 */
[----:B------:R1:W-:Y:S04]  /*1a3a0*/  STL.64 [R1+0x310], R2 ;  /* 0x0003100201007387 */ /* 0x0003e80000100a00 */
[----:B------:R-:W4:Y:S04]  /*1a3b0*/  LDL.LU.64 R122, [R1+0x130] ;  /* 0x00013000017a7983 */ /* 0x000f280000300a00 */
[----:B------:R-:W4:Y:S01]  /*1a3c0*/  LDL.LU.64 R120, [R1+0x128] ;  /* 0x0001280001787983 */ /* 0x000f220000300a00 */
[----:B-1----:R-:W-:-:S05]  /*1a3d0*/  IMAD.WIDE R2, R15, 0x4, R104 ;  /* 0x000000040f027825 */ /* 0x002fca00078e0268 */
[----:B------:R1:W-:Y:S04]  /*1a3e0*/  STL.64 [R1+0x308], R2 ;  /* 0x0003080201007387 */ /* 0x0003e80000100a00 */
[----:B------:R-:W4:Y:S04]  /*1a3f0*/  LDL.LU.64 R108, [R1+0x120] ;  /* 0x00012000016c7983 */ /* 0x000f280000300a00 */
[----:B------:R-:W4:Y:S01]  /*1a400*/  LDL.LU.64 R118, [R1+0x118] ;  /* 0x0001180001767983 */ /* 0x000f220000300a00 */
[----:B-1----:R-:W-:-:S03]  /*1a410*/  IMAD.WIDE R2, R15, 0x4, R100 ;  /* 0x000000040f027825 */ /* 0x002fc600078e0264 */
[----:B------:R-:W4:Y:S04]  /*1a420*/  LDL.LU.64 R106, [R1+0x110] ;  /* 0x00011000016a7983 */ /* 0x000f280000300a00 */
[----:B------:R1:W-:Y:S01]  /*1a430*/  STL.64 [R1+0x300], R2 ;  /* 0x0003000201007387 */ /* 0x0003e20000100a00 */
[----:B------:R-:W-:-:S03]  /*1a440*/  IMAD.WIDE R140, R15, 0x4, R140 ;  /* 0x000000040f8c7825 */ /* 0x000fc600078e028c */
[----:B------:R-:W4:Y:S01]  /*1a450*/  LDL.LU.64 R100, [R1+0x108] ;  /* 0x0001080001647983 */ /* 0x000f220000300a00 */
[----:B------:R-:W-:-:S03]  /*1a460*/  IMAD.WIDE R138, R15, 0x4, R138 ;  /* 0x000000040f8a7825 */ /* 0x000fc600078e028a */
[----:B------:R-:W4:Y:S01]  /*1a470*/  LDL.LU.64 R116, [R1+0x100] ;  /* 0x0001000001747983 */ /* 0x000f220000300a00 */
[----:B-1----:R-:W-:-:S05]  /*1a480*/  IMAD.WIDE R2, R15, 0x4, R218 ;  /* 0x000000040f027825 */ /* 0x002fca00078e02da */
[----:B------:R3:W-:Y:S04]  /*1a490*/  STL.64 [R1+0x2f8], R2 ;  /* 0x0002f80201007387 */ /* 0x0007e80000100a00 */
[----:B------:R-:W4:Y:S04]  /*1a4a0*/  LDL.LU.64 R104, [R1+0xf8] ;  /* 0x0000f80001687983 */ /* 0x000f280000300a00 */
[----:B------:R-:W4:Y:S04]  /*1a4b0*/  LDL.LU.64 R218, [R1+0xf0] ;  /* 0x0000f00001da7983 */ /* 0x000f280000300a00 */
[----:B------:R-:W-:Y:S04]  /*1a4c0*/  STL.64 [R1+0x2f0], R140 ;  /* 0x0002f08c01007387 */ /* 0x000fe80000100a00 */
[----:B------:R-:W-:Y:S01]  /*1a4d0*/  STL.64 [R1+0x2e8], R138 ;  /* 0x0002e88a01007387 */ /* 0x000fe20000100a00 */
[----:B---3--:R-:W-:-:S04]  /*1a4e0*/  IMAD.WIDE R2, R15, 0x4, R136 ;  /* 0x000000040f027825 */ /* 0x008fc800078e0288 */
[C---:B------:R-:W-:Y:S02]  /*1a4f0*/  IMAD.WIDE R136, R15.reuse, 0x4, R216 ;  /* 0x000000040f887825 */ /* 0x040fe400078e02d8 */
[----:B------:R-:W3:Y:S04]  /*1a500*/  LDL.LU.64 R216, [R1+0xe8] ;  /* 0x0000e80001d87983 */ /* 0x000ee80000300a00 */
[----:B------:R1:W-:Y:S01]  /*1a510*/  STL.64 [R1+0x2e0], R2 ;  /* 0x0002e00201007387 */ /* 0x0003e20000100a00 */
[----:B------:R-:W-:-:S03]  /*1a520*/  IMAD.WIDE R110, R15, 0x4, R110 ;  /* 0x000000040f6e7825 */ /* 0x000fc600078e026e */
[----:B------:R-:W-:Y:S01]  /*1a530*/  STL.64 [R1+0x2d8], R136 ;  /* 0x0002d88801007387 */ /* 0x000fe20000100a00 */
[----:B-1----:R-:W-:-:S03]  /*1a540*/  IMAD.WIDE R2, R15, 0x4, R112 ;  /* 0x000000040f027825 */ /* 0x002fc600078e0270 */
[----:B------:R-:W3:Y:S04]  /*1a550*/  LDL.LU.64 R112, [R1+0xe0] ;  /* 0x0000e00001707983 */ /* 0x000ee80000300a00 */
[----:B------:R2:W-:Y:S04]  /*1a560*/  STL.64 [R1+0x2d0], R2 ;  /* 0x0002d00201007387 */ /* 0x0005e80000100a00 */
[----:B------:R1:W-:Y:S01]  /*1a570*/  STL.64 [R1+0x2c8], R110 ;  /* 0x0002c86e01007387 */ /* 0x0003e20000100a00 */
[----:B--2---:R-:W-:-:S03]  /*1a580*/  IMAD.WIDE R2, R15, 0x4, R10 ;  /* 0x000000040f027825 */ /* 0x004fc600078e020a */
[----:B-1----:R-:W2:Y:S04]  /*1a590*/  LDL.LU.64 R110, [R1+0xd8] ;  /* 0x0000d800016e7983 */ /* 0x002ea80000300a00 */
[----:B------:R-:W2:Y:S01]  /*1a5a0*/  LDL.LU.64 R10, [R1+0xd0] ;  /* 0x0000d000010a7983 */ /* 0x000ea20000300a00 */
[----:B----4-:R-:W-:-:S03]  /*1a5b0*/  IMAD.WIDE R134, R15, 0x4, R134 ;  /* 0x000000040f867825 */ /* 0x010fc600078e0286 */
[----:B------:R1:W-:Y:S01]  /*1a5c0*/  STL.64 [R1+0x2c0], R2 ;  /* 0x0002c00201007387 */ /* 0x0003e20000100a00 */
[----:B------:R-:W-:-:S03]  /*1a5d0*/  IMAD.WIDE R130, R15, 0x4, R130 ;  /* 0x000000040f827825 */ /* 0x000fc600078e0282 */
[----:B------:R-:W-:Y:S01]  /*1a5e0*/  STL.64 [R1+0x2b8], R134 ;  /* 0x0002b88601007387 */ /* 0x000fe20000100a00 */
[----:B------:R-:W-:-:S04]  /*1a5f0*/  IMAD.WIDE R126, R15, 0x4, R126 ;  /* 0x000000040f7e7825 */ /* 0x000fc800078e027e */
[----:B-1----:R-:W-:-:S05]  /*1a600*/  IMAD.WIDE R2, R15, 0x4, R132 ;  /* 0x000000040f027825 */ /* 0x002fca00078e0284 */
[----:B------:R1:W-:Y:S01]  /*1a610*/  STL.64 [R1+0x2b0], R2 ;  /* 0x0002b00201007387 */ /* 0x0003e20000100a00 */
[----:B------:R-:W-:-:S03]  /*1a620*/  IMAD.WIDE R124, R15, 0x4, R124 ;  /* 0x000000040f7c7825 */ /* 0x000fc600078e027c */
[----:B------:R-:W-:Y:S01]  /*1a630*/  STL.64 [R1+0x2a8], R130 ;  /* 0x0002a88201007387 */ /* 0x000fe20000100a00 */
[----:B-1----:R-:W-:-:S03]  /*1a640*/  IMAD.WIDE R2, R15, 0x4, R4 ;  /* 0x000000040f027825 */ /* 0x002fc600078e0204 */
[----:B------:R-:W4:Y:S04]  /*1a650*/  LDL.LU.64 R4, [R1+0xc0] ;  /* 0x0000c00001047983 */ /* 0x000f280000300a00 */
[----:B------:R-:W-:Y:S04]  /*1a660*/  STL.64 [R1+0x2a0], R126 ;  /* 0x0002a07e01007387 */ /* 0x000fe80000100a00 */
[----:B------:R1:W-:Y:S01]  /*1a670*/  STL.64 [R1+0x298], R2 ;  /* 0x0002980201007387 */ /* 0x0003e20000100a00 */
[----:B------:R-:W-:-:S04]  /*1a680*/  IMAD.WIDE R122, R15, 0x4, R122 ;  /* 0x000000040f7a7825 */ /* 0x000fc800078e027a */
[----:B------:R-:W-:-:S04]  /*1a690*/  IMAD.WIDE R120, R15, 0x4, R120 ;  /* 0x000000040f787825 */ /* 0x000fc800078e0278 */
[C---:B-1----:R-:W-:Y:S02]  /*1a6a0*/  IMAD.WIDE R2, R15.reuse, 0x4, R6 ;  /* 0x000000040f027825 */ /* 0x042fe400078e0206 */
[----:B------:R-:W4:Y:S04]  /*1a6b0*/  LDL.LU.64 R6, [R1+0xb8] ;  /* 0x0000b80001067983 */ /* 0x000f280000300a00 */
[----:B------:R-:W-:Y:S04]  /*1a6c0*/  STL.64 [R1+0x290], R124 ;  /* 0x0002907c01007387 */ /* 0x000fe80000100a00 */
        /* <DEDUP_REMOVED lines=10> */
[----:B------:R-:W4:Y:S02]  /*1a770*/  LDL.LU.64 R106, [R1+0xa8] ;  /* 0x0000a800016a7983 */ /* 0x000f240000300a00 */
[C---:B------:R-:W-:Y:S02]  /*1a780*/  IMAD.WIDE R182, R15.reuse, 0x4, R104 ;  /* 0x000000040fb67825 */ /* 0x040fe400078e0268 */
[----:B------:R-:W-:Y:S02]  /*1a790*/  STL.64 [R1+0x268], R118 ;  /* 0x0002687601007387 */ /* 0x000fe40000100a00 */
[C---:B------:R-:W-:Y:S02]  /*1a7a0*/  IMAD.WIDE R166, R15.reuse, 0x4, R218 ;  /* 0x000000040fa67825 */ /* 0x040fe400078e02da */
[----:B------:R1:W-:Y:S04]  /*1a7b0*/  STL.64 [R1+0x260], R2 ;  /* 0x0002600201007387 */ /* 0x0003e80000100a00 */
[----:B------:R-:W4:Y:S04]  /*1a7c0*/  LDL.LU.64 R104, [R1+0xa0] ;  /* 0x0000a00001687983 */ /* 0x000f280000300a00 */
[----:B------:R-:W4:Y:S04]  /*1a7d0*/  LDL.LU.64 R218, [R1+0x98] ;  /* 0x0000980001da7983 */ /* 0x000f280000300a00 */
[----:B------:R-:W-:Y:S04]  /*1a7e0*/  STL.64 [R1+0x258], R100 ;  /* 0x0002586401007387 */ /* 0x000fe80000100a00 */
[----:B------:R-:W-:Y:S01]  /*1a7f0*/  STL.64 [R1+0x250], R196 ;  /* 0x000250c401007387 */ /* 0x000fe20000100a00 */
[----:B-1----:R-:W-:-:S04]  /*1a800*/  IMAD.WIDE R2, R15, 0x4, R8 ;  /* 0x000000040f027825 */ /* 0x002fc800078e0208 */
[C---:B---3--:R-:W-:Y:S02]  /*1a810*/  IMAD.WIDE R154, R15.reuse, 0x4, R216 ;  /* 0x000000040f9a7825 */ /* 0x048fe400078e02d8 */
[----:B------:R-:W3:Y:S04]  /*1a820*/  LDL.LU.64 R216, [R1+0x90] ;  /* 0x0000900001d87983 */ /* 0x000ee80000300a00 */
[----:B------:R-:W-:Y:S04]  /*1a830*/  STL.64 [R1+0x248], R182 ;  /* 0x000248b601007387 */ /* 0x000fe80000100a00 */
[----:B------:R-:W-:Y:S01]  /*1a840*/  STL.64 [R1+0x240], R166 ;  /* 0x000240a601007387 */ /* 0x000fe20000100a00 */
[----:B------:R-:W-:-:S04]  /*1a850*/  IMAD.WIDE R140, R15, 0x4, R112 ;  /* 0x000000040f8c7825 */ /* 0x000fc800078e0270 */
[C---:B--2---:R-:W-:Y:S02]  /*1a860*/  IMAD.WIDE R112, R15.reuse, 0x4, R10 ;  /* 0x000000040f707825 */ /* 0x044fe400078e020a */
[----:B------:R-:W2:Y:S04]  /*1a870*/  LDL.LU.64 R10, [R1+0x88] ;  /* 0x00008800010a7983 */ /* 0x000ea80000300a00 */
[----:B------:R-:W-:Y:S04]  /*1a880*/  STL.64 [R1+0x238], R154 ;  /* 0x0002389a01007387 */ /* 0x000fe80000100a00 */
[----:B------:R-:W2:Y:S01]  /*1a890*/  LDL.LU.64 R8, [R1+0x80] ;  /* 0x0000800001087983 */ /* 0x000ea20000300a00 */
[----:B------:R-:W-:-:S03]  /*1a8a0*/  IMAD.WIDE R126, R15, 0x4, R110 ;  /* 0x000000040f7e7825 */ /* 0x000fc600078e026e */
[----:B------:R-:W-:Y:S04]  /*1a8b0*/  STL.64 [R1+0x228], R140 ;  /* 0x0002288c01007387 */ /* 0x000fe80000100a00 */
[----:B------:R1:W-:Y:S01]  /*1a8c0*/  STL.64 [R1+0x210], R2 ;  /* 0x0002100201007387 */ /* 0x0003e20000100a00 */
[----:B----4-:R-:W-:-:S03]  /*1a8d0*/  IMAD.WIDE R194, R15, 0x4, R4 ;  /* 0x000000040fc27825 */ /* 0x010fc600078e0204 */
[----:B------:R-:W4:Y:S04]  /*1a8e0*/  LDL.LU.64 R4, [R1+0x78] ;  /* 0x0000780001047983 */ /* 0x000f280000300a00 */
[----:B------:R-:W-:Y:S01]  /*1a8f0*/  STL.64 [R1+0x220], R126 ;  /* 0x0002207e01007387 */ /* 0x000fe20000100a00 */
[----:B------:R-:W-:-:S03]  /*1a900*/  IMAD.WIDE R180, R15, 0x4, R6 ;  /* 0x000000040fb47825 */ /* 0x000fc600078e0206 */
[----:B------:R-:W4:Y:S04]  /*1a910*/  LDL.LU.64 R6, [R1+0x70] ;  /* 0x0000700001067983 */ /* 0x000f280000300a00 */
[----:B------:R-:W-:Y:S04]  /*1a920*/  STL.64 [R1+0x218], R112 ;  /* 0x0002187001007387 */ /* 0x000fe80000100a00 */
[----:B------:R1:W-:Y:S04]  /*1a930*/  STL.64 [R1+0x208], R194 ;  /* 0x000208c201007387 */ /* 0x0003e80000100a00 */
[----:B------:R-:W4:Y:S04]  /*1a940*/  LDL.LU.64 R250, [R1+0x68] ;  /* 0x0000680001fa7983 */ /* 0x000f280000300a00 */
[----:B------:R-:W4:Y:S01]  /*1a950*/  LDL.LU.64 R136, [R1+0x60] ;  /* 0x0000600001887983 */ /* 0x000f220000300a00 */
[----:B------:R-:W-:-:S03]  /*1a960*/  IMAD.WIDE R164, R15, 0x4, R108 ;  /* 0x000000040fa47825 */ /* 0x000fc600078e026c */
[----:B------:R-:W4:Y:S04]  /*1a970*/  LDL.LU.64 R122, [R1+0x58] ;  /* 0x00005800017a7983 */ /* 0x000f280000300a00 */
[----:B------:R-:W4:Y:S04]  /*1a980*/  LDL.LU.64 R108, [R1+0x50] ;  /* 0x00005000016c7983 */ /* 0x000f280000300a00 */
[----:B------:R-:W1:Y:S04]  /*1a990*/  LDL.LU.64 R134, [R1+0x48] ;  /* 0x0000480001867983 */ /* 0x000e680000300a00 */
[----:B------:R-:W-:Y:S04]  /*1a9a0*/  STL.64 [R1+0x200], R180 ;  /* 0x000200b401007387 */ /* 0x000fe80000100a00 */
[----:B------:R-:W4:Y:S04]  /*1a9b0*/  LDL.LU.64 R132, [R1+0x40] ;  /* 0x0000400001847983 */ /* 0x000f280000300a00 */
[----:B------:R-:W4:Y:S01]  /*1a9c0*/  LDL.LU.64 R130, [R1+0x38] ;  /* 0x0000380001827983 */ /* 0x000f220000300a00 */
[----:B------:R-:W-:-:S03]  /*1a9d0*/  IMAD.WIDE R152, R15, 0x4, R106 ;  /* 0x000000040f987825 */ /* 0x000fc600078e026a */
[----:B------:R-:W-:Y:S04]  /*1a9e0*/  STL.64 [R1+0x1f8], R164 ;  /* 0x0001f8a401007387 */ /* 0x000fe80000100a00 */
[----:B------:R-:W4:Y:S04]  /*1a9f0*/  LDL.LU.64 R120, [R1+0x30] ;  /* 0x0000300001787983 */ /* 0x000f280000300a00 */
[----:B------:R-:W4:Y:S01]  /*1aa00*/  LDL.LU.64 R118, [R1+0x28] ;  /* 0x0000280001767983 */ /* 0x000f220000300a00 */
[----:B------:R-:W-:-:S03]  /*1aa10*/  IMAD.WIDE R138, R15, 0x4, R104 ;  /* 0x000000040f8a7825 */ /* 0x000fc600078e0268 */
[----:B------:R-:W4:Y:S01]  /*1aa20*/  LDL.LU.64 R116, [R1+0x20] ;  /* 0x0000200001747983 */ /* 0x000f220000300a00 */
[----:B------:R-:W-:-:S03]  /*1aa30*/  IMAD.WIDE R124, R15, 0x4, R218 ;  /* 0x000000040f7c7825 */ /* 0x000fc600078e02da */
[----:B------:R-:W4:Y:S04]  /*1aa40*/  LDL.LU.64 R106, [R1+0x18] ;  /* 0x00001800016a7983 */ /* 0x000f280000300a00 */
[----:B------:R-:W-:Y:S04]  /*1aa50*/  STL.64 [R1+0x1f0], R152 ;  /* 0x0001f09801007387 */ /* 0x000fe80000100a00 */
[----:B------:R-:W4:Y:S01]  /*1aa60*/  LDL.LU.64 R104, [R1+0x10] ;  /* 0x0000100001687983 */ /* 0x000f220000300a00 */
[----:B---3--:R-:W-:-:S03]  /*1aa70*/  IMAD.WIDE R110, R15, 0x4, R216 ;  /* 0x000000040f6e7825 */ /* 0x008fc600078e02d8 */
[----:B------:R-:W3:Y:S04]  /*1aa80*/  LDL.LU.64 R216, [R1+0x8] ;  /* 0x0000080001d87983 */ /* 0x000ee80000300a00 */
[----:B------:R-:W-:Y:S01]  /*1aa90*/  STL.64 [R1+0x1e8], R138 ;  /* 0x0001e88a01007387 */ /* 0x000fe20000100a00 */
[----:B--2---:R-:W-:-:S04]  /*1aaa0*/  IMAD.WIDE R218, R15, 0x4, R10 ;  /* 0x000000040fda7825 */ /* 0x004fc800078e020a */
[C---:B------:R-:W-:Y:S02]  /*1aab0*/  IMAD.WIDE R10, R15.reuse, 0x4, R8 ;  /* 0x000000040f0a7825 */ /* 0x040fe400078e0208 */
[----:B------:R-:W2:Y:S04]  /*1aac0*/  LDL.LU.64 R8, [R1] ;  /* 0x0000000001087983 */ /* 0x000ea80000300a00 */
[----:B------:R-:W-:Y:S04]  /*1aad0*/  STL.64 [R1+0x1e0], R124 ;  /* 0x0001e07c01007387 */ /* 0x000fe80000100a00 */
[----:B------:R-:W-:Y:S04]  /*1aae0*/  STL.64 [R1+0x1d8], R110 ;  /* 0x0001d86e01007387 */ /* 0x000fe80000100a00 */
[----:B------:R1:W-:Y:S04]  /*1aaf0*/  STL.64 [R1+0x1c8], R10 ;  /* 0x0001c80a01007387 */ /* 0x0003e80000100a00 */
[----:B------:R-:W-:Y:S01]  /*1ab00*/  STL.64 [R1+0x1d0], R218 ;  /* 0x0001d0da01007387 */ /* 0x000fe20000100a00 */
[----:B----4-:R-:W-:-:S05]  /*1ab10*/  IMAD.WIDE R4, R15, 0x4, R4 ;  /* 0x000000040f047825 */ /* 0x010fca00078e0204 */
[----:B------:R-:W-:Y:S01]  /*1ab20*/  STL.64 [R1+0x1c0], R4 ;  /* 0x0001c00401007387 */ /* 0x000fe20000100a00 */
[----:B------:R-:W-:-:S04]  /*1ab30*/  IMAD.WIDE R176, R15, 0x4, R246 ;  /* 0x000000040fb07825 */ /* 0x000fc800078e02f6 */
[----:B------:R-:W-:-:S05]  /*1ab40*/  IMAD.WIDE R6, R15, 0x4, R6 ;  /* 0x000000040f067825 */ /* 0x000fca00078e0206 */
[----:B------:R-:W-:Y:S01]  /*1ab50*/  STL.64 [R1+0x1b8], R6 ;  /* 0x0001b80601007387 */ /* 0x000fe20000100a00 */
[----:B------:R-:W-:-:S04]  /*1ab60*/  IMAD.WIDE R150, R15, 0x4, R250 ;  /* 0x000000040f967825 */ /* 0x000fc800078e02fa */
[C---:B------:R-:W-:Y:S01]  /*1ab70*/  IMAD.WIDE R136, R15.reuse, 0x4, R136 ;  /* 0x000000040f887825 */ /* 0x040fe200078e0288 */
[----:B------:R-:W-:Y:S03]  /*1ab80*/  STL.64 [R1+0x1b0], R150 ;  /* 0x0001b09601007387 */ /* 0x000fe60000100a00 */
[C---:B------:R-:W-:Y:S01]  /*1ab90*/  IMAD.WIDE R122, R15.reuse, 0x4, R122 ;  /* 0x000000040f7a7825 */ /* 0x040fe200078e027a */
[----:B------:R-:W-:Y:S03]  /*1aba0*/  STL.64 [R1+0x1a8], R136 ;  /* 0x0001a88801007387 */ /* 0x000fe60000100a00 */
[----:B------:R-:W-:-:S04]  /*1abb0*/  IMAD.WIDE R108, R15, 0x4, R108 ;  /* 0x000000040f6c7825 */ /* 0x000fc800078e026c */
[----:B-1----:R-:W-:-:S05]  /*1abc0*/  IMAD.WIDE R2, R15, 0x4, R134 ;  /* 0x000000040f027825 */ /* 0x002fca00078e0286 */
[----:B------:R-:W-:Y:S01]  /*1abd0*/  STL.64 [R1+0x190], R2 ;  /* 0x0001900201007387 */ /* 0x000fe20000100a00 */
[----:B------:R-:W-:-:S03]  /*1abe0*/  IMAD.WIDE R192, R15, 0x4, R132 ;  /* 0x000000040fc07825 */ /* 0x000fc600078e0284 */
[----:B------:R-:W-:Y:S01]  /*1abf0*/  STL.64 [R1+0x1a0], R122 ;  /* 0x0001a07a01007387 */ /* 0x000fe20000100a00 */
[----:B------:R-:W-:-:S03]  /*1ac00*/  IMAD.WIDE R178, R15, 0x4, R130 ;  /* 0x000000040fb27825 */ /* 0x000fc600078e0282 */
[----:B------:R-:W-:Y:S04]  /*1ac10*/  STL.64 [R1+0x198], R108 ;  /* 0x0001986c01007387 */ /* 0x000fe80000100a00 */
[----:B------:R1:W-:Y:S01]  /*1ac20*/  STL.64 [R1+0x188], R192 ;  /* 0x000188c001007387 */ /* 0x0003e20000100a00 */
        /* <DEDUP_REMOVED lines=8> */
[----:B------:R-:W-:-:S04]  /*1acb0*/  IMAD.WIDE R160, R15, 0x4, R244 ;  /* 0x000000040fa07825 */ /* 0x000fc800078e02f4 */
[C---:B------:R-:W-:Y:S01]  /*1acc0*/  IMAD.WIDE R106, R15.reuse, 0x4, R104 ;  /* 0x000000040f6a7825 */ /* 0x040fe200078e0268 */
[----:B------:R-:W-:Y:S03]  /*1acd0*/  STL.64 [R1+0x160], R120 ;  /* 0x0001607801007387 */ /* 0x000fe60000100a00 */
[C---:B------:R-:W-:Y:S01]  /*1ace0*/  IMAD.WIDE R146, R15.reuse, 0x4, R242 ;  /* 0x000000040f927825 */ /* 0x040fe200078e02f2 */
[----:B------:R-:W-:Y:S03]  /*1acf0*/  STL.64 [R1+0x158], R106 ;  /* 0x0001586a01007387 */ /* 0x000fe60000100a00 */
        /* <DEDUP_REMOVED lines=24> */
[----:B---3--:R-:W-:-:S04]  /*1ae80*/  IMAD.WIDE R216, R15, 0x4, R216 ;  /* 0x000000040fd87825 */ /* 0x008fc800078e02d8 */
[----:B------:R-:W-:-:S04]  /*1ae90*/  IMAD.WIDE R234, R15, 0x4, R80 ;  /* 0x000000040fea7825 */ /* 0x000fc800078e0250 */
[----:B------:R-:W-:-:S04]  /*1aea0*/  IMAD.WIDE R84, R15, 0x4, R84 ;  /* 0x000000040f547825 */ /* 0x000fc800078e0254 */
[----:B--2---:R-:W-:-:S04]  /*1aeb0*/  IMAD.WIDE R240, R15, 0x4, R8 ;  /* 0x000000040ff07825 */ /* 0x004fc800078e0208 */
[C---:B------:R-:W-:Y:S01]  /*1aec0*/  IMAD.WIDE R8, R15.reuse, 0x4, R238 ;  /* 0x000000040f087825 */ /* 0x040fe200078e02ee */
[----:B------:R2:W-:Y:S04]  /*1aed0*/  STL.64 [R1+0x148], R240 ;  /* 0x000148f001007387 */ /* 0x0005e80000100a00 */
[----:B------:R-:W-:Y:S04]  /*1aee0*/  STL.64 [R1+0x150], R216 ;  /* 0x000150d801007387 */ /* 0x000fe80000100a00 */
[----:B------:R-:W-:Y:S04]  /*1aef0*/  STL.64 [R1+0x140], R176 ;  /* 0x000140b001007387 */ /* 0x000fe80000100a00 */
[----:B------:R-:W-:Y:S04]  /*1af00*/  STL.64 [R1+0x138], R160 ;  /* 0x000138a001007387 */ /* 0x000fe80000100a00 */
[----:B------:R-:W-:Y:S04]  /*1af10*/  STL.64 [R1+0x130], R146 ;  /* 0x0001309201007387 */ /* 0x000fe80000100a00 */
[----:B------:R-:W-:Y:S04]  /*1af20*/  STL.64 [R1+0x128], R8 ;  /* 0x0001280801007387 */ /* 0x000fe80000100a00 */
[----:B------:R-:W-:Y:S04]  /*1af30*/  STL.64 [R1+0x120], R118 ;  /* 0x0001207601007387 */ /* 0x000fe80000100a00 */
[----:B------:R-:W-:Y:S04]  /*1af40*/  STL.64 [R1+0x118], R104 ;  /* 0x0001186801007387 */ /* 0x000fe80000100a00 */
[----:B------:R3:W-:Y:S04]  /*1af50*/  STL.64 [R1+0x108], R190 ;  /* 0x000108be01007387 */ /* 0x0007e80000100a00 */
[----:B------:R-:W-:Y:S04]  /*1af60*/  STL.64 [R1+0x110], R232 ;  /* 0x000110e801007387 */ /* 0x000fe80000100a00 */
[----:B------:R-:W-:Y:S01]  /*1af70*/  STL.64 [R1+0x100], R174 ;  /* 0x000100ae01007387 */ /* 0x000fe20000100a00 */
[----:B------:R-:W-:-:S03]  /*1af80*/  IMAD.WIDE R238, R15, 0x4, R50 ;  /* 0x000000040fee7825 */ /* 0x000fc600078e0232 */
[----:B------:R-:W4:Y:S04]  /*1af90*/  LDL R45, [R1+0x230] ;  /* 0x00023000012d7983 */ /* 0x000f280000100800 */
[----:B------:R-:W-:Y:S04]  /*1afa0*/  STL.64 [R1+0xf8], R248 ;  /* 0x0000f8f801007387 */ /* 0x000fe80000100a00 */
[----:B------:R-:W-:Y:S04]  /*1afb0*/  STL.64 [R1+0xf0], R144 ;  /* 0x0000f09001007387 */ /* 0x000fe80000100a00 */
[----:B------:R-:W-:Y:S04]  /*1afc0*/  STL.64 [R1+0xe8], R132 ;  /* 0x0000e88401007387 */ /* 0x000fe80000100a00 */
[----:B------:R-:W-:Y:S04]  /*1afd0*/  STL.64 [R1+0xe0], R116 ;  /* 0x0000e07401007387 */ /* 0x000fe80000100a00 */
[----:B------:R-:W-:Y:S04]  /*1afe0*/  STL.64 [R1+0xd8], R228 ;  /* 0x0000d8e401007387 */ /* 0x000fe80000100a00 */
[----:B------:R1:W-:Y:S04]  /*1aff0*/  STL.64 [R1+0xc8], R188 ;  /* 0x0000c8bc01007387 */ /* 0x0003e80000100a00 */
[----:B------:R-:W2:Y:S04]  /*1b000*/  LDL.LU.64 R54, [R1+0x310] ;  /* 0x0003100001367983 */ /* 0x000ea80000300a00 */
[----:B------:R-:W-:Y:S04]  /*1b010*/  STL.64 [R1+0xd0], R238 ;  /* 0x0000d0ee01007387 */ /* 0x000fe80000100a00 */
[----:B------:R-:W-:Y:S04]  /*1b020*/  STL.64 [R1+0xc0], R172 ;  /* 0x0000c0ac01007387 */ /* 0x000fe80000100a00 */
[----:B------:R-:W3:Y:S04]  /*1b030*/  LDL.LU.64 R56, [R1+0x308] ;  /* 0x0003080001387983 */ /* 0x000ee80000300a00 */
[----:B------:R-:W-:Y:S04]  /*1b040*/  STL.64 [R1+0xb8], R158 ;  /* 0x0000b89e01007387 */ /* 0x000fe80000100a00 */
[----:B------:R-:W-:Y:S04]  /*1b050*/  STL.64 [R1+0xb0], R250 ;  /* 0x0000b0fa01007387 */ /* 0x000fe80000100a00 */
[----:B------:R-:W-:Y:S04]  /*1b060*/  STL.64 [R1+0xa8], R130 ;  /* 0x0000a88201007387 */ /* 0x000fe80000100a00 */
[----:B------:R-:W-:Y:S04]  /*1b070*/  STL.64 [R1+0xa0], R42 ;  /* 0x0000a02a01007387 */ /* 0x000fe80000100a00 */
[----:B------:R-:W-:Y:S04]  /*1b080*/  STL.64 [R1+0x98], R230 ;  /* 0x000098e601007387 */ /* 0x000fe80000100a00 */
[----:B------:R1:W-:Y:S04]  /*1b090*/  STL.64 [R1+0x88], R60 ;  /* 0x0000883c01007387 */ /* 0x0003e80000100a00 */
[----:B------:R-:W3:Y:S04]  /*1b0a0*/  LDL.LU.64 R70, [R1+0x2d0] ;  /* 0x0002d00001467983 */ /* 0x000ee80000300a00 */
[----:B------:R-:W-:Y:S04]  /*1b0b0*/  STL.64 [R1+0x90], R246 ;  /* 0x000090f601007387 */ /* 0x000fe80000100a00 */
[----:B------:R-:W-:Y:S04]  /*1b0c0*/  STL.64 [R1+0x80], R62 ;  /* 0x0000803e01007387 */ /* 0x000fe80000100a00 */
[----:B------:R-:W3:Y:S04]  /*1b0d0*/  LDL.LU.64 R72, [R1+0x2c8] ;  /* 0x0002c80001487983 */ /* 0x000ee80000300a00 */
[----:B------:R-:W-:Y:S04]  /*1b0e0*/  STL.64 [R1+0x78], R64 ;  /* 0x0000784001007387 */ /* 0x000fe80000100a00 */
[----:B------:R-:W-:Y:S01]  /*1b0f0*/  STL.64 [R1+0x70], R66 ;  /* 0x0000704201007387 */ /* 0x000fe20000100a00 */
[----:B------:R-:W-:-:S03]  /*1b100*/  IMAD.WIDE R46, R15, 0x4, R86 ;  /* 0x000000040f2e7825 */ /* 0x000fc600078e0256 */
[----:B------:R-:W-:Y:S04]  /*1b110*/  STL.64 [R1+0x68], R68 ;  /* 0x0000684401007387 */ /* 0x000fe80000100a00 */
[----:B------:R-:W-:Y:S04]  /*1b120*/  STL.64 [R1+0x10], R226 ;  /* 0x000010e201007387 */ /* 0x000fe80000100a00 */
[----:B------:R-:W-:Y:S04]  /*1b130*/  STL.64 [R1+0x18], R234 ;  /* 0x000018ea01007387 */ /* 0x000fe80000100a00 */
[----:B------:R-:W-:Y:S04]  /*1b140*/  STL.64 [R1+0x28], R84 ;  /* 0x0000285401007387 */ /* 0x000fe80000100a00 */
[----:B------:R-:W3:Y:S01]  /*1b150*/  LDL.LU.64 R86, [R1+0x290] ;  /* 0x0002900001567983 */ /* 0x000ee20000300a00 */
[----:B------:R-:W-:-:S04]  /*1b160*/  IMAD.WIDE R242, R15, 0x4, R82 ;  /* 0x000000040ff27825 */ /* 0x000fc800078e0252 */
[C---:B------:R-:W-:Y:S01]  /*1b170*/  IMAD.WIDE R212, R15.reuse, 0x4, R212 ;  /* 0x000000040fd47825 */ /* 0x040fe200078e02d4 */
[----:B------:R-:W-:Y:S03]  /*1b180*/  STL.64 [R1+0x20], R242 ;  /* 0x000020f201007387 */ /* 0x000fe60000100a00 */
[C---:B------:R-:W-:Y:S01]  /*1b190*/  IMAD.WIDE R34, R15.reuse, 0x4, R34 ;  /* 0x000000040f227825 */ /* 0x040fe200078e0222 */
[----:B------:R1:W-:Y:S03]  /*1b1a0*/  STL.64 [R1+0x30], R46 ;  /* 0x0000302e01007387 */ /* 0x0003e60000100a00 */
[----:B------:R-:W-:-:S04]  /*1b1b0*/  IMAD.WIDE R222, R15, 0x4, R222 ;  /* 0x000000040fde7825 */ /* 0x000fc800078e02de */
[C---:B------:R-:W-:Y:S02]  /*1b1c0*/  IMAD.WIDE R48, R15.reuse, 0x4, R88 ;  /* 0x000000040f307825 */ /* 0x040fe400078e0258 */
[----:B------:R-:W3:Y:S02]  /*1b1d0*/  LDL.LU.64 R88, [R1+0x288] ;  /* 0x0002880001587983 */ /* 0x000ee40000300a00 */
[----:B------:R-:W-:-:S04]  /*1b1e0*/  IMAD.WIDE R50, R15, 0x4, R90 ;  /* 0x000000040f327825 */ /* 0x000fc800078e025a */
[C---:B------:R-:W-:Y:S01]  /*1b1f0*/  IMAD.WIDE R52, R15.reuse, 0x4, R92 ;  /* 0x000000040f347825 */ /* 0x040fe200078e025c */
[----:B------:R1:W-:Y:S03]  /*1b200*/  STL.64 [R1+0x38], R48 ;  /* 0x0000383001007387 */ /* 0x0003e60000100a00 */
[C---:B------:R-:W-:Y:S01]  /*1b210*/  IMAD.WIDE R236, R15.reuse, 0x4, R96 ;  /* 0x000000040fec7825 */ /* 0x040fe200078e0260 */
[----:B------:R1:W-:Y:S03]  /*1b220*/  STL.64 [R1+0x40], R50 ;  /* 0x0000403201007387 */ /* 0x0003e60000100a00 */
[C---:B------:R-:W-:Y:S01]  /*1b230*/  IMAD.WIDE R244, R15.reuse, 0x4, R98 ;  /* 0x000000040ff47825 */ /* 0x040fe200078e0262 */
[----:B------:R1:W-:Y:S04]  /*1b240*/  STL.64 [R1+0x48], R52 ;  /* 0x0000483401007387 */ /* 0x0003e80000100a00 */
[----:B------:R-:W-:Y:S04]  /*1b250*/  STL.64 [R1+0x58], R236 ;  /* 0x000058ec01007387 */ /* 0x000fe80000100a00 */
[----:B------:R-:W-:Y:S04]  /*1b260*/  STL.64 [R1+0x60], R244 ;  /* 0x000060f401007387 */ /* 0x000fe80000100a00 */
[----:B----4-:R-:W-:Y:S04]  /*1b270*/  LDGSTS.E [R45+0x40000], desc[UR20][R212.64], P4 ;  /* 0x40000000d42d7fae */ /* 0x010fe8000a1a1014 */
[----:B------:R-:W-:Y:S04]  /*1b280*/  LDGSTS.E [R45+0x40400], desc[UR20][R34.64], P4 ;  /* 0x40400000222d7fae */ /* 0x000fe8000a1a1014 */
[----:B------:R-:W-:Y:S04]  /*1b290*/  LDGSTS.E [R45+0x40800], desc[UR20][R222.64], P4 ;  /* 0x40800000de2d7fae */ /* 0x000fe8000a1a1014 */
[----:B------:R-:W-:Y:S04]  /*1b2a0*/  LDGSTS.E [R45+0x40c00], desc[UR20][R198.64], P4 ;  /* 0x40c00000c62d7fae */ /* 0x000fe8000a1a1014 */
[----:B------:R-:W4:Y:S04]  /*1b2b0*/  LDL.LU.64 R198, [R1+0xa10] ;  /* 0x000a100001c67983 */ /* 0x000f280000300a00 */
[----:B--2---:R-:W-:Y:S04]  /*1b2c0*/  LDGSTS.E [R45+0x41000], desc[UR20][R54.64], P4 ;  /* 0x41000000362d7fae */ /* 0x004fe8000a1a1014 */
[----:B---3--:R-:W-:Y:S04]  /*1b2d0*/  LDGSTS.E [R45+0x41400], desc[UR20][R70.64], P4 ;  /* 0x41400000462d7fae */ /* 0x008fe8000a1a1014 */
[----:B------:R-:W-:Y:S04]  /*1b2e0*/  LDGSTS.E [R45+0x41800], desc[UR20][R86.64], P4 ;  /* 0x41800000562d7fae */ /* 0x000fe8000a1a1014 */
[----:B------:R-:W-:Y:S04]  /*1b2f0*/  LDGSTS.E [R45+0x41c00], desc[UR20][R196.64], P4 ;  /* 0x41c00000c42d7fae */ /* 0x000fe8000a1a1014 */
[----:B------:R-:W-:Y:S04]  /*1b300*/  LDGSTS.E [R45+0x42000], desc[UR20][R194.64], P4 ;  /* 0x42000000c22d7fae */ /* 0x000fe8000a1a1014 */
[----:B------:R-:W-:Y:S04]  /*1b310*/  LDGSTS.E [R45+0x42400], desc[UR20][R10.64], P4 ;  /* 0x424000000a2d7fae */ /* 0x000fe8000a1a1014 */
[----:B------:R-:W2:Y:S04]  /*1b320*/  LDL.LU.64 R196, [R1+0xa08] ;  /* 0x000a080001c47983 */ /* 0x000ea80000300a00 */
[----:B------:R-:W3:Y:S04]  /*1b330*/  LDL.LU.64 R194, [R1+0xa00] ;  /* 0x000a000001c27983 */ /* 0x000ee80000300a00 */
[----:B------:R-:W2:Y:S04]  /*1b340*/  LDL.LU.64 R58, [R1+0x300] ;  /* 0x00030000013a7983 */ /* 0x000ea80000300a00 */
[----:B------:R-:W2:Y:S04]  /*1b350*/  LDL.LU.64 R74, [R1+0x2c0] ;  /* 0x0002c000014a7983 */ /* 0x000ea80000300a00 */
[----:B------:R-:W2:Y:S04]  /*1b360*/  LDL.LU.64 R90, [R1+0x280] ;  /* 0x00028000015a7983 */ /* 0x000ea80000300a00 */
[----:B------:R-:W2:Y:S01]  /*1b370*/  LDL.LU.64 R10, [R1+0x9f8] ;  /* 0x0009f800010a7983 */ /* 0x000ea20000300a00 */
        /* <DEDUP_REMOVED lines=8> */
[----:B-1----:R-:W3:Y:S04]  /*1b400*/  LDL.LU.64 R192, [R1+0x9f0] ;  /* 0x0009f00001c07983 */ /* 0x002ee80000300a00 */
[----:B------:R-:W3:Y:S04]  /*1b410*/  LDL.LU.64 R240, [R1+0x9e8] ;  /* 0x0009e80001f07983 */ /* 0x000ee80000300a00 */
[----:B------:R-:W3:Y:S04]  /*1b420*/  LDL.LU.64 R190, [R1+0x9e0] ;  /* 0x0009e00001be7983 */ /* 0x000ee80000300a00 */
[----:B------:R-:W3:Y:S04]  /*1b430*/  LDL.LU.64 R188, [R1+0x9d8] ;  /* 0x0009d80001bc7983 */ /* 0x000ee80000300a00 */
[----:B--2---:R-:W-:Y:S04]  /*1b440*/  LDGSTS.E [R11+0x40080], desc[UR20][R214.64], P4 ;  /* 0x40080000d60b7fae */ /* 0x004fe8000a1a1014 */
[----:B------:R-:W-:Y:S04]  /*1b450*/  LDGSTS.E [R11+0x40480], desc[UR20][R36.64], P4 ;  /* 0x40480000240b7fae */ /* 0x000fe8000a1a1014 */
[----:B------:R-:W-:Y:S04]  /*1b460*/  LDGSTS.E [R11+0x40880], desc[UR20][R186.64], P4 ;  /* 0x40880000ba0b7fae */ /* 0x000fe8000a1a1014 */
[----:B------:R-:W-:Y:S04]  /*1b470*/  LDGSTS.E [R11+0x40c80], desc[UR20][R184.64], P4 ;  /* 0x40c80000b80b7fae */ /* 0x000fe8000a1a1014 */
[----:B------:R-:W-:Y:S04]  /*1b480*/  LDGSTS.E [R11+0x41080], desc[UR20][R56.64], P4 ;  /* 0x41080000380b7fae */ /* 0x000fe8000a1a1014 */
        /* <DEDUP_REMOVED lines=21> */
[----:B------:R-:W3:Y:S04]  /*1b5e0*/  LDL.LU.64 R92, [R1+0x278] ;  /* 0x00027800015c7983 */ /* 0x000ee80000300a00 */
[----:B------:R-:W3:Y:S04]  /*1b5f0*/  LDL.LU.64 R178, [R1+0x9a8] ;  /* 0x0009a80001b27983 */ /* 0x000ee80000300a00 */
[----:B------:R-:W3:Y:S04]  /*1b600*/  LDL.LU.64 R176, [R1+0x9a0] ;  /* 0x0009a00001b07983 */ /* 0x000ee80000300a00 */
[----:B------:R-:W3:Y:S04]  /*1b610*/  LDL.LU.64 R174, [R1+0x998] ;  /* 0x0009980001ae7983 */ /* 0x000ee80000300a00 */
[----:B------:R-:W3:Y:S01]  /*1b620*/  LDL.LU.64 R172, [R1+0x990] ;  /* 0x0009900001ac7983 */ /* 0x000ee20000300a00 */
[----:B------:R-:W-:-:S03]  /*1b630*/  IMAD.WIDE R2, R15, 0x4, R94 ;  /* 0x000000040f027825 */ /* 0x000fc600078e025e */
        /* <DEDUP_REMOVED lines=15> */
[----:B------:R-:W3:Y:S04]  /*1b730*/  LDL.LU.64 R46, [R1+0x330] ;  /* 0x00033000012e7983 */ /* 0x000ee80000300a00 */
[----:B------:R-:W3:Y:S04]  /*1b740*/  LDL.LU.64 R62, [R1+0x2f0] ;  /* 0x0002f000013e7983 */ /* 0x000ee80000300a00 */
[----:B------:R-:W3:Y:S04]  /*1b750*/  LDL.LU.64 R78, [R1+0x2b0] ;  /* 0x0002b000014e7983 */ /* 0x000ee80000300a00 */
        /* <DEDUP_REMOVED lines=9> */
[----:B------:R-:W4:Y:S04]  /*1b7f0*/  LDL.LU.64 R162, [R1+0x960] ;  /* 0x0009600001a27983 */ /* 0x000f280000300a00 */
[----:B------:R-:W4:Y:S01]  /*1b800*/  LDL.LU.64 R160, [R1+0x958] ;  /* 0x0009580001a07983 */ /* 0x000f220000300a00 */
[----:B------:R-:W-:-:S03]  /*1b810*/  IMAD.WIDE R26, R15, 0x4, R26 ;  /* 0x000000040f1a7825 */ /* 0x000fc600078e021a */
[----:B------:R-:W4:Y:S01]  /*1b820*/  LDL.LU.64 R248, [R1+0x950] ;  /* 0x0009500001f87983 */ /* 0x000f220000300a00 */
[----:B------:R-:W-:-:S03]  /*1b830*/  IMAD.WIDE R224, R15, 0x4, R224 ;  /* 0x000000040fe07825 */ /* 0x000fc600078e02e0 */
[----:B------:R-:W4:Y:S04]  /*1b840*/  LDL.LU.64 R158, [R1+0x948] ;  /* 0x00094800019e7983 */ /* 0x000f280000300a00 */
[----:B------:R-:W-:Y:S04]  /*1b850*/  STL.64 [R1+0x7d8], R4 ;  /* 0x0007d80401007387 */ /* 0x000fe80000100a00 */
[----:B--2---:R-:W-:Y:S04]  /*1b860*/  LDGSTS.E [R6+0x40180], desc[UR20][R24.64], P4 ;  /* 0x4018000018067fae */ /* 0x004fe8000a1a1014 */
[----:B------:R-:W-:Y:S04]  /*1b870*/  LDGSTS.E [R6+0x40580], desc[UR20][R40.64], P4 ;  /* 0x4058000028067fae */ /* 0x000fe8000a1a1014 */
        /* <DEDUP_REMOVED lines=32> */
[----:B----4-:R-:W-:Y:S04]  /*1ba80*/  LDGSTS.E [R7+0x41a00], desc[UR20][R94.64], P4 ;  /* 0x41a000005e077fae */ /* 0x010fe8000a1a1014 */
[----:B------:R-:W4:Y:S04]  /*1ba90*/  LDL.LU.64 R142, [R1+0x900] ;  /* 0x00090000018e7983 */ /* 0x000f280000300a00 */
[----:B------:R-:W-:Y:S04]  /*1baa0*/  LDGSTS.E [R7+0x41e00], desc[UR20][R140.64], P4 ;  /* 0x41e000008c077fae */ /* 0x000fe8000a1a1014 */
[----:B------:R-:W-:Y:S04]  /*1bab0*/  LDGSTS.E [R7+0x42200], desc[UR20][R138.64], P4 ;  /* 0x422000008a077fae */ /* 0x000fe8000a1a1014 */
[----:B------:R-:W-:Y:S04]  /*1bac0*/  LDGSTS.E [R7+0x42600], desc[UR20][R136.64], P4 ;  /* 0x4260000088077fae */ /* 0x000fe8000a1a1014 */
        /* <DEDUP_REMOVED lines=8> */
[----:B------:R-:W2:Y:S04]  /*1bb50*/  LDL.LU.64 R8, [R1+0x8d8] ;  /* 0x0008d80001087983 */ /* 0x000ea80000300a00 */
[----:B------:R-:W-:Y:S04]  /*1bb60*/  LDGSTS.E [R7+0x43600], desc[UR20][R130.64], P4 ;  /* 0x4360000082077fae */ /* 0x000fe8000a1a1014 */
        /* <DEDUP_REMOVED lines=8> */
[----:B------:R1:W-:Y:S04]  /*1bbf0*/  STL.64 [R1+0x7e0], R6 ;  /* 0x0007e00601007387 */ /* 0x0003e80000100a00 */
[----:B--2---:R-:W-:Y:S04]  /*1bc00*/  LDGSTS.E [R8+0x40280], desc[UR20][R28.64], P4 ;  /* 0x402800001c087fae */ /* 0x004fe8000a1a1014 */
        /* <DEDUP_REMOVED lines=13> */
[----:B------:R-:W-:Y:S04]  /*1bce0*/  LDGSTS.E [R8+0x42a80], desc[UR20][R120.64], P4 ;  /* 0x42a8000078087fae */ /* 0x000fe8000a1a1014 */
[----:B------:R-:W-:Y:S04]  /*1bcf0*/  LDGSTS.E [R8+0x42e80], desc[UR20][R118.64], P4 ;  /* 0x42e8000076087fae */ /* 0x000fe8000a1a1014 */
[----:B------:R-:W-:Y:S04]  /*1bd00*/  LDGSTS.E [R8+0x43280], desc[UR20][R116.64], P4 ;  /* 0x4328000074087fae */ /* 0x000fe8000a1a1014 */
[----:B------:R-:W2:Y:S04]  /*1bd10*/  LDL.LU.64 R120, [R1+0x8a0] ;  /* 0x0008a00001787983 */ /* 0x000ea80000300a00 */
[----:B------:R-:W2:Y:S04]  /*1bd20*/  LDL.LU.64 R52, [R1+0x318] ;  /* 0x0003180001347983 */ /* 0x000ea80000300a00 */
[----:B------:R-:W4:Y:S04]  /*1bd30*/  LDL.LU.64 R68, [R1+0x2d8] ;  /* 0x0002d80001447983 */ /* 0x000f280000300a00 */
[----:B------:R-:W4:Y:S04]  /*1bd40*/  LDL.LU.64 R84, [R1+0x298] ;  /* 0x0002980001547983 */ /* 0x000f280000300a00 */
[----:B------:R-:W4:Y:S04]  /*1bd50*/  LDL.LU.64 R118, [R1+0x898] ;  /* 0x0008980001767983 */ /* 0x000f280000300a00 */
[----:B------:R-:W4:Y:S04]  /*1bd60*/  LDL.LU.64 R116, [R1+0x890] ;  /* 0x0008900001747983 */ /* 0x000f280000300a00 */
[----:B------:R-:W-:Y:S04]  /*1bd70*/  LDGSTS.E [R8+0x43680], desc[UR20][R42.64], P4 ;  /* 0x436800002a087fae */ /* 0x000fe8000a1a1014 */
[----:B-1----:R-:W4:Y:S04]  /*1bd80*/  LDL.LU.64 R6, [R1+0x190] ;  /* 0x0001900001067983 */ /* 0x002f280000300a00 */
[----:B------:R-:W-:Y:S04]  /*1bd90*/  LDGSTS.E [R8+0x43a80], desc[UR20][R226.64], P4 ;  /* 0x43a80000e2087fae */ /* 0x000fe8000a1a1014 */
[----:B------:R-:W-:Y:S04]  /*1bda0*/  LDGSTS.E [R8+0x43e80], desc[UR20][R2.64], P4 ;  /* 0x43e8000002087fae */ /* 0x000fe8000a1a1014 */
[----:B------:R1:W-:Y:S04]  /*1bdb0*/  STL.64 [R1+0x810], R2 ;  /* 0x0008100201007387 */ /* 0x0003e80000100a00 */
[----:B-1----:R-:W4:Y:S01]  /*1bdc0*/  LDL.LU.64 R2, [R1+0x210] ;  /* 0x0002100001027983 */ /* 0x002f220000300a00 */
[----:B------:R-:W-:-:S04]  /*1bdd0*/  IMAD.WIDE R30, R15, 0x4, R30 ;  /* 0x000000040f1e7825 */ /* 0x000fc800078e021e */
[C---:B------:R-:W-:Y:S01]  /*1bde0*/  IMAD.WIDE R18, R15.reuse, 0x4, R18 ;  /* 0x000000040f127825 */ /* 0x040fe200078e0212 */
        /* <DEDUP_REMOVED lines=27> */
[----:B------:R1:W-:Y:S04]  /*1bfa0*/  STL.64 [R1+0x7e8], R8 ;  /* 0x0007e80801007387 */ /* 0x0003e80000100a00 */
[----:B------:R-:W3:Y:S04]  /*1bfb0*/  LDL.LU.64 R102, [R1+0x858] ;  /* 0x0008580001667983 */ /* 0x000ee80000300a00 */
[----:B--2---:R-:W-:Y:S04]  /*1bfc0*/  LDGSTS.E [R10+0x40f80], desc[UR20][R52.64], P4 ;  /* 0x40f80000340a7fae */ /* 0x004fe8000a1a1014 */
[----:B----4-:R-:W-:Y:S04]  /*1bfd0*/  LDGSTS.E [R10+0x41380], desc[UR20][R68.64], P4 ;  /* 0x41380000440a7fae */ /* 0x010fe8000a1a1014 */
[----:B------:R-:W-:Y:S04]  /*1bfe0*/  LDGSTS.E [R10+0x41780], desc[UR20][R84.64], P4 ;  /* 0x41780000540a7fae */ /* 0x000fe8000a1a1014 */
[----:B------:R-:W-:Y:S04]  /*1bff0*/  LDGSTS.E [R10+0x41b80], desc[UR20][R100.64], P4 ;  /* 0x41b80000640a7fae */ /* 0x000fe8000a1a1014 */
[----:B------:R-:W2:Y:S04]  /*1c000*/  LDL.LU.64 R100, [R1+0x850] ;  /* 0x0008500001647983 */ /* 0x000ea80000300a00 */
[----:B------:R-:W-:Y:S04]  /*1c010*/  LDGSTS.E [R10+0x41f80], desc[UR20][R2.64], P4 ;  /* 0x41f80000020a7fae */ /* 0x000fe8000a1a1014 */
[----:B------:R-:W-:Y:S04]  /*1c020*/  LDGSTS.E [R10+0x42380], desc[UR20][R218.64], P4 ;  /* 0x42380000da0a7fae */ /* 0x000fe8000a1a1014 */
[----:B------:R-:W-:Y:S04]  /*1c030*/  LDGSTS.E [R10+0x42780], desc[UR20][R6.64], P4 ;  /* 0x42780000060a7fae */ /* 0x000fe8000a1a1014 */
[----:B------:R-:W-:Y:S04]  /*1c040*/  LDGSTS.E [R10+0x42b80], desc[UR20][R216.64], P4 ;  /* 0x42b80000d80a7fae */ /* 0x000fe8000a1a1014 */
[----:B------:R-:W1:Y:S04]  /*1c050*/  LDL.LU.64 R218, [R1+0x848] ;  /* 0x0008480001da7983 */ /* 0x000e680000300a00 */
[----:B------:R-:W-:Y:S04]  /*1c060*/  LDGSTS.E [R10+0x42f80], desc[UR20][R232.64], P4 ;  /* 0x42f80000e80a7fae */ /* 0x000fe8000a1a1014 */
[----:B------:R-:W4:Y:S04]  /*1c070*/  LDL.LU.64 R216, [R1+0x840] ;  /* 0x0008400001d87983 */ /* 0x000f280000300a00 */
[----:B------:R-:W-:Y:S04]  /*1c080*/  LDGSTS.E [R10+0x43380], desc[UR20][R238.64], P4 ;  /* 0x43380000ee0a7fae */ /* 0x000fe8000a1a1014 */
[----:B------:R3:W-:Y:S01]  /*1c090*/  LDGSTS.E [R10+0x43780], desc[UR20][R246.64], P4 ;  /* 0x43780000f60a7fae */ /* 0x0007e2000a1a1014 */
[----:B------:R-:W-:-:S03]  /*1c0a0*/  SEL R14, R14, RZ, P2 ;  /* 0x000000ff0e0e7207 */ /* 0x000fc60001000000 */
[----:B------:R-:W-:Y:S04]  /*1c0b0*/  LDGSTS.E [R10+0x43b80], desc[UR20][R242.64], P4 ;  /* 0x43b80000f20a7fae */ /* 0x000fe8000a1a1014 */
[----:B------:R-:W-:Y:S01]  /*1c0c0*/  LDGSTS.E [R10+0x43f80], desc[UR20][R244.64], P4 ;  /* 0x43f80000f40a7fae */ /* 0x000fe2000a1a1014 */
[----:B---3--:R-:W3:Y:S01]  /*1c0d0*/  S2R R247, SR_TID.X ;  /* 0x0000000000f77919 */ /* 0x008ee20000002100 */
[----:B------:R-:W-:Y:S02]  /*1c0e0*/  ISETP.NE.U32.AND P4, PT, R14, RZ, PT ;  /* 0x000000ff0e00720c */ /* 0x000fe40003f85070 */
[----:B------:R-:W-:Y:S01]  /*1c0f0*/  SEL R14, RZ, 0x4, P3 ;  /* 0x00000004ff0e7807 */ /* 0x000fe20001800000 */
[----:B------:R-:W0:Y:S01]  /*1c100*/  LDGDEPBAR ;  /* 0x00000000000079af */ /* 0x000e220000000000 */
[----:B---3--:R-:W-:-:S04]  /*1c110*/  SHF.R.U32.HI R247, RZ, 0x6, R247 ;  /* 0x00000006fff77819 */ /* 0x008fc800000116f7 */
[----:B------:R-:W-:-:S04]  /*1c120*/  SGXT.U32 R247, R247, 0x1 ;  /* 0x00000001f7f7781a */ /* 0x000fc80000000000 */
[----:B------:R-:W-:-:S04]  /*1c130*/  LOP3.LUT R247, R247, 0x42, RZ, 0xfc, !PT ;  /* 0x00000042f7f77812 */ /* 0x000fc800078efcff */
[----:B------:R-:W-:Y:S02]  /*1c140*/  ISETP.GE.AND P3, PT, R247, UR5, PT ;  /* 0x00000005f7007c0c */ /* 0x000fe4000bf66270 */
[----:B------:R-:W3:Y:S01]  /*1c150*/  S2R R247, SR_TID.X ;  /* 0x0000000000f77919 */ /* 0x000ee20000002100 */
[----:B------:R-:W-:Y:S02]  /*1c160*/  SEL R14, R14, RZ, P2 ;  /* 0x000000ff0e0e7207 */ /* 0x000fe40001000000 */
[----:B---3--:R-:W-:-:S04]  /*1c170*/  SHF.R.U32.HI R247, RZ, 0x6, R247 ;  /* 0x00000006fff77819 */ /* 0x008fc800000116f7 */
[----:B------:R-:W-:-:S04]  /*1c180*/  SGXT.U32 R247, R247, 0x1 ;  /* 0x00000001f7f7781a */ /* 0x000fc80000000000 */
[----:B------:R-:W-:Y:S01]  /*1c190*/  LOP3.LUT R247, R247, 0x60, RZ, 0xfc, !PT ;  /* 0x00000060f7f77812 */ /* 0x000fe200078efcff */
[----:B------:R-:W-:Y:S01]  /*1c1a0*/  STL.64 [R1+0x7f0], R10 ;  /* 0x0007f00a01007387 */ /* 0x000fe20000100a00 */
[----:B------:R-:W-:Y:S01]  /*1c1b0*/  BAR.SYNC.DEFER_BLOCKING 0x0 ;  /* 0x0000000000007b1d */ /* 0x000fe20000010000 */
[----:B----4-:R-:W-:-:S05]  /*1c1c0*/  IMAD.WIDE R4, R252, 0x4, R216 ;  /* 0x00000004fc047825 */ /* 0x010fca00078e02d8 */
[----:B------:R-:W-:Y:S01]  /*1c1d0*/  @!PT LDS RZ, [RZ] ;  /* 0x00000000fffff984 */ /* 0x000fe20000000800 */
[----:B------:R-:W-:Y:S01]  /*1c1e0*/  @!PT LDS RZ, [RZ] ;  /* 0x00000000fffff984 */ /* 0x000fe20000000800 */
[----:B------:R-:W-:Y:S01]  /*1c1f0*/  @!PT LDS RZ, [RZ] ;  /* 0x00000000fffff984 */ /* 0x000fe20000000800 */
[----:B------:R2:W-:Y:S01]  /*1c200*/  LDGSTS.E [R249+-0x58000], desc[UR20][R4.64], P1 ;  /* 0xa800000004f97fae */ /* 0x0005e200089a1014 */
[----:B------:R-:W-:Y:S02]  /*1c210*/  ISETP.NE.U32.AND P1, PT, R14, RZ, PT ;  /* 0x000000ff0e00720c */ /* 0x000fe40003f25070 */
[----:B------:R-:W-:Y:S02]  /*1c220*/  SEL R14, RZ, 0x4, P3 ;  /* 0x00000004ff0e7807 */ /* 0x000fe40001800000 */
[----:B------:R-:W-:Y:S02]  /*1c230*/  ISETP.GE.AND P3, PT, R247, UR5, PT ;  /* 0x00000005f7007c0c */ /* 0x000fe4000bf66270 */
[----:B------:R-:W3:Y:S01]  /*1c240*/  S2R R247, SR_TID.X ;  /* 0x0000000000f77919 */ /* 0x000ee20000002100 */
[----:B------:R-:W-:Y:S01]  /*1c250*/  SEL R42, R14, RZ, P2 ;  /* 0x000000ff0e2a7207 */ /* 0x000fe20001000000 */
[----:B-1----:R-:W-:Y:S01]  /*1c260*/  IMAD.WIDE R8, R252, 0x4, R218 ;  /* 0x00000004fc087825 */ /* 0x002fe200078e02da */
[----:B------:R-:W-:Y:S01]  /*1c270*/  SEL R14, RZ, 0x4, P3 ;  /* 0x00000004ff0e7807 */ /* 0x000fe20001800000 */
[----:B------:R2:W-:Y:S03]  /*1c280*/  STL.64 [R1+0x578], R4 ;  /* 0x0005780401007387 */ /* 0x0005e60000100a00 */
[----:B------:R-:W-:Y:S01]  /*1c290*/  SEL R14, R14, RZ, P2 ;  /* 0x000000ff0e0e7207 */ /* 0x000fe20001000000 */
[----:B------:R1:W-:Y:S01]  /*1c2a0*/  LDGSTS.E [R249+-0x57ff8], desc[UR20][R8.64], P5 ;  /* 0xa800800008f97fae */ /* 0x0003e2000a9a1014 */
[----:B--2---:R-:W-:-:S05]  /*1c2b0*/  IMAD.WIDE R4, R252, 0x4, R100 ;  /* 0x00000004fc047825 */ /* 0x004fca00078e0264 */
[----:B------:R2:W-:Y:S01]  /*1c2c0*/  LDGSTS.E [R249+-0x56000], desc[UR20][R4.64], P6 ;  /* 0xaa00000004f97fae */ /* 0x0005e2000b1a1014 */
[--C-:B---3--:R-:W-:Y:S02]  /*1c2d0*/  SHF.R.U32.HI R246, RZ, 0x6, R247.reuse ;  /* 0x00000006fff67819 */ /* 0x108fe400000116f7 */
[----:B------:R-:W-:Y:S02]  /*1c2e0*/  SHF.R.U32.HI R247, RZ, 0x6, R247 ;  /* 0x00000006fff77819 */ /* 0x000fe400000116f7 */
[----:B------:R-:W-:Y:S02]  /*1c2f0*/  SGXT.U32 R246, R246, 0x1 ;  /* 0x00000001f6f6781a */ /* 0x000fe40000000000 */
[----:B------:R-:W-:Y:S02]  /*1c300*/  SGXT.U32 R247, R247, 0x1 ;  /* 0x00000001f7f7781a */ /* 0x000fe40000000000 */
[----:B------:R-:W-:Y:S02]  /*1c310*/  LOP3.LUT R246, R246, 0x62, RZ, 0xfc, !PT ;  /* 0x00000062f6f67812 */ /* 0x000fe400078efcff */
[----:B------:R-:W-:-:S02]  /*1c320*/  LOP3.LUT R247, R247, 0x4, RZ, 0xfc, !PT ;  /* 0x00000004f7f77812 */ /* 0x000fc400078efcff */
[----:B------:R-:W-:Y:S02]  /*1c330*/  ISETP.GE.AND P5, PT, R246, UR5, PT ;  /* 0x00000005f6007c0c */ /* 0x000fe4000bfa6270 */
[----:B------:R-:W-:Y:S02]  /*1c340*/  ISETP.NE.U32.AND P6, PT, R14, RZ, PT ;  /* 0x000000ff0e00720c */ /* 0x000fe40003fc5070 */
[----:B------:R-:W-:Y:S02]  /*1c350*/  SEL R14, RZ, 0x4, P5 ;  /* 0x00000004ff0e7807 */ /* 0x000fe40002800000 */
[----:B------:R-:W-:Y:S02]  /*1c360*/  ISETP.GE.AND P5, PT, R247, UR5, PT ;  /* 0x00000005f7007c0c */ /* 0x000fe4000bfa6270 */
[----:B------:R-:W3:Y:S01]  /*1c370*/  S2R R247, SR_TID.X ;  /* 0x0000000000f77919 */ /* 0x000ee20000002100 */
[----:B------:R-:W-:Y:S02]  /*1c380*/  ISETP.NE.U32.AND P3, PT, R42, RZ, PT ;  /* 0x000000ff2a00720c */ /* 0x000fe40003f65070 */
[----:B------:R-:W-:Y:S01]  /*1c390*/  SEL R42, R14, RZ, P2 ;  /* 0x000000ff0e2a7207 */ /* 0x000fe20001000000 */
[----:B------:R1:W-:Y:S01]  /*1c3a0*/  STL.64 [R1+0x570], R8 ;  /* 0x0005700801007387 */ /* 0x0003e20000100a00 */
[----:B------:R-:W-:-:S03]  /*1c3b0*/  SEL R14, RZ, 0x4, P5 ;  /* 0x00000004ff0e7807 */ /* 0x000fc60002800000 */
[----:B------:R2:W-:Y:S01]  /*1c3c0*/  STL.64 [R1+0x508], R4 ;  /* 0x0005080401007387 */ /* 0x0005e20000100a00 */
[----:B------:R-:W-:Y:S01]  /*1c3d0*/  SEL R14, R14, RZ, P2 ;  /* 0x000000ff0e0e7207 */ /* 0x000fe20001000000 */
[----:B-1----:R-:W-:-:S04]  /*1c3e0*/  IMAD.WIDE R8, R252, 0x4, R102 ;  /* 0x00000004fc087825 */ /* 0x002fc800078e0266 */
[----:B--2---:R-:W-:Y:S01]  /*1c3f0*/  IMAD.WIDE R4, R252, 0x4, R104 ;  /* 0x00000004fc047825 */ /* 0x004fe200078e0268 */
[----:B------:R1:W-:Y:S04]  /*1c400*/  LDGSTS.E [R249+-0x55ff8], desc[UR20][R8.64], P4 ;  /* 0xaa00800008f97fae */ /* 0x0003e8000a1a1014 */
[----:B------:R2:W-:Y:S01]  /*1c410*/  LDGSTS.E [R249+-0x54000], desc[UR20][R4.64], P1 ;  /* 0xac00000004f97fae */ /* 0x0005e200089a1014 */
[--C-:B---3--:R-:W-:Y:S02]  /*1c420*/  SHF.R.U32.HI R246, RZ, 0x6, R247.reuse ;  /* 0x00000006fff67819 */ /* 0x108fe400000116f7 */
[----:B------:R-:W-:Y:S02]  /*1c430*/  SHF.R.U32.HI R247, RZ, 0x6, R247 ;  /* 0x00000006fff77819 */ /* 0x000fe400000116f7 */
[----:B------:R-:W-:-:S02]  /*1c440*/  SGXT.U32 R246, R246, 0x1 ;  /* 0x00000001f6f6781a */ /* 0x000fc40000000000 */
[----:B------:R-:W-:Y:S02]  /*1c450*/  SGXT.U32 R247, R247, 0x1 ;  /* 0x00000001f7f7781a */ /* 0x000fe40000000000 */
[----:B------:R-:W-:Y:S02]  /*1c460*/  LOP3.LUT R246, R246, 0x6, RZ, 0xfc, !PT ;  /* 0x00000006f6f67812 */ /* 0x000fe400078efcff */
[----:B------:R-:W-:Y:S02]  /*1c470*/  LOP3.LUT R247, R247, 0x24, RZ, 0xfc, !PT ;  /* 0x00000024f7f77812 */ /* 0x000fe400078efcff */
[----:B------:R-:W-:Y:S02]  /*1c480*/  ISETP.GE.AND P4, PT, R246, UR5, PT ;  /* 0x00000005f6007c0c */ /* 0x000fe4000bf86270 */
[----:B------:R-:W-:Y:S02]  /*1c490*/  ISETP.NE.U32.AND P1, PT, R14, RZ, PT ;  /* 0x000000ff0e00720c */ /* 0x000fe40003f25070 */
[----:B------:R-:W-:-:S02]  /*1c4a0*/  SEL R14, RZ, 0x4, P4 ;  /* 0x00000004ff0e7807 */ /* 0x000fc40002000000 */
        /* <DEDUP_REMOVED lines=216> */
[----:B------:R-:W-:Y:S01]  /*1d230*/  STL.64 [R1+0x798], R250 ;  /* 0x000798fa01007387 */ /* 0x000fe20000100a00 */
[----:B------:R-:W-:-:S03]  /*1d240*/  SEL R14, R14, RZ, P2 ;  /* 0x000000ff0e0e7207 */ /* 0x000fc60001000000 */
[----:B------:R2:W-:Y:S01]  /*1d250*/  STL.64 [R1+0x548], R4 ;  /* 0x0005480401007387 */ /* 0x0005e20000100a00 */
[----:B-1----:R-:W-:-:S05]  /*1d260*/  IMAD.WIDE R8, R252, 0x4, R146 ;  /* 0x00000004fc087825 */ /* 0x002fca00078e0292 */
[----:B------:R1:W-:Y:S01]  /*1d270*/  LDGSTS.E [R248+-0x57ff8], desc[UR20][R8.64], P5 ;  /* 0xa800800008f87fae */ /* 0x0003e2000a9a1014 */
[--C-:B---3--:R-:W-:Y:S02]  /*1d280*/  SHF.R.U32.HI R246, RZ, 0x6, R247.reuse ;  /* 0x00000006fff67819 */ /* 0x108fe400000116f7 */
[----:B------:R-:W-:Y:S02]  /*1d290*/  SHF.R.U32.HI R247, RZ, 0x6, R247 ;  /* 0x00000006fff77819 */ /* 0x000fe400000116f7 */
[----:B------:R-:W-:Y:S01]  /*1d2a0*/  SGXT.U32 R246, R246, 0x1 ;  /* 0x00000001f6f6781a */ /* 0x000fe20000000000 */
[----:B--2---:R-:W-:Y:S01]  /*1d2b0*/  IMAD.WIDE R4, R252, 0x4, R148 ;  /* 0x00000004fc047825 */ /* 0x004fe200078e0294 */
[----:B------:R-:W-:Y:S02]  /*1d2c0*/  SGXT.U32 R247, R247, 0x1 ;  /* 0x00000001f7f7781a */ /* 0x000fe40000000000 */
[----:B------:R-:W-:Y:S02]  /*1d2d0*/  LOP3.LUT R246, R246, 0x6e, RZ, 0xfc, !PT ;  /* 0x0000006ef6f67812 */ /* 0x000fe400078efcff */
[----:B------:R-:W-:Y:S01]  /*1d2e0*/  LOP3.LUT R247, R247, 0x10, RZ, 0xfc, !PT ;  /* 0x00000010f7f77812 */ /* 0x000fe200078efcff */
[----:B------:R2:W-:Y:S01]  /*1d2f0*/  LDGSTS.E [R248+-0x56000], desc[UR20][R4.64], P6 ;  /* 0xaa00000004f87fae */ /* 0x0005e2000b1a1014 */
[----:B------:R-:W-:-:S02]  /*1d300*/  ISETP.GE.AND P5, PT, R246, UR5, PT ;  /* 0x00000005f6007c0c */ /* 0x000fc4000bfa6270 */
        /* <DEDUP_REMOVED lines=266> */
[----:B------:R1:W-:Y:S01]  /*1e3b0*/  LDGSTS.E [R13+-0x55ff8], desc[UR20][R8.64], P4 ;  /* 0xaa008000080d7fae */ /* 0x0003e2000a1a1014 */
[----:B---3--:R-:W-:-:S03]  /*1e3c0*/  SHF.R.U32.HI R246, RZ, 0x6, R247 ;  /* 0x00000006fff67819 */ /* 0x008fc600000116f7 */
[----:B------:R2:W-:Y:S01]  /*1e3d0*/  LDGSTS.E [R13+-0x54000], desc[UR20][R4.64], P1 ;  /* 0xac000000040d7fae */ /* 0x0005e200089a1014 */
[----:B------:R-:W-:Y:S02]  /*1e3e0*/  SGXT.U32 R246, R246, 0x1 ;  /* 0x00000001f6f6781a */ /* 0x000fe40000000000 */
[----:B------:R-:W-:Y:S02]  /*1e3f0*/  SHF.R.U32.HI R247, RZ, 0x6, R247 ;  /* 0x00000006fff77819 */ /* 0x000fe400000116f7 */
[----:B------:R-:W-:Y:S02]  /*1e400*/  LOP3.LUT R246, R246, 0x1e, RZ, 0xfc, !PT ;  /* 0x0000001ef6f67812 */ /* 0x000fe400078efcff */
[----:B------:R-:W-:Y:S02]  /*1e410*/  SGXT.U32 R247, R247, 0x1 ;  /* 0x00000001f7f7781a */ /* 0x000fe40000000000 */
[----:B------:R-:W-:Y:S02]  /*1e420*/  ISETP.GE.AND P4, PT, R246, UR5, PT ;  /* 0x00000005f6007c0c */ /* 0x000fe4000bf86270 */
[----:B------:R-:W-:-:S02]  /*1e430*/  LOP3.LUT R247, R247, 0x3c, RZ, 0xfc, !PT ;  /* 0x0000003cf7f77812 */ /* 0x000fc400078efcff */
[----:B------:R-:W-:Y:S02]  /*1e440*/  ISETP.NE.U32.AND P1, PT, R14, RZ, PT ;  /* 0x000000ff0e00720c */ /* 0x000fe40003f25070 */
[----:B------:R-:W-:Y:S01]  /*1e450*/  SEL R14, RZ, 0x4, P4 ;  /* 0x00000004ff0e7807 */ /* 0x000fe20002000000 */
[----:B------:R1:W-:Y:S01]  /*1e460*/  STL.64 [R1+0x4a0], R8 ;  /* 0x0004a00801007387 */ /* 0x0003e20000100a00 */
[----:B------:R-:W-:Y:S02]  /*1e470*/  ISETP.NE.U32.AND P5, PT, R42, RZ, PT ;  /* 0x000000ff2a00720c */ /* 0x000fe40003fa5070 */
[----:B------:R-:W-:Y:S01]  /*1e480*/  ISETP.GE.AND P4, PT, R247, UR5, PT ;  /* 0x00000005f7007c0c */ /* 0x000fe2000bf86270 */
[----:B------:R2:W-:Y:S01]  /*1e490*/  STL.64 [R1+0x438], R4 ;  /* 0x0004380401007387 */ /* 0x0005e20000100a00 */
[----:B------:R-:W-:Y:S02]  /*1e4a0*/  SEL R42, R14, RZ, P2 ;  /* 0x000000ff0e2a7207 */ /* 0x000fe40001000000 */
[----:B------:R-:W-:Y:S01]  /*1e4b0*/  SEL R14, RZ, 0x4, P4 ;  /* 0x00000004ff0e7807 */ /* 0x000fe20002000000 */
[----:B-1----:R-:W-:-:S04]  /*1e4c0*/  IMAD.WIDE R8, R252, 0x4, R202 ;  /* 0x00000004fc087825 */ /* 0x002fc800078e02ca */
[----:B--2---:R-:W-:Y:S01]  /*1e4d0*/  IMAD.WIDE R4, R252, 0x4, R204 ;  /* 0x00000004fc047825 */ /* 0x004fe200078e02cc */
[----:B------:R-:W-:Y:S01]  /*1e4e0*/  ISETP.NE.U32.AND P4, PT, R42, RZ, PT ;  /* 0x000000ff2a00720c */ /* 0x000fe20003f85070 */
[----:B------:R1:W-:Y:S04]  /*1e4f0*/  STL.64 [R1+0x430], R8 ;  /* 0x0004300801007387 */ /* 0x0003e80000100a00 */
[----:B------:R1:W-:Y:S04]  /*1e500*/  LDGSTS.E [R13+-0x53ff8], desc[UR20][R8.64], P3 ;  /* 0xac008000080d7fae */ /* 0x0003e800099a1014 */
[----:B------:R2:W-:Y:S04]  /*1e510*/  STL.64 [R1+0x3c0], R4 ;  /* 0x0003c00401007387 */ /* 0x0005e80000100a00 */
[----:B------:R2:W-:Y:S01]  /*1e520*/  LDGSTS.E [R13+-0x52000], desc[UR20][R4.64], P6 ;  /* 0xae000000040d7fae */ /* 0x0005e2000b1a1014 */
[----:B-1----:R-:W-:-:S04]  /*1e530*/  IMAD.WIDE R8, R252, 0x4, R208 ;  /* 0x00000004fc087825 */ /* 0x002fc800078e02d0 */
[C---:B--2---:R-:W-:Y:S01]  /*1e540*/  IMAD.WIDE R4, R252.reuse, 0x4, R206 ;  /* 0x00000004fc047825 */ /* 0x044fe200078e02ce */
[----:B------:R-:W-:Y:S04]  /*1e550*/  STL.64 [R1+0x3b8], R8 ;  /* 0x0003b80801007387 */ /* 0x000fe80000100a00 */
[----:B------:R-:W-:Y:S04]  /*1e560*/  LDGSTS.E [R13+-0x51ff8], desc[UR20][R8.64], P5 ;  /* 0xae008000080d7fae */ /* 0x000fe8000a9a1014 */
[----:B------:R1:W-:Y:S04]  /*1e570*/  STL.64 [R1+0x3b0], R4 ;  /* 0x0003b00401007387 */ /* 0x0003e80000100a00 */
[----:B------:R1:W-:Y:S02]  /*1e580*/  LDGSTS.E [R12+-0x58000], desc[UR20][R4.64], P1 ;  /* 0xa8000000040c7fae */ /* 0x0003e400089a1014 */
[----:B-1----:R-:W-:-:S05]  /*1e590*/  IMAD.WIDE R4, R252, 0x4, R220 ;  /* 0x00000004fc047825 */ /* 0x002fca00078e02dc */
[----:B------:R1:W-:Y:S04]  /*1e5a0*/  STL.64 [R1+0x590], R4 ;  /* 0x0005900401007387 */ /* 0x0003e80000100a00 */
[----:B------:R1:W-:Y:S02]  /*1e5b0*/  LDGSTS.E [R12+-0x57ff8], desc[UR20][R4.64], P4 ;  /* 0xa8008000040c7fae */ /* 0x0003e4000a1a1014 */
[----:B-1----:R-:W-:-:S05]  /*1e5c0*/  IMAD.WIDE R4, R252, 0x4, R210 ;  /* 0x00000004fc047825 */ /* 0x002fca00078e02d2 */
[----:B------:R1:W-:Y:S04]  /*1e5d0*/  STL.64 [R1+0x3a8], R4 ;  /* 0x0003a80401007387 */ /* 0x0003e80000100a00 */
[----:B------:R-:W2:Y:S04]  /*1e5e0*/  LDL.LU.64 R112, [R1+0x388] ;  /* 0x0003880001707983 */ /* 0x000ea80000300a00 */
[----:B------:R-:W3:Y:S04]  /*1e5f0*/  LDL.LU.64 R110, [R1+0x380] ;  /* 0x00038000016e7983 */ /* 0x000ee80000300a00 */
[----:B------:R-:W4:Y:S04]  /*1e600*/  LDL.LU.64 R108, [R1+0x378] ;  /* 0x00037800016c7983 */ /* 0x000f280000300a00 */
[----:B------:R-:W2:Y:S04]  /*1e610*/  LDL.LU.64 R106, [R1+0x370] ;  /* 0x00037000016a7983 */ /* 0x000ea80000300a00 */
[----:B------:R-:W3:Y:S04]  /*1e620*/  LDL.LU.64 R104, [R1+0x368] ;  /* 0x0003680001687983 */ /* 0x000ee80000300a00 */
[----:B------:R-:W3:Y:S04]  /*1e630*/  LDL.LU.64 R102, [R1+0x360] ;  /* 0x0003600001667983 */ /* 0x000ee80000300a00 */
[----:B------:R-:W3:Y:S04]  /*1e640*/  LDL.LU.64 R100, [R1+0x358] ;  /* 0x0003580001647983 */ /* 0x000ee80000300a00 */
[----:B------:R-:W3:Y:S04]  /*1e650*/  LDL.LU.64 R218, [R1+0x350] ;  /* 0x0003500001da7983 */ /* 0x000ee80000300a00 */
[----:B------:R-:W3:Y:S04]  /*1e660*/  LDL.LU.64 R216, [R1+0x348] ;  /* 0x0003480001d87983 */ /* 0x000ee80000300a00 */
[----:B------:R-:W3:Y:S01]  /*1e670*/  LDL.LU.64 R10, [R1+0x340] ;  /* 0x00034000010a7983 */ /* 0x000ee20000300a00 */
[----:B------:R-:W1:Y:S01]  /*1e680*/  S2R R247, SR_TID.X ;  /* 0x0000000000f77919 */ /* 0x000e620000002100 */
[----:B------:R-:W-:-:S04]  /*1e690*/  SEL R14, R14, RZ, P2 ;  /* 0x000000ff0e0e7207 */ /* 0x000fc80001000000 */
[----:B------:R-:W-:Y:S01]  /*1e6a0*/  ISETP.NE.U32.AND P6, PT, R14, RZ, PT ;  /* 0x000000ff0e00720c */ /* 0x000fe20003fc5070 */
[----:B------:R-:W-:Y:S01]  /*1e6b0*/  IMAD.WIDE R8, R15, 0x4, R212 ;  /* 0x000000040f087825 */ /* 0x000fe200078e02d4 */
[----:B------:R-:W-:Y:S01]  /*1e6c0*/  STL.64 [R1+0x818], R12 ;  /* 0x0008180c01007387 */ /* 0x000fe20000100a00 */
[----:B-1----:R-:W-:-:S10]  /*1e6d0*/  SHF.R.U32.HI R246, RZ, 0x6, R247 ;  /* 0x00000006fff67819 */ /* 0x002fd400000116f7 */
[----:B------:R1:W-:Y:S01]  /*1e6e0*/  LDGSTS.E [R12+-0x56000], desc[UR20][R4.64], P6 ;  /* 0xaa000000040c7fae */ /* 0x0003e2000b1a1014 */
[----:B------:R-:W-:Y:S02]  /*1e6f0*/  SHF.R.U32.HI R247, RZ, 0x6, R247 ;  /* 0x00000006fff77819 */ /* 0x000fe400000116f7 */
[----:B------:R-:W-:Y:S02]  /*1e700*/  SGXT.U32 R246, R246, 0x1 ;  /* 0x00000001f6f6781a */ /* 0x000fe40000000000 */
[----:B------:R-:W-:Y:S02]  /*1e710*/  SGXT.U32 R247, R247, 0x1 ;  /* 0x00000001f7f7781a */ /* 0x000fe40000000000 */
[----:B------:R-:W-:Y:S02]  /*1e720*/  LOP3.LUT R246, R246, 0x3e, RZ, 0xfc, !PT ;  /* 0x0000003ef6f67812 */ /* 0x000fe400078efcff */
[----:B------:R-:W-:Y:S02]  /*1e730*/  LOP3.LUT R247, R247, 0x5c, RZ, 0xfc, !PT ;  /* 0x0000005cf7f77812 */ /* 0x000fe400078efcff */
[----:B------:R-:W-:-:S04]  /*1e740*/  ISETP.GE.AND P3, PT, R246, UR5, PT ;  /* 0x00000005f6007c0c */ /* 0x000fc8000bf66270 */
[----:B------:R-:W-:Y:S02]  /*1e750*/  SEL R14, RZ, 0x4, P3 ;  /* 0x00000004ff0e7807 */ /* 0x000fe40001800000 */
[----:B------:R-:W-:Y:S02]  /*1e760*/  ISETP.GE.AND P3, PT, R247, UR5, PT ;  /* 0x00000005f7007c0c */ /* 0x000fe4000bf66270 */
[----:B------:R-:W1:Y:S01]  /*1e770*/  S2R R247, SR_TID.X ;  /* 0x0000000000f77919 */ /* 0x000e620000002100 */
[----:B------:R-:W-:Y:S02]  /*1e780*/  SEL R42, R14, RZ, P2 ;  /* 0x000000ff0e2a7207 */ /* 0x000fe40001000000 */
[----:B------:R-:W-:-:S04]  /*1e790*/  SEL R14, RZ, 0x4, P3 ;  /* 0x00000004ff0e7807 */ /* 0x000fc80001800000 */
[----:B------:R-:W-:Y:S02]  /*1e7a0*/  SEL R14, R14, RZ, P2 ;  /* 0x000000ff0e0e7207 */ /* 0x000fe40001000000 */
[----:B-1----:R-:W-:-:S04]  /*1e7b0*/  SHF.R.U32.HI R246, RZ, 0x6, R247 ;  /* 0x00000006fff67819 */ /* 0x002fc800000116f7 */
[----:B------:R-:W-:-:S04]  /*1e7c0*/  SGXT.U32 R246, R246, 0x1 ;  /* 0x00000001f6f6781a */ /* 0x000fc80000000000 */
[----:B------:R-:W-:-:S04]  /*1e7d0*/  LOP3.LUT R246, R246, 0x5e, RZ, 0xfc, !PT ;  /* 0x0000005ef6f67812 */ /* 0x000fc800078efcff */
[----:B------:R-:W-:Y:S02]  /*1e7e0*/  ISETP.GE.AND P1, PT, R246, UR5, PT ;  /* 0x00000005f6007c0c */ /* 0x000fe4000bf26270 */
[----:B------:R-:W-:-:S04]  /*1e7f0*/  SHF.R.U32.HI R246, RZ, 0x6, R247 ;  /* 0x00000006fff67819 */ /* 0x000fc800000116f7 */
[----:B------:R-:W-:Y:S02]  /*1e800*/  SGXT.U32 R246, R246, 0x1 ;  /* 0x00000001f6f6781a */ /* 0x000fe40000000000 */
[----:B------:R-:W-:Y:S02]  /*1e810*/  ISETP.NE.U32.AND P5, PT, R14, RZ, PT ;  /* 0x000000ff0e00720c */ /* 0x000fe40003fa5070 */
[----:B------:R-:W-:Y:S02]  /*1e820*/  LOP3.LUT R246, R246, 0x7c, RZ, 0xfc, !PT ;  /* 0x0000007cf6f67812 */ /* 0x000fe400078efcff */
[----:B------:R-:W-:Y:S02]  /*1e830*/  SEL R14, RZ, 0x4, P1 ;  /* 0x00000004ff0e7807 */ /* 0x000fe40000800000 */
[----:B------:R-:W-:Y:S02]  /*1e840*/  ISETP.GE.AND P1, PT, R246, UR5, PT ;  /* 0x00000005f6007c0c */ /* 0x000fe4000bf26270 */
[----:B------:R-:W-:-:S04]  /*1e850*/  SHF.R.U32.HI R246, RZ, 0x6, R247 ;  /* 0x00000006fff67819 */ /* 0x000fc800000116f7 */
[----:B------:R-:W-:Y:S02]  /*1e860*/  SGXT.U32 R246, R246, 0x1 ;  /* 0x00000001f6f6781a */ /* 0x000fe40000000000 */
[----:B------:R-:W-:Y:S02]  /*1e870*/  ISETP.NE.U32.AND P3, PT, R42, RZ, PT ;  /* 0x000000ff2a00720c */ /* 0x000fe40003f65070 */
[----:B------:R-:W-:Y:S02]  /*1e880*/  LOP3.LUT R246, R246, 0x7e, RZ, 0xfc, !PT ;  /* 0x0000007ef6f67812 */ /* 0x000fe400078efcff */
[----:B------:R-:W-:Y:S02]  /*1e890*/  SEL R42, R14, RZ, P2 ;  /* 0x000000ff0e2a7207 */ /* 0x000fe40001000000 */
[----:B------:R-:W-:Y:S02]  /*1e8a0*/  ISETP.GE.AND P4, PT, R246, UR5, PT ;  /* 0x00000005f6007c0c */ /* 0x000fe4000bf86270 */
[----:B------:R-:W-:-:S02]  /*1e8b0*/  LOP3.LUT R247, R247, 0x7f, RZ, 0xc0, !PT ;  /* 0x0000007ff7f77812 */ /* 0x000fc400078ec0ff */
[----:B------:R-:W-:Y:S02]  /*1e8c0*/  SEL R14, RZ, 0x4, P1 ;  /* 0x00000004ff0e7807 */ /* 0x000fe40000800000 */
[----:B------:R-:W-:Y:S01]  /*1e8d0*/  ISETP.NE.U32.AND P1, PT, R42, RZ, PT ;  /* 0x000000ff2a00720c */ /* 0x000fe20003f25070 */
[----:B------:R-:W-:Y:S01]  /*1e8e0*/  IMAD.WIDE R4, R15, 0x4, R214 ;  /* 0x000000040f047825 */ /* 0x000fe200078e02d6 */
[----:B------:R-:W-:Y:S02]  /*1e8f0*/  SEL R42, RZ, 0x4, P4 ;  /* 0x00000004ff2a7807 */ /* 0x000fe40002000000 */
[----:B------:R-:W-:Y:S01]  /*1e900*/  ISETP.GE.AND P4, PT, R247, UR5, PT ;  /* 0x00000005f7007c0c */ /* 0x000fe2000bf86270 */
        /* <DEDUP_REMOVED lines=8> */
[----:B------:R-:W-:Y:S01]  /*1e990*/  IMAD.WIDE R236, R15, 0x4, R30 ;  /* 0x000000040fec7825 */ /* 0x000fe200078e021e */
[----:B------:R-:W-:Y:S01]  /*1e9a0*/  STL.64 [R1+0x828], R242 ;  /* 0x000828f201007387 */ /* 0x000fe20000100a00 */
[----:B------:R-:W-:-:S02]  /*1e9b0*/  SEL R14, R14, RZ, P2 ;  /* 0x000000ff0e0e7207 */ /* 0x000fc40001000000 */
[C---:B------:R-:W-:Y:S01]  /*1e9c0*/  IMAD.WIDE R230, R15.reuse, 0x4, R36 ;  /* 0x000000040fe67825 */ /* 0x040fe200078e0224 */
[----:B------:R-:W-:Y:S01]  /*1e9d0*/  STL.64 [R1+0x830], R238 ;  /* 0x000830ee01007387 */ /* 0x000fe20000100a00 */
[----:B------:R-:W-:Y:S02]  /*1e9e0*/  SEL R43, RZ, 0x4, P4 ;  /* 0x00000004ff2b7807 */ /* 0x000fe40002000000 */
[C---:B------:R-:W-:Y:S01]  /*1e9f0*/  IMAD.WIDE R232, R15.reuse, 0x4, R34 ;  /* 0x000000040fe87825 */ /* 0x040fe200078e0222 */
[----:B------:R1:W-:Y:S01]  /*1ea00*/  STL.64 [R1+0x838], R236 ;  /* 0x000838ec01007387 */ /* 0x0003e20000100a00 */
[----:B------:R-:W-:Y:S02]  /*1ea10*/  SEL R42, R42, RZ, P2 ;  /* 0x000000ff2a2a7207 */ /* 0x000fe40001000000 */
[----:B------:R-:W-:Y:S01]  /*1ea20*/  IMAD.WIDE R234, R15, 0x4, R32 ;  /* 0x000000040fea7825 */ /* 0x000fe200078e0220 */
[----:B------:R-:W-:Y:S02]  /*1ea30*/  ISETP.NE.U32.AND P4, PT, R14, RZ, PT ;  /* 0x000000ff0e00720c */ /* 0x000fe40003f85070 */
[----:B------:R-:W-:Y:S01]  /*1ea40*/  SEL R14, R43, RZ, P2 ;  /* 0x000000ff2b0e7207 */ /* 0x000fe20001000000 */
[----:B------:R-:W-:Y:S01]  /*1ea50*/  IMAD.WIDE R228, R15, 0x4, R38 ;  /* 0x000000040fe47825 */ /* 0x000fe200078e0226 */
[----:B------:R-:W-:-:S03]  /*1ea60*/  ISETP.NE.U32.AND P2, PT, R42, RZ, PT ;  /* 0x000000ff2a00720c */ /* 0x000fc60003f45070 */
[----:B------:R-:W-:-:S04]  /*1ea70*/  IMAD.WIDE R226, R15, 0x4, R40 ;  /* 0x000000040fe27825 */ /* 0x000fc800078e0228 */
[----:B----4-:R-:W-:-:S04]  /*1ea80*/  IMAD.WIDE R28, R15, 0x4, R108 ;  /* 0x000000040f1c7825 */ /* 0x010fc800078e026c */
[----:B--2---:R-:W-:-:S04]  /*1ea90*/  IMAD.WIDE R30, R15, 0x4, R106 ;  /* 0x000000040f1e7825 */ /* 0x004fc800078e026a */
[----:B---3--:R-:W-:-:S04]  /*1eaa0*/  IMAD.WIDE R32, R15, 0x4, R104 ;  /* 0x000000040f207825 */ /* 0x008fc800078e0268 */
[----:B------:R-:W-:-:S04]  /*1eab0*/  IMAD.WIDE R34, R15, 0x4, R102 ;  /* 0x000000040f227825 */ /* 0x000fc800078e0266 */
[C---:B------:R-:W-:Y:S02]  /*1eac0*/  IMAD.WIDE R36, R15.reuse, 0x4, R100 ;  /* 0x000000040f247825 */ /* 0x040fe400078e0264 */
[----:B------:R-:W2:Y:S04]  /*1ead0*/  LDL.LU.64 R100, [R1+0x258] ;  /* 0x0002580001647983 */ /* 0x000ea80000300a00 */
[----:B------:R-:W3:Y:S01]  /*1eae0*/  LDL.LU.64 R102, [R1+0x250] ;  /* 0x0002500001667983 */ /* 0x000ee20000300a00 */
[----:B------:R-:W-:-:S03]  /*1eaf0*/  IMAD.WIDE R38, R15, 0x4, R218 ;  /* 0x000000040f267825 */ /* 0x000fc600078e02da */
[----:B------:R-:W4:Y:S01]  /*1eb00*/  LDL.LU.64 R104, [R1+0x248] ;  /* 0x0002480001687983 */ /* 0x000f220000300a00 */
[----:B------:R-:W-:-:S03]  /*1eb10*/  IMAD.WIDE R42, R15, 0x4, R10 ;  /* 0x000000040f2a7825 */ /* 0x000fc600078e020a */
[----:B------:R-:W2:Y:S04]  /*1eb20*/  LDL.LU.64 R106, [R1+0x240] ;  /* 0x00024000016a7983 */ /* 0x000ea80000300a00 */
[----:B------:R-:W2:Y:S04]  /*1eb30*/  LDL.LU.64 R108, [R1+0x238] ;  /* 0x00023800016c7983 */ /* 0x000ea80000300a00 */
[----:B------:R-:W2:Y:S04]  /*1eb40*/  LDL.LU.64 R218, [R1+0x228] ;  /* 0x0002280001da7983 */ /* 0x000ea80000300a00 */
[----:B------:R-:W3:Y:S01]  /*1eb50*/  LDL.LU.64 R10, [R1+0x220] ;  /* 0x00022000010a7983 */ /* 0x000ee20000300a00 */
[----:B------:R-:W-:-:S03]  /*1eb60*/  IMAD.WIDE R40, R15, 0x4, R216 ;  /* 0x000000040f287825 */ /* 0x000fc600078e02d8 */
[----:B------:R-:W4:Y:S04]  /*1eb70*/  LDL.LU.64 R216, [R1+0x218] ;  /* 0x0002180001d87983 */ /* 0x000f280000300a00 */
[----:B------:R-:W4:Y:S01]  /*1eb80*/  LDL.LU.64 R118, [R1+0x208] ;  /* 0x0002080001767983 */ /* 0x000f220000300a00 */
[----:B------:R-:W-:-:S03]  /*1eb90*/  IMAD.WIDE R26, R15, 0x4, R110 ;  /* 0x000000040f1a7825 */ /* 0x000fc600078e026e */
[----:B------:R-:W4:Y:S01]  /*1eba0*/  LDL.LU.64 R120, [R1+0x200] ;  /* 0x0002000001787983 */ /* 0x000f220000300a00 */
[----:B------:R-:W-:-:S03]  /*1ebb0*/  IMAD.WIDE R24, R15, 0x4, R112 ;  /* 0x000000040f187825 */ /* 0x000fc600078e0270 */
[----:B------:R-:W4:Y:S04]  /*1ebc0*/  LDL.LU.64 R122, [R1+0x1f8] ;  /* 0x0001f800017a7983 */ /* 0x000f280000300a00 */
[----:B------:R-:W4:Y:S04]  /*1ebd0*/  LDL.LU.64 R124, [R1+0x1f0] ;  /* 0x0001f000017c7983 */ /* 0x000f280000300a00 */
[----:B------:R-:W4:Y:S04]  /*1ebe0*/  LDL.LU.64 R126, [R1+0x1e8] ;  /* 0x0001e800017e7983 */ /* 0x000f280000300a00 */
[----:B------:R-:W4:Y:S01]  /*1ebf0*/  LDL.LU.64 R128, [R1+0x1e0] ;  /* 0x0001e00001807983 */ /* 0x000f220000300a00 */
[----:B------:R-:W-:-:S04]  /*1ec00*/  IMAD.WIDE R116, R15, 0x4, R2 ;  /* 0x000000040f747825 */ /* 0x000fc800078e0202 */
[C---:B--2---:R-:W-:Y:S02]  /*1ec10*/  IMAD.WIDE R110, R15.reuse, 0x4, R218 ;  /* 0x000000040f6e7825 */ /* 0x044fe400078e02da */
[----:B------:R-:W2:Y:S02]  /*1ec20*/  LDL.LU.64 R218, [R1+0x1d8] ;  /* 0x0001d80001da7983 */ /* 0x000ea40000300a00 */
[C---:B---3--:R-:W-:Y:S02]  /*1ec30*/  IMAD.WIDE R112, R15.reuse, 0x4, R10 ;  /* 0x000000040f707825 */ /* 0x048fe400078e020a */
[----:B------:R-:W3:Y:S02]  /*1ec40*/  LDL.LU.64 R10, [R1+0x1d0] ;  /* 0x0001d000010a7983 */ /* 0x000ee40000300a00 */
[C---:B----4-:R-:W-:Y:S02]  /*1ec50*/  IMAD.WIDE R114, R15.reuse, 0x4, R216 ;  /* 0x000000040f727825 */ /* 0x050fe400078e02d8 */
[----:B------:R-:W4:Y:S04]  /*1ec60*/  LDL.LU.64 R216, [R1+0x1c8] ;  /* 0x0001c80001d87983 */ /* 0x000f280000300a00 */
        /* <DEDUP_REMOVED lines=20> */
[----:B------:R-:W4:Y:S01]  /*1edb0*/  LDL.LU.64 R178, [R1+0x118] ;  /* 0x0001180001b27983 */ /* 0x000f220000300a00 */
[----:B------:R-:W-:-:S04]  /*1edc0*/  IMAD.WIDE R148, R15, 0x4, R6 ;  /* 0x000000040f947825 */ /* 0x000fc800078e0206 */
[C---:B---3--:R-:W-:Y:S02]  /*1edd0*/  IMAD.WIDE R132, R15.reuse, 0x4, R10 ;  /* 0x000000040f847825 */ /* 0x048fe400078e020a */
[----:B------:R-:W3:Y:S02]  /*1ede0*/  LDL.LU.64 R10, [R1+0x110] ;  /* 0x00011000010a7983 */ /* 0x000ee40000300a00 */
[C---:B--2---:R-:W-:Y:S02]  /*1edf0*/  IMAD.WIDE R130, R15.reuse, 0x4, R218 ;  /* 0x000000040f827825 */ /* 0x044fe400078e02da */
[----:B------:R-:W2:Y:S02]  /*1ee00*/  LDL.LU.64 R182, [R1+0x108] ;  /* 0x0001080001b67983 */ /* 0x000ea40000300a00 */
[C---:B----4-:R-:W-:Y:S02]  /*1ee10*/  IMAD.WIDE R134, R15.reuse, 0x4, R216 ;  /* 0x000000040f867825 */ /* 0x050fe400078e02d8 */
[----:B------:R-:W4:Y:S04]  /*1ee20*/  LDL.LU.64 R218, [R1+0x100] ;  /* 0x0001000001da7983 */ /* 0x000f280000300a00 */
[----:B------:R-:W2:Y:S01]  /*1ee30*/  LDL.LU.64 R216, [R1+0xf8] ;  /* 0x0000f80001d87983 */ /* 0x000ea20000300a00 */
[----:B------:R-:W-:-:S03]  /*1ee40*/  IMAD.WIDE R136, R15, 0x4, R2 ;  /* 0x000000040f887825 */ /* 0x000fc600078e0202 */
[----:B------:R-:W2:Y:S04]  /*1ee50*/  LDL.LU.64 R2, [R1+0xf0] ;  /* 0x0000f00001027983 */ /* 0x000ea80000300a00 */
[----:B------:R-:W4:Y:S01]  /*1ee60*/  LDL.LU.64 R6, [R1+0xe8] ;  /* 0x0000e80001067983 */ /* 0x000f220000300a00 */
[----:B------:R-:W-:-:S03]  /*1ee70*/  IMAD.WIDE R174, R15, 0x4, R248 ;  /* 0x000000040fae7825 */ /* 0x000fc600078e02f8 */
[----:B------:R-:W4:Y:S01]  /*1ee80*/  LDL.LU.64 R248, [R1+0xe0] ;  /* 0x0000e00001f87983 */ /* 0x000f220000300a00 */
[----:B------:R-:W-:-:S03]  /*1ee90*/  IMAD.WIDE R176, R15, 0x4, R250 ;  /* 0x000000040fb07825 */ /* 0x000fc600078e02fa */
[----:B------:R-:W4:Y:S04]  /*1eea0*/  LDL.LU.64 R250, [R1+0xd8] ;  /* 0x0000d80001fa7983 */ /* 0x000f280000300a00 */
[----:B------:R-:W4:Y:S01]  /*1eeb0*/  LDL.LU.64 R196, [R1+0xd0] ;  /* 0x0000d00001c47983 */ /* 0x000f220000300a00 */
[----:B------:R-:W-:-:S04]  /*1eec0*/  IMAD.WIDE R22, R15, 0x4, R222 ;  /* 0x000000040f167825 */ /* 0x000fc800078e02de */
[C---:B---3--:R-:W-:Y:S02]  /*1eed0*/  IMAD.WIDE R180, R15.reuse, 0x4, R10 ;  /* 0x000000040fb47825 */ /* 0x048fe400078e020a */
[----:B------:R-:W3:Y:S04]  /*1eee0*/  LDL.LU.64 R10, [R1+0xc8] ;  /* 0x0000c800010a7983 */ /* 0x000ee80000300a00 */
[----:B------:R-:W3:Y:S04]  /*1eef0*/  LDL.LU.64 R200, [R1+0xc0] ;  /* 0x0000c00001c87983 */ /* 0x000ee80000300a00 */
[----:B------:R-:W3:Y:S04]  /*1ef00*/  LDL.LU.64 R202, [R1+0xb8] ;  /* 0x0000b80001ca7983 */ /* 0x000ee80000300a00 */
[----:B------:R-:W3:Y:S04]  /*1ef10*/  LDL.LU.64 R204, [R1+0xb0] ;  /* 0x0000b00001cc7983 */ /* 0x000ee80000300a00 */
[----:B------:R-:W3:Y:S01]  /*1ef20*/  LDL.LU.64 R206, [R1+0xa8] ;  /* 0x0000a80001ce7983 */ /* 0x000ee20000300a00 */
[----:B--2---:R-:W-:-:S03]  /*1ef30*/  IMAD.WIDE R186, R15, 0x4, R216 ;  /* 0x000000040fba7825 */ /* 0x004fc600078e02d8 */
[----:B------:R-:W2:Y:S01]  /*1ef40*/  LDL.LU.64 R208, [R1+0xa0] ;  /* 0x0000a00001d07983 */ /* 0x000ea20000300a00 */
[----:B----4-:R-:W-:-:S03]  /*1ef50*/  IMAD.WIDE R184, R15, 0x4, R218 ;  /* 0x000000040fb87825 */ /* 0x010fc600078e02da */
[----:B------:R-:W4:Y:S04]  /*1ef60*/  LDL.LU.64 R210, [R1+0x98] ;  /* 0x0000980001d27983 */ /* 0x000f280000300a00 */
[----:B------:R-:W2:Y:S04]  /*1ef70*/  LDL.LU.64 R212, [R1+0x90] ;  /* 0x0000900001d47983 */ /* 0x000ea80000300a00 */
[----:B------:R-:W2:Y:S04]  /*1ef80*/  LDL.LU.64 R214, [R1+0x88] ;  /* 0x0000880001d67983 */ /* 0x000ea80000300a00 */
[----:B------:R-:W2:Y:S04]  /*1ef90*/  LDL.LU.64 R216, [R1+0x80] ;  /* 0x0000800001d87983 */ /* 0x000ea80000300a00 */
[----:B------:R-:W2:Y:S04]  /*1efa0*/  LDL.LU.64 R218, [R1+0x78] ;  /* 0x0000780001da7983 */ /* 0x000ea80000300a00 */
[----:B------:R-:W2:Y:S04]  /*1efb0*/  LDL.LU.64 R220, [R1+0x70] ;  /* 0x0000700001dc7983 */ /* 0x000ea80000300a00 */
[----:B------:R-:W2:Y:S04]  /*1efc0*/  LDL.LU.64 R222, [R1+0x68] ;  /* 0x0000680001de7983 */ /* 0x000ea80000300a00 */
[----:B-1----:R-:W2:Y:S01]  /*1efd0*/  LDL.LU.64 R236, [R1+0x10] ;  /* 0x0000100001ec7983 */ /* 0x002ea20000300a00 */
[----:B------:R-:W-:-:S03]  /*1efe0*/  IMAD.WIDE R190, R15, 0x4, R6 ;  /* 0x000000040fbe7825 */ /* 0x000fc600078e0206 */
[----:B------:R-:W4:Y:S04]  /*1eff0*/  LDL.LU.64 R238, [R1+0x18] ;  /* 0x0000180001ee7983 */ /* 0x000f280000300a00 */
[----:B------:R-:W4:Y:S04]  /*1f000*/  LDL.LU.64 R242, [R1+0x20] ;  /* 0x0000200001f27983 */ /* 0x000f280000300a00 */
[----:B------:R-:W4:Y:S04]  /*1f010*/  LDL.LU.64 R6, [R1+0x28] ;  /* 0x0000280001067983 */ /* 0x000f280000300a00 */
[----:B------:R-:W4:Y:S04]  /*1f020*/  LDL.LU.64 R244, [R1+0x30] ;  /* 0x0000300001f47983 */ /* 0x000f280000300a00 */
[----:B------:R-:W4:Y:S01]  /*1f030*/  LDL.LU.64 R12, [R1+0x38] ;  /* 0x00003800010c7983 */ /* 0x000f220000300a00 */
[----:B------:R-:W-:-:S03]  /*1f040*/  IMAD.WIDE R188, R15, 0x4, R2 ;  /* 0x000000040fbc7825 */ /* 0x000fc600078e0202 */
[----:B------:R-:W4:Y:S01]  /*1f050*/  LDL.LU.64 R2, [R1+0x40] ;  /* 0x0000400001027983 */ /* 0x000f220000300a00 */
[----:B------:R-:W-:-:S03]  /*1f060*/  IMAD.WIDE R192, R15, 0x4, R248 ;  /* 0x000000040fc07825 */ /* 0x000fc600078e02f8 */
[----:B------:R-:W4:Y:S01]  /*1f070*/  LDL.LU.64 R240, [R1+0x48] ;  /* 0x0000480001f07983 */ /* 0x000f220000300a00 */
[----:B------:R-:W-:-:S03]  /*1f080*/  IMAD.WIDE R194, R15, 0x4, R250 ;  /* 0x000000040fc27825 */ /* 0x000fc600078e02fa */
[----:B------:R-:W4:Y:S04]  /*1f090*/  LDL.LU.64 R248, [R1+0x58] ;  /* 0x0000580001f87983 */ /* 0x000f280000300a00 */
[----:B------:R-:W4:Y:S01]  /*1f0a0*/  LDL.LU.64 R250, [R1+0x60] ;  /* 0x0000600001fa7983 */ /* 0x000f220000300a00 */
[----:B------:R-:W-:-:S03]  /*1f0b0*/  ISETP.NE.U32.AND P6, PT, R14, RZ, PT ;  /* 0x000000ff0e00720c */ /* 0x000fc60003fc5070 */
[----:B------:R-:W4:Y:S04]  /*1f0c0*/  LDL.LU.64 R246, [R1+0x588] ;  /* 0x0005880001f67983 */ /* 0x000f280000300a00 */
[----:B------:R-:W4:Y:S04]  /*1f0d0*/  LDL.LU.64 R4, [R1+0x580] ;  /* 0x0005800001047983 */ /* 0x000f280000300a00 */
[----:B------:R-:W4:Y:S01]  /*1f0e0*/  LDL.LU.64 R8, [R1+0x3a0] ;  /* 0x0003a00001087983 */ /* 0x000f220000300a00 */
[----:B---3--:R-:W-:-:S03]  /*1f0f0*/  IMAD.WIDE R198, R15, 0x4, R10 ;  /* 0x000000040fc67825 */ /* 0x008fc600078e020a */
[----:B------:R-:W3:Y:S04]  /*1f100*/  LDL.LU.64 R10, [R1+0x398] ;  /* 0x00039800010a7983 */ /* 0x000ee80000300a00 */
[----:B------:R-:W3:Y:S01]  /*1f110*/  LDL R14, [R1+0x230] ;  /* 0x00023000010e7983 */ /* 0x000ee20000100800 */
[----:B--2---:R-:W-:-:S04]  /*1f120*/  IMAD.WIDE R236, R15, 0x4, R236 ;  /* 0x000000040fec7825 */ /* 0x004fc800078e02ec */
[C---:B----4-:R-:W-:Y:S01]  /*1f130*/  IMAD.WIDE R238, R15.reuse, 0x4, R238 ;  /* 0x000000040fee7825 */ /* 0x050fe200078e02ee */
[----:B------:R1:W-:Y:S03]  /*1f140*/  STL.64 [R1+0x10], R236 ;  /* 0x000010ec01007387 */ /* 0x0003e60000100a00 */
[----:B------:R-:W-:-:S04]  /*1f150*/  IMAD.WIDE R242, R15, 0x4, R242 ;  /* 0x000000040ff27825 */ /* 0x000fc800078e02f2 */
[C---:B------:R-:W-:Y:S01]  /*1f160*/  IMAD.WIDE R244, R15.reuse, 0x4, R244 ;  /* 0x000000040ff47825 */ /* 0x040fe200078e02f4 */
[----:B-1----:R-:W2:Y:S03]  /*1f170*/  LDL.LU.64 R236, [R1+0x838] ;  /* 0x0008380001ec7983 */ /* 0x002ea60000300a00 */
[C---:B------:R-:W-:Y:S01]  /*1f180*/  IMAD.WIDE R12, R15.reuse, 0x4, R12 ;  /* 0x000000040f0c7825 */ /* 0x040fe200078e020c */
[----:B------:R1:W-:Y:S04]  /*1f190*/  STL.64 [R1+0x18], R238 ;  /* 0x000018ee01007387 */ /* 0x0003e80000100a00 */
[----:B-1----:R-:W4:Y:S04]  /*1f1a0*/  LDL.LU.64 R238, [R1+0x830] ;  /* 0x0008300001ee7983 */ /* 0x002f280000300a00 */
[----:B------:R1:W-:Y:S01]  /*1f1b0*/  STL.64 [R1+0x20], R242 ;  /* 0x000020f201007387 */ /* 0x0003e20000100a00 */
[----:B------:R-:W-:-:S03]  /*1f1c0*/  IMAD.WIDE R2, R15, 0x4, R2 ;  /* 0x000000040f027825 */ /* 0x000fc600078e0202 */
[----:B-1----:R-:W2:Y:S04]  /*1f1d0*/  LDL.LU.64 R242, [R1+0x828] ;  /* 0x0008280001f27983 */ /* 0x002ea80000300a00 */
[----:B------:R1:W-:Y:S01]  /*1f1e0*/  STL.64 [R1+0x30], R244 ;  /* 0x000030f401007387 */ /* 0x0003e20000100a00 */
[----:B------:R-:W-:-:S03]  /*1f1f0*/  IMAD.WIDE R6, R15, 0x4, R6 ;  /* 0x000000040f067825 */ /* 0x000fc600078e0206 */
[----:B-1----:R-:W2:Y:S04]  /*1f200*/  LDL.LU.64 R244, [R1+0x820] ;  /* 0x0008200001f47983 */ /* 0x002ea80000300a00 */
[----:B------:R1:W-:Y:S01]  /*1f210*/  STL.64 [R1+0x38], R12 ;  /* 0x0000380c01007387 */ /* 0x0003e20000100a00 */
[----:B------:R-:W-:-:S03]  /*1f220*/  IMAD.WIDE R250, R15, 0x4, R250 ;  /* 0x000000040ffa7825 */ /* 0x000fc600078e02fa */
[----:B-1----:R-:W2:Y:S04]  /*1f230*/  LDL.LU.64 R12, [R1+0x818] ;  /* 0x00081800010c7983 */ /* 0x002ea80000300a00 */
[----:B------:R1:W-:Y:S04]  /*1f240*/  STL.64 [R1+0x40], R2 ;  /* 0x0000400201007387 */ /* 0x0003e80000100a00 */
[----:B-1----:R-:W4:Y:S04]  /*1f250*/  LDL.LU.64 R2, [R1+0x810] ;  /* 0x0008100001027983 */ /* 0x002f280000300a00 */
[----:B------:R-:W-:Y:S04]  /*1f260*/  STL.64 [R1+0x28], R6 ;  /* 0x0000280601007387 */ /* 0x000fe80000100a00 */
[----:B------:R1:W-:Y:S04]  /*1f270*/  STL.64 [R1+0x7c0], R250 ;  /* 0x0007c0fa01007387 */ /* 0x0003e80000100a00 */
[----:B-1----:R-:W4:Y:S01]  /*1f280*/  LDL.LU.64 R250, [R1+0x390] ;  /* 0x0003900001fa7983 */ /* 0x002f220000300a00 */
[----:B------:R-:W-:-:S04]  /*1f290*/  IMAD.WIDE R246, R252, 0x4, R246 ;  /* 0x00000004fcf67825 */ /* 0x000fc800078e02f6 */
[C---:B------:R-:W-:Y:S01]  /*1f2a0*/  IMAD.WIDE R4, R252.reuse, 0x4, R4 ;  /* 0x00000004fc047825 */ /* 0x040fe200078e0204 */
[----:B------:R1:W-:Y:S03]  /*1f2b0*/  STL.64 [R1+0x2a8], R246 ;  /* 0x0002a8f601007387 */ /* 0x0003e60000100a00 */
[C---:B------:R-:W-:Y:S01]  /*1f2c0*/  IMAD.WIDE R8, R252.reuse, 0x4, R8 ;  /* 0x00000004fc087825 */ /* 0x040fe200078e0208 */
[----:B------:R1:W-:Y:S03]  /*1f2d0*/  STL.64 [R1+0x2b0], R4 ;  /* 0x0002b00401007387 */ /* 0x0003e60000100a00 */
[C---:B---3--:R-:W-:Y:S01]  /*1f2e0*/  IMAD.WIDE R10, R252.reuse, 0x4, R10 ;  /* 0x00000004fc0a7825 */ /* 0x048fe200078e020a */
[----:B--2---:R-:W-:Y:S04]  /*1f2f0*/  LDGSTS.E [R12+-0x55ff8], desc[UR20][R246.64], P3 ;  /* 0xaa008000f60c7fae */ /* 0x004fe800099a1014 */
[----:B------:R-:W-:Y:S04]  /*1f300*/  LDGSTS.E [R12+-0x54000], desc[UR20][R4.64], P5 ;  /* 0xac000000040c7fae */ /* 0x000fe8000a9a1014 */
[----:B------:R-:W-:Y:S04]  /*1f310*/  LDGSTS.E [R12+-0x53ff8], desc[UR20][R8.64], P1 ;  /* 0xac008000080c7fae */ /* 0x000fe800089a1014 */
[----:B-1----:R-:W2:Y:S04]  /*1f320*/  LDL.LU.64 R246, [R1+0x808] ;  /* 0x0008080001f67983 */ /* 0x002ea80000300a00 */
[----:B------:R1:W-:Y:S04]  /*1f330*/  STL.64 [R1+0x2b8], R8 ;  /* 0x0002b80801007387 */ /* 0x0003e80000100a00 */
[----:B------:R-:W3:Y:S04]  /*1f340*/  LDL.LU.64 R4, [R1+0x800] ;  /* 0x0008000001047983 */ /* 0x000ee80000300a00 */
[----:B------:R4:W-:Y:S04]  /*1f350*/  STL.64 [R1+0x2c0], R10 ;  /* 0x0002c00a01007387 */ /* 0x0009e80000100a00 */
[----:B-1----:R-:W2:Y:S04]  /*1f360*/  LDL.LU.64 R8, [R1+0x7f8] ;  /* 0x0007f80001087983 */ /* 0x002ea80000300a00 */
[----:B------:R-:W-:Y:S01]  /*1f370*/  LDGSTS.E [R12+-0x52000], desc[UR20][R10.64], P4 ;  /* 0xae0000000a0c7fae */ /* 0x000fe2000a1a1014 */
[----:B----4-:R-:W-:-:S05]  /*1f380*/  IMAD.WIDE R250, R252, 0x4, R250 ;  /* 0x00000004fcfa7825 */ /* 0x010fca00078e02fa */
[----:B------:R-:W-:Y:S04]  /*1f390*/  STL.64 [R1+0x2c8], R250 ;  /* 0x0002c8fa01007387 */ /* 0x000fe80000100a00 */
[----:B------:R-:W3:Y:S01]  /*1f3a0*/  LDL.LU.64 R10, [R1+0x7f0] ;  /* 0x0007f000010a7983 */ /* 0x000ee20000300a00 */
[----:B------:R-:W-:-:S03]  /*1f3b0*/  IMAD.WIDE R54, R15, 0x4, R54 ;  /* 0x000000040f367825 */ /* 0x000fc600078e0236 */
[----:B------:R1:W-:Y:S01]  /*1f3c0*/  LDGSTS.E [R12+-0x51ff8], desc[UR20][R250.64], P2 ;  /* 0xae008000fa0c7fae */ /* 0x0003e200091a1014 */
[----:B------:R-:W-:-:S03]  /*1f3d0*/  IMAD.WIDE R70, R15, 0x4, R70 ;  /* 0x000000040f467825 */ /* 0x000fc600078e0246 */
[----:B------:R-:W0:Y:S01]  /*1f3e0*/  LDGDEPBAR ;  /* 0x00000000000079af */ /* 0x000e220000000000 */
[----:B------:R-:W-:-:S04]  /*1f3f0*/  IMAD.WIDE R86, R15, 0x4, R86 ;  /* 0x000000040f567825 */ /* 0x000fc800078e0256 */
[----:B------:R-:W-:-:S04]  /*1f400*/  IMAD.WIDE R102, R15, 0x4, R102 ;  /* 0x000000040f667825 */ /* 0x000fc800078e0266 */
[----:B------:R-:W-:-:S04]  /*1f410*/  IMAD.WIDE R118, R15, 0x4, R118 ;  /* 0x000000040f767825 */ /* 0x000fc800078e0276 */
[C---:B------:R-:W-:Y:S01]  /*1f420*/  IMAD.WIDE R150, R15.reuse, 0x4, R150 ;  /* 0x000000040f967825 */ /* 0x040fe200078e0296 */
[----:B------:R1:W-:Y:S03]  /*1f430*/  STL.64 [R1+0x7b8], R12 ;  /* 0x0007b80c01007387 */ /* 0x0003e60000100a00 */
        /* <DEDUP_REMOVED lines=9> */
[----:B------:R-:W-:Y:S01]  /*1f4d0*/  LDGSTS.E [R14+0x51800], desc[UR20][R86.64], P6 ;  /* 0x51800000560e7fae */ /* 0x000fe2000b1a1014 */
[----:B-1----:R-:W-:-:S03]  /*1f4e0*/  IMAD.WIDE R12, R15, 0x4, R8 ;  /* 0x000000040f0c7825 */ /* 0x002fc600078e0208 */
        /* <DEDUP_REMOVED lines=10> */
[----:B------:R1:W-:Y:S04]  /*1f590*/  STL.64 [R1+0x1e0], R12 ;  /* 0x0001e00c01007387 */ /* 0x0003e80000100a00 */
[----:B------:R-:W-:Y:S04]  /*1f5a0*/  LDGSTS.E [R14+0x53c00], desc[UR20][R6.64], P6 ;  /* 0x53c00000060e7fae */ /* 0x000fe8000b1a1014 */
[----:B---3--:R-:W-:Y:S01]  /*1f5b0*/  LDGSTS.E [R11+0x50080], desc[UR20][R4.64], P6 ;  /* 0x50080000040b7fae */ /* 0x008fe2000b1a1014 */
[----:B-1----:R-:W-:-:S03]  /*1f5c0*/  IMAD.WIDE R12, R15, 0x4, R4 ;  /* 0x000000040f0c7825 */ /* 0x002fc600078e0204 */
[----:B------:R-:W-:Y:S04]  /*1f5d0*/  LDGSTS.E [R11+0x50480], desc[UR20][R230.64], P6 ;  /* 0x50480000e60b7fae */ /* 0x000fe8000b1a1014 */
[----:B------:R-:W3:Y:S04]  /*1f5e0*/  LDL.LU.64 R6, [R1+0x7e0] ;  /* 0x0007e00001067983 */ /* 0x000ee80000300a00 */
[----:B------:R-:W2:Y:S04]  /*1f5f0*/  LDL.LU.64 R4, [R1+0x7d8] ;  /* 0x0007d80001047983 */ /* 0x000ea80000300a00 */
[----:B------:R1:W-:Y:S01]  /*1f600*/  STL.64 [R1+0x200], R12 ;  /* 0x0002000c01007387 */ /* 0x0003e20000100a00 */
[----:B------:R-:W-:-:S03]  /*1f610*/  IMAD.WIDE R56, R15, 0x4, R56 ;  /* 0x000000040f387825 */ /* 0x000fc600078e0238 */
[----:B------:R-:W-:Y:S01]  /*1f620*/  LDGSTS.E [R11+0x50880], desc[UR20][R24.64], P6 ;  /* 0x50880000180b7fae */ /* 0x000fe2000b1a1014 */
[----:B------:R-:W-:-:S03]  /*1f630*/  IMAD.WIDE R72, R15, 0x4, R72 ;  /* 0x000000040f487825 */ /* 0x000fc600078e0248 */
[----:B------:R-:W-:Y:S04]  /*1f640*/  LDGSTS.E [R11+0x50c80], desc[UR20][R40.64], P6 ;  /* 0x50c80000280b7fae */ /* 0x000fe8000b1a1014 */
[----:B-1----:R-:W3:Y:S01]  /*1f650*/  LDL.LU.64 R12, [R1+0x38] ;  /* 0x00003800010c7983 */ /* 0x002ee20000300a00 */
        /* <DEDUP_REMOVED lines=27> */
[C---:B------:R-:W-:Y:S01]  /*1f810*/  IMAD.WIDE R218, R15.reuse, 0x4, R218 ;  /* 0x000000040fda7825 */ /* 0x040fe200078e02da */
[----:B----4-:R-:W-:Y:S04]  /*1f820*/  LDGSTS.E [R11+0x53c80], desc[UR20][R250.64], P6 ;  /* 0x53c80000fa0b7fae */ /* 0x010fe8000b1a1014 */
[----:B--2---:R1:W-:Y:S04]  /*1f830*/  LDGSTS.E [R5+0x50100], desc[UR20][R246.64], P6 ;  /* 0x50100000f6057fae */ /* 0x0043e8000b1a1014 */
        /* <DEDUP_REMOVED lines=14> */
[----:B------:R-:W-:Y:S04]  /*1f920*/  STL.64 [R1+0x238], R246 ;  /* 0x000238f601007387 */ /* 0x000fe80000100a00 */
[----:B------:R-:W-:Y:S04]  /*1f930*/  LDGSTS.E [R5+0x53900], desc[UR20][R218.64], P6 ;  /* 0x53900000da057fae */ /* 0x000fe8000b1a1014 */
[----:B---3--:R1:W-:Y:S04]  /*1f940*/  LDGSTS.E [R5+0x53d00], desc[UR20][R12.64], P6 ;  /* 0x53d000000c057fae */ /* 0x0083e8000b1a1014 */
[----:B------:R1:W-:Y:S04]  /*1f950*/  STL.64 [R1+0x788], R4 ;  /* 0x0007880401007387 */ /* 0x0003e80000100a00 */
[----:B------:R-:W-:Y:S01]  /*1f960*/  LDGSTS.E [R6+0x50180], desc[UR20][R244.64], P6 ;  /* 0x50180000f4067fae */ /* 0x000fe2000b1a1014 */
[----:B------:R-:W-:-:S03]  /*1f970*/  IMAD.WIDE R44, R15, 0x4, R44 ;  /* 0x000000040f2c7825 */ /* 0x000fc600078e022c */
[----:B------:R-:W-:Y:S01]  /*1f980*/  LDGSTS.E [R6+0x50580], desc[UR20][R226.64], P6 ;  /* 0x50580000e2067fae */ /* 0x000fe2000b1a1014 */
[----:B-1----:R-:W-:-:S03]  /*1f990*/  IMAD.WIDE R4, R15, 0x4, R244 ;  /* 0x000000040f047825 */ /* 0x002fc600078e02f4 */
        /* <DEDUP_REMOVED lines=25> */
[----:B------:R1:W-:Y:S01]  /*1fb30*/  STL.64 [R1+0x260], R4 ;  /* 0x0002600401007387 */ /* 0x0003e20000100a00 */
        /* <DEDUP_REMOVED lines=8> */
[----:B-1----:R-:W-:-:S04]  /*1fbc0*/  IMAD.WIDE R4, R15, 0x4, R242 ;  /* 0x000000040f047825 */ /* 0x002fc800078e02f2 */
[----:B------:R-:W-:-:S04]  /*1fbd0*/  IMAD.WIDE R222, R15, 0x4, R222 ;  /* 0x000000040fde7825 */ /* 0x000fc800078e02de */
[C---:B------:R-:W-:Y:S01]  /*1fbe0*/  IMAD.WIDE R240, R15.reuse, 0x4, R240 ;  /* 0x000000040ff07825 */ /* 0x040fe200078e02f0 */
[----:B--2---:R-:W-:Y:S04]  /*1fbf0*/  LDGSTS.E [R6+0x53d80], desc[UR20][R244.64], P6 ;  /* 0x53d80000f4067fae */ /* 0x004fe8000b1a1014 */
        /* <DEDUP_REMOVED lines=17> */
[----:B------:R-:W-:Y:S04]  /*1fd10*/  LDGSTS.E [R7+0x53a00], desc[UR20][R222.64], P6 ;  /* 0x53a00000de077fae */ /* 0x000fe8000b1a1014 */
[----:B------:R1:W-:Y:S04]  /*1fd20*/  STL.64 [R1+0x7c8], R240 ;  /* 0x0007c8f001007387 */ /* 0x0003e80000100a00 */
[----:B------:R3:W-:Y:S04]  /*1fd30*/  LDGSTS.E [R7+0x53e00], desc[UR20][R240.64], P6 ;  /* 0x53e00000f0077fae */ /* 0x0007e8000b1a1014 */
[----:B------:R-:W-:Y:S01]  /*1fd40*/  STL.64 [R1+0x780], R6 ;  /* 0x0007800601007387 */ /* 0x000fe20000100a00 */
[----:B------:R-:W-:-:S03]  /*1fd50*/  IMAD.WIDE R16, R15, 0x4, R16 ;  /* 0x000000040f107825 */ /* 0x000fc600078e0210 */
[----:B------:R-:W-:Y:S04]  /*1fd60*/  LDGSTS.E [R8+0x50280], desc[UR20][R238.64], P6 ;  /* 0x50280000ee087fae */ /* 0x000fe8000b1a1014 */
[----:B-1----:R-:W4:Y:S01]  /*1fd70*/  LDL.LU.64 R240, [R1+0x18] ;  /* 0x0000180001f07983 */ /* 0x002f220000300a00 */
        /* <DEDUP_REMOVED lines=27> */
[C---:B------:R-:W-:Y:S01]  /*1ff30*/  IMAD.WIDE R98, R15.reuse, 0x4, R98 ;  /* 0x000000040f627825 */ /* 0x040fe200078e0262 */
[----:B------:R1:W-:Y:S03]  /*1ff40*/  STL.64 [R1+0x2d8], R4 ;  /* 0x0002d80401007387 */ /* 0x0003e60000100a00 */
[----:B------:R-:W-:-:S04]  /*1ff50*/  IMAD.WIDE R146, R15, 0x4, R146 ;  /* 0x000000040f927825 */ /* 0x000fc800078e0292 */
[----:B------:R-:W-:-:S04]  /*1ff60*/  IMAD.WIDE R162, R15, 0x4, R162 ;  /* 0x000000040fa27825 */ /* 0x000fc800078e02a2 */
[----:B------:R-:W-:-:S04]  /*1ff70*/  IMAD.WIDE R178, R15, 0x4, R178 ;  /* 0x000000040fb27825 */ /* 0x000fc800078e02b2 */
[----:B-1----:R-:W-:-:S04]  /*1ff80*/  IMAD.WIDE R4, R15, 0x4, R236 ;  /* 0x000000040f047825 */ /* 0x002fc800078e02ec */
[C---:B------:R-:W-:Y:S01]  /*1ff90*/  IMAD.WIDE R210, R15.reuse, 0x4, R210 ;  /* 0x000000040fd27825 */ /* 0x040fe200078e02d2 */
[----:B------:R1:W-:Y:S03]  /*1ffa0*/  STL.64 [R1+0x2f8], R4 ;  /* 0x0002f80401007387 */ /* 0x0003e60000100a00 */
[C---:B------:R-:W-:Y:S01]  /*1ffb0*/  IMAD.WIDE R248, R15.reuse, 0x4, R248 ;  /* 0x000000040ff87825 */ /* 0x040fe200078e02f8 */
[----:B------:R-:W-:Y:S03]  /*1ffc0*/  STL.64 [R1+0x770], R8 ;  /* 0x0007700801007387 */ /* 0x000fe60000100a00 */
[----:B---3--:R-:W-:-:S04]  /*1ffd0*/  IMAD.WIDE R6, R15, 0x4, R232 ;  /* 0x000000040f067825 */ /* 0x008fc800078e02e8 */
[----:B-1----:R-:W-:-:S05]  /*1ffe0*/  IMAD.WIDE R4, R15, 0x4, R234 ;  /* 0x000000040f047825 */ /* 0x002fca00078e02ea */
[----:B------:R1:W-:Y:S04]  /*1fff0*/  STL.64 [R1+0x350], R4 ;  /* 0x0003500401007387 */ /* 0x0003e80000100a00 */
[----:B------:R3:W-:Y:S01]  /*20000*/  STL.64 [R1+0x1b0], R6 ;  /* 0x0001b00601007387 */ /* 0x0007e20000100a00 */
[----:B------:R-:W-:-:S04]  /*20010*/  IMAD.WIDE R20, R15, 0x4, R20 ;  /* 0x000000040f147825 */ /* 0x000fc800078e0214 */
[----:B-1----:R-:W-:-:S04]  /*20020*/  IMAD.WIDE R4, R15, 0x4, R228 ;  /* 0x000000040f047825 */ /* 0x002fc800078e02e4 */
[----:B---3--:R-:W-:-:S04]  /*20030*/  IMAD.WIDE R6, R15, 0x4, R226 ;  /* 0x000000040f067825 */ /* 0x008fc800078e02e2 */
        /* <DEDUP_REMOVED lines=19> */
[----:B----4-:R-:W-:Y:S04]  /*20170*/  LDGSTS.E [R9+0x53b00], desc[UR20][R240.64], P6 ;  /* 0x53b00000f0097fae */ /* 0x010fe8000b1a1014 */
[----:B------:R1:W-:Y:S01]  /*20180*/  LDGSTS.E [R9+0x53f00], desc[UR20][R248.64], P6 ;  /* 0x53f00000f8097fae */ /* 0x0003e2000b1a1014 */
[----:B------:R-:W-:-:S03]  /*20190*/  IMAD.WIDE R100, R15, 0x4, R100 ;  /* 0x000000040f647825 */ /* 0x000fc600078e0264 */
[----:B------:R-:W-:Y:S01]  /*201a0*/  LDGSTS.E [R10+0x50380], desc[UR20][R234.64], P6 ;  /* 0x50380000ea0a7fae */ /* 0x000fe2000b1a1014 */
[----:B------:R-:W-:-:S03]  /*201b0*/  IMAD.WIDE R164, R15, 0x4, R164 ;  /* 0x000000040fa47825 */ /* 0x000fc600078e02a4 */
[----:B------:R2:W-:Y:S01]  /*201c0*/  LDGSTS.E [R10+0x50780], desc[UR20][R20.64], P6 ;  /* 0x50780000140a7fae */ /* 0x0005e2000b1a1014 */
[----:B-1----:R-:W-:-:S03]  /*201d0*/  IMAD.WIDE R8, R15, 0x4, R230 ;  /* 0x000000040f087825 */ /* 0x002fc600078e02e6 */
[----:B------:R-:W-:Y:S04]  /*201e0*/  LDGSTS.E [R10+0x50b80], desc[UR20][R36.64], P6 ;  /* 0x50b80000240a7fae */ /* 0x000fe8000b1a1014 */
[----:B------:R1:W-:Y:S04]  /*201f0*/  STL.64 [R1+0x1d8], R8 ;  /* 0x0001d80801007387 */ /* 0x0003e80000100a00 */
[----:B------:R3:W-:Y:S04]  /*20200*/  STL.64 [R1+0x1f8], R4 ;  /* 0x0001f80401007387 */ /* 0x0007e80000100a00 */
[----:B------:R4:W-:Y:S01]  /*20210*/  STL.64 [R1+0x240], R6 ;  /* 0x0002400601007387 */ /* 0x0009e20000100a00 */
[----:B-1----:R-:W-:-:S03]  /*20220*/  IMAD.WIDE R8, R15, 0x4, R224 ;  /* 0x000000040f087825 */ /* 0x002fc600078e02e0 */
[----:B------:R-:W-:Y:S01]  /*20230*/  LDGSTS.E [R10+0x50f80], desc[UR20][R52.64], P6 ;  /* 0x50f80000340a7fae */ /* 0x000fe2000b1a1014 */
[----:B---3--:R-:W-:-:S03]  /*20240*/  IMAD.WIDE R4, R15, 0x4, R16 ;  /* 0x000000040f047825 */ /* 0x008fc600078e0210 */
[----:B------:R1:W-:Y:S01]  /*20250*/  STL.64 [R1+0x268], R8 ;  /* 0x0002680801007387 */ /* 0x0003e20000100a00 */
[----:B----4-:R-:W-:-:S03]  /*20260*/  IMAD.WIDE R6, R15, 0x4, R18 ;  /* 0x000000040f067825 */ /* 0x010fc600078e0212 */
[----:B------:R3:W-:Y:S04]  /*20270*/  STL.64 [R1+0x2a0], R4 ;  /* 0x0002a00401007387 */ /* 0x0007e80000100a00 */
[----:B------:R4:W-:Y:S01]  /*20280*/  STL.64 [R1+0x2e8], R6 ;  /* 0x0002e80601007387 */ /* 0x0009e20000100a00 */
[----:B-1----:R-:W-:-:S03]  /*20290*/  IMAD.WIDE R8, R15, 0x4, R24 ;  /* 0x000000040f087825 */ /* 0x002fc600078e0218 */
[----:B------:R-:W-:Y:S01]  /*202a0*/  LDGSTS.E [R10+0x51380], desc[UR20][R68.64], P6 ;  /* 0x51380000440a7fae */ /* 0x000fe2000b1a1014 */
[----:B---3--:R-:W-:-:S03]  /*202b0*/  IMAD.WIDE R4, R15, 0x4, R20 ;  /* 0x000000040f047825 */ /* 0x008fc600078e0214 */
[----:B------:R-:W-:Y:S01]  /*202c0*/  LDGSTS.E [R10+0x51780], desc[UR20][R84.64], P6 ;  /* 0x51780000540a7fae */ /* 0x000fe2000b1a1014 */
[----:B----4-:R-:W-:-:S03]  /*202d0*/  IMAD.WIDE R6, R15, 0x4, R26 ;  /* 0x000000040f067825 */ /* 0x010fc600078e021a */
        /* <DEDUP_REMOVED lines=8> */
[----:B------:R-:W-:Y:S04]  /*20360*/  STL.64 [R1+0x250], R8 ;  /* 0x0002500801007387 */ /* 0x000fe80000100a00 */
[----:B------:R3:W-:Y:S01]  /*20370*/  STL.64 [R1+0x280], R6 ;  /* 0x0002800601007387 */ /* 0x0007e20000100a00 */
[----:B-1----:R-:W-:-:S03]  /*20380*/  IMAD.WIDE R4, R15, 0x4, R34 ;  /* 0x000000040f047825 */ /* 0x002fc600078e0222 */
[----:B------:R-:W-:Y:S04]  /*20390*/  LDGSTS.E [R10+0x51f80], desc[UR20][R116.64], P6 ;  /* 0x51f80000740a7fae */ /* 0x000fe8000b1a1014 */
[----:B------:R1:W-:Y:S01]  /*203a0*/  STL.64 [R1+0x2d0], R4 ;  /* 0x0002d00401007387 */ /* 0x0003e20000100a00 */
[----:B---3--:R-:W-:-:S03]  /*203b0*/  IMAD.WIDE R6, R15, 0x4, R36 ;  /* 0x000000040f067825 */ /* 0x008fc600078e0224 */
[----:B------:R-:W-:Y:S01]  /*203c0*/  LDGSTS.E [R10+0x52380], desc[UR20][R132.64], P6 ;  /* 0x52380000840a7fae */ /* 0x000fe2000b1a1014 */
[----:B------:R-:W-:-:S03]  /*203d0*/  IMAD.WIDE R8, R15, 0x4, R40 ;  /* 0x000000040f087825 */ /* 0x000fc600078e0228 */
[----:B------:R3:W-:Y:S01]  /*203e0*/  STL.64 [R1+0x300], R6 ;  /* 0x0003000601007387 */ /* 0x0007e20000100a00 */
[----:B-1----:R-:W-:-:S03]  /*203f0*/  IMAD.WIDE R4, R15, 0x4, R38 ;  /* 0x000000040f047825 */ /* 0x002fc600078e0226 */
[----:B------:R-:W-:Y:S04]  /*20400*/  LDGSTS.E [R10+0x52780], desc[UR20][R148.64], P6 ;  /* 0x52780000940a7fae */ /* 0x000fe8000b1a1014 */
[----:B------:R1:W-:Y:S01]  /*20410*/  STL.64 [R1+0x158], R4 ;  /* 0x0001580401007387 */ /* 0x0003e20000100a00 */
[----:B---3--:R-:W-:-:S03]  /*20420*/  IMAD.WIDE R6, R15, 0x4, R42 ;  /* 0x000000040f067825 */ /* 0x008fc600078e022a */
        /* <DEDUP_REMOVED lines=12> */
[----:B---3--:R-:W-:-:S04]  /*204f0*/  IMAD.WIDE R6, R15, 0x4, R52 ;  /* 0x000000040f067825 */ /* 0x008fc800078e0234 */
[C---:B------:R-:W-:Y:S01]  /*20500*/  IMAD.WIDE R8, R15.reuse, 0x4, R56 ;  /* 0x000000040f087825 */ /* 0x040fe200078e0238 */
[----:B------:R3:W-:Y:S03]  /*20510*/  STL.64 [R1+0x2f0], R6 ;  /* 0x0002f00601007387 */ /* 0x0007e60000100a00 */
[----:B-1----:R-:W-:-:S05]  /*20520*/  IMAD.WIDE R4, R15, 0x4, R54 ;  /* 0x000000040f047825 */ /* 0x002fca00078e0236 */
[----:B------:R1:W-:Y:S01]  /*20530*/  STL.64 [R1+0xf8], R4 ;  /* 0x0000f80401007387 */ /* 0x0003e20000100a00 */
[----:B---3--:R-:W-:-:S03]  /*20540*/  IMAD.WIDE R6, R15, 0x4, R58 ;  /* 0x000000040f067825 */ /* 0x008fc600078e023a */
[----:B------:R3:W-:Y:S04]  /*20550*/  STL.64 [R1+0x140], R8 ;  /* 0x0001400801007387 */ /* 0x0007e80000100a00 */
[----:B------:R4:W-:Y:S01]  /*20560*/  STL.64 [R1+0x170], R6 ;  /* 0x0001700601007387 */ /* 0x0009e20000100a00 */
[----:B-1----:R-:W-:-:S04]  /*20570*/  IMAD.WIDE R4, R15, 0x4, R60 ;  /* 0x000000040f047825 */ /* 0x002fc800078e023c */
[C---:B---3--:R-:W-:Y:S01]  /*20580*/  IMAD.WIDE R8, R15.reuse, 0x4, R62 ;  /* 0x000000040f087825 */ /* 0x048fe200078e023e */
[----:B------:R1:W-:Y:S03]  /*20590*/  STL.64 [R1+0x190], R4 ;  /* 0x0001900401007387 */ /* 0x0003e60000100a00 */
[C---:B----4-:R-:W-:Y:S01]  /*205a0*/  IMAD.WIDE R6, R15.reuse, 0x4, R64 ;  /* 0x000000040f067825 */ /* 0x050fe200078e0240 */
[----:B------:R3:W-:Y:S04]  /*205b0*/  STL.64 [R1+0x1d0], R8 ;  /* 0x0001d00801007387 */ /* 0x0007e80000100a00 */
[----:B------:R4:W-:Y:S01]  /*205c0*/  STL.64 [R1+0x220], R6 ;  /* 0x0002200601007387 */ /* 0x0009e20000100a00 */
[----:B-1----:R-:W-:-:S04]  /*205d0*/  IMAD.WIDE R4, R15, 0x4, R66 ;  /* 0x000000040f047825 */ /* 0x002fc800078e0242 */
[C---:B---3--:R-:W-:Y:S01]  /*205e0*/  IMAD.WIDE R8, R15.reuse, 0x4, R70 ;  /* 0x000000040f087825 */ /* 0x048fe200078e0246 */
[----:B------:R1:W-:Y:S03]  /*205f0*/  STL.64 [R1+0x278], R4 ;  /* 0x0002780401007387 */ /* 0x0003e60000100a00 */
[----:B----4-:R-:W-:-:S04]  /*20600*/  IMAD.WIDE R6, R15, 0x4, R68 ;  /* 0x000000040f067825 */ /* 0x010fc800078e0244 */
[C---:B------:R-:W-:Y:S01]  /*20610*/  IMAD.WIDE R16, R15.reuse, 0x4, R76 ;  /* 0x000000040f107825 */ /* 0x040fe200078e024c */
[----:B------:R3:W-:Y:S03]  /*20620*/  STL.64 [R1+0x2e0], R6 ;  /* 0x0002e00601007387 */ /* 0x0007e60000100a00 */
[C---:B-1----:R-:W-:Y:S01]  /*20630*/  IMAD.WIDE R4, R15.reuse, 0x4, R72 ;  /* 0x000000040f047825 */ /* 0x042fe200078e0248 */
[----:B------:R1:W-:Y:S04]  /*20640*/  STL.64 [R1+0x100], R8 ;  /* 0x0001000801007387 */ /* 0x0003e80000100a00 */
[----:B------:R4:W-:Y:S01]  /*20650*/  STL.64 [R1+0x120], R4 ;  /* 0x0001200401007387 */ /* 0x0009e20000100a00 */
[----:B---3--:R-:W-:-:S03]  /*20660*/  IMAD.WIDE R6, R15, 0x4, R74 ;  /* 0x000000040f067825 */ /* 0x008fc600078e024a */
[----:B------:R-:W-:Y:S01]  /*20670*/  STL.64 [R1+0x160], R16 ;  /* 0x0001601001007387 */ /* 0x000fe20000100a00 */
[----:B-1----:R-:W-:-:S03]  /*20680*/  IMAD.WIDE R8, R15, 0x4, R78 ;  /* 0x000000040f087825 */ /* 0x002fc600078e024e */
[----:B------:R-:W-:Y:S01]  /*20690*/  STL.64 [R1+0x138], R6 ;  /* 0x0001380601007387 */ /* 0x000fe20000100a00 */
[----:B----4-:R-:W-:-:S03]  /*206a0*/  IMAD.WIDE R4, R15, 0x4, R80 ;  /* 0x000000040f047825 */ /* 0x010fc600078e0250 */
[----:B------:R-:W-:Y:S04]  /*206b0*/  STL.64 [R1+0x188], R8 ;  /* 0x0001880801007387 */ /* 0x000fe80000100a00 */
[----:B------:R1:W-:Y:S04]  /*206c0*/  STL.64 [R1+0x790], R6 ;  /* 0x0007900601007387 */ /* 0x0003e80000100a00 */
[----:B------:R3:W-:Y:S01]  /*206d0*/  STL.64 [R1+0x1f0], R4 ;  /* 0x0001f00401007387 */ /* 0x0007e20000100a00 */
[----:B-1----:R-:W-:-:S04]  /*206e0*/  IMAD.WIDE R6, R15, 0x4, R84 ;  /* 0x000000040f067825 */ /* 0x002fc800078e0254 */
[----:B---3--:R-:W-:-:S05]  /*206f0*/  IMAD.WIDE R4, R15, 0x4, R82 ;  /* 0x000000040f047825 */ /* 0x008fca00078e0252 */
[----:B------:R1:W-:Y:S01]  /*20700*/  STL.64 [R1+0x248], R4 ;  /* 0x0002480401007387 */ /* 0x0003e20000100a00 */
[----:B------:R-:W-:-:S03]  /*20710*/  IMAD.WIDE R8, R15, 0x4, R88 ;  /* 0x000000040f087825 */ /* 0x000fc600078e0258 */
[----:B------:R3:W-:Y:S01]  /*20720*/  STL.64 [R1+0x290], R6 ;  /* 0x0002900601007387 */ /* 0x0007e20000100a00 */
[----:B-1----:R-:W-:-:S04]  /*20730*/  IMAD.WIDE R4, R15, 0x4, R86 ;  /* 0x000000040f047825 */ /* 0x002fc800078e0256 */
[C---:B---3--:R-:W-:Y:S01]  /*20740*/  IMAD.WIDE R6, R15.reuse, 0x4, R90 ;  /* 0x000000040f067825 */ /* 0x048fe200078e025a */
[----:B------:R1:W-:Y:S04]  /*20750*/  STL.64 [R1+0xd0], R4 ;  /* 0x0000d00401007387 */ /* 0x0003e80000100a00 */
[----:B------:R3:W-:Y:S04]  /*20760*/  STL.64 [R1+0xe0], R8 ;  /* 0x0000e00801007387 */ /* 0x0007e80000100a00 */
[----:B------:R4:W-:Y:S01]  /*20770*/  STL.64 [R1+0x110], R6 ;  /* 0x0001100601007387 */ /* 0x0009e20000100a00 */
[----:B-1----:R-:W-:-:S04]  /*20780*/  IMAD.WIDE R4, R15, 0x4, R92 ;  /* 0x000000040f047825 */ /* 0x002fc800078e025c */
[C---:B---3--:R-:W-:Y:S01]  /*20790*/  IMAD.WIDE R8, R15.reuse, 0x4, R94 ;  /* 0x000000040f087825 */ /* 0x048fe200078e025e */
[----:B------:R1:W-:Y:S03]  /*207a0*/  STL.64 [R1+0x130], R4 ;  /* 0x0001300401007387 */ /* 0x0003e60000100a00 */
[----:B----4-:R-:W-:-:S05]  /*207b0*/  IMAD.WIDE R6, R15, 0x4, R96 ;  /* 0x000000040f067825 */ /* 0x010fca00078e0260 */
[----:B------:R3:W-:Y:S01]  /*207c0*/  STL.64 [R1+0x1a0], R6 ;  /* 0x0001a00601007387 */ /* 0x0007e20000100a00 */
[----:B-1----:R-:W-:-:S03]  /*207d0*/  IMAD.WIDE R4, R15, 0x4, R98 ;  /* 0x000000040f047825 */ /* 0x002fc600078e0262 */
[----:B------:R-:W-:Y:S04]  /*207e0*/  STL.64 [R1+0x150], R8 ;  /* 0x0001500801007387 */ /* 0x000fe80000100a00 */
        /* <DEDUP_REMOVED lines=19> */
[C---:B------:R-:W-:Y:S01]  /*20920*/  IMAD.WIDE R16, R15.reuse, 0x4, R122 ;  /* 0x000000040f107825 */ /* 0x040fe200078e027a */
[----:B------:R3:W-:Y:S03]  /*20930*/  STL.64 [R1+0x228], R8 ;  /* 0x0002280801007387 */ /* 0x0007e60000100a00 */
[----:B----4-:R-:W-:-:S04]  /*20940*/  IMAD.WIDE R6, R15, 0x4, R120 ;  /* 0x000000040f067825 */ /* 0x010fc800078e0278 */
[----:B-1----:R-:W-:-:S04]  /*20950*/  IMAD.WIDE R4, R15, 0x4, R118 ;  /* 0x000000040f047825 */ /* 0x002fc800078e0276 */
[C---:B---3--:R-:W-:Y:S01]  /*20960*/  IMAD.WIDE R8, R15.reuse, 0x4, R124 ;  /* 0x000000040f087825 */ /* 0x048fe200078e027c */
[----:B------:R1:W-:Y:S04]  /*20970*/  STL.64 [R1+0x68], R4 ;  /* 0x0000680401007387 */ /* 0x0003e80000100a00 */
[----:B------:R-:W-:Y:S04]  /*20980*/  STL.64 [R1+0x98], R16 ;  /* 0x0000981001007387 */ /* 0x000fe80000100a00 */
[----:B------:R-:W-:Y:S01]  /*20990*/  STL.64 [R1+0x88], R6 ;  /* 0x0000880601007387 */ /* 0x000fe20000100a00 */
[----:B-1----:R-:W-:-:S03]  /*209a0*/  IMAD.WIDE R4, R15, 0x4, R126 ;  /* 0x000000040f047825 */ /* 0x002fc600078e027e */
[----:B------:R1:W-:Y:S04]  /*209b0*/  STL.64 [R1+0xb0], R8 ;  /* 0x0000b00801007387 */ /* 0x0003e80000100a00 */
[----:B------:R3:W-:Y:S01]  /*209c0*/  STL.64 [R1+0xd8], R4 ;  /* 0x0000d80401007387 */ /* 0x0007e20000100a00 */
[----:B------:R-:W-:-:S04]  /*209d0*/  IMAD.WIDE R18, R15, 0x4, R138 ;  /* 0x000000040f127825 */ /* 0x000fc800078e028a */
[----:B-1----:R-:W-:-:S04]  /*209e0*/  IMAD.WIDE R8, R15, 0x4, R128 ;  /* 0x000000040f087825 */ /* 0x002fc800078e0280 */
[C---:B---3--:R-:W-:Y:S01]  /*209f0*/  IMAD.WIDE R4, R15.reuse, 0x4, R130 ;  /* 0x000000040f047825 */ /* 0x048fe200078e0282 */
[----:B------:R1:W-:Y:S04]  /*20a00*/  STL.64 [R1+0x118], R8 ;  /* 0x0001180801007387 */ /* 0x0003e80000100a00 */
[----:B------:R3:W-:Y:S01]  /*20a10*/  STL.64 [R1+0x168], R4 ;  /* 0x0001680401007387 */ /* 0x0007e20000100a00 */
[----:B------:R-:W-:-:S04]  /*20a20*/  IMAD.WIDE R16, R15, 0x4, R142 ;  /* 0x000000040f107825 */ /* 0x000fc800078e028e */
[----:B-1----:R-:W-:-:S04]  /*20a30*/  IMAD.WIDE R8, R15, 0x4, R132 ;  /* 0x000000040f087825 */ /* 0x002fc800078e0284 */
[C---:B---3--:R-:W-:Y:S01]  /*20a40*/  IMAD.WIDE R4, R15.reuse, 0x4, R136 ;  /* 0x000000040f047825 */ /* 0x048fe200078e0288 */
[----:B------:R1:W-:Y:S04]  /*20a50*/  STL.64 [R1+0x1e8], R8 ;  /* 0x0001e80801007387 */ /* 0x0003e80000100a00 */
[----:B------:R3:W-:Y:S04]  /*20a60*/  STL.64 [R1+0x8], R18 ;  /* 0x0000081201007387 */ /* 0x0007e80000100a00 */
[----:B------:R-:W-:Y:S01]  /*20a70*/  STL.64 [R1], R4 ;  /* 0x0000000401007387 */ /* 0x000fe20000100a00 */
[----:B-1----:R-:W-:-:S03]  /*20a80*/  IMAD.WIDE R8, R15, 0x4, R140 ;  /* 0x000000040f087825 */ /* 0x002fc600078e028c */
[----:B------:R1:W-:Y:S01]  /*20a90*/  STL.64 [R1+0x90], R16 ;  /* 0x0000901001007387 */ /* 0x0003e20000100a00 */
[----:B---3--:R-:W-:-:S03]  /*20aa0*/  IMAD.WIDE R18, R15, 0x4, R144 ;  /* 0x000000040f127825 */ /* 0x008fc600078e0290 */
[----:B------:R-:W-:Y:S04]  /*20ab0*/  STL.64 [R1+0x78], R8 ;  /* 0x0000780801007387 */ /* 0x000fe80000100a00 */
[----:B------:R-:W-:Y:S01]  /*20ac0*/  STL.64 [R1+0xc0], R18 ;  /* 0x0000c01201007387 */ /* 0x000fe20000100a00 */
[----:B-1----:R-:W-:-:S05]  /*20ad0*/  IMAD.WIDE R16, R15, 0x4, R146 ;  /* 0x000000040f107825 */ /* 0x002fca00078e0292 */
[----:B------:R1:W-:Y:S01]  /*20ae0*/  STL.64 [R1+0x108], R16 ;  /* 0x0001081001007387 */ /* 0x0003e20000100a00 */
[----:B--2---:R-:W-:-:S04]  /*20af0*/  IMAD.WIDE R20, R15, 0x4, R162 ;  /* 0x000000040f147825 */ /* 0x004fc800078e02a2 */
[----:B-1----:R-:W-:-:S05]  /*20b00*/  IMAD.WIDE R16, R15, 0x4, R148 ;  /* 0x000000040f107825 */ /* 0x002fca00078e0294 */
[----:B------:R1:W-:Y:S02]  /*20b10*/  STL.64 [R1+0x178], R16 ;  /* 0x0001781001007387 */ /* 0x0003e40000100a00 */
[----:B-1----:R-:W-:-:S05]  /*20b20*/  IMAD.WIDE R16, R15, 0x4, R160 ;  /* 0x000000040f107825 */ /* 0x002fca00078e02a0 */
[----:B------:R1:W-:Y:S04]  /*20b30*/  STL.64 [R1+0x70], R16 ;  /* 0x0000701001007387 */ /* 0x0003e80000100a00 */
[----:B------:R-:W-:Y:S01]  /*20b40*/  STL.64 [R1+0xa8], R20 ;  /* 0x0000a81401007387 */ /* 0x000fe20000100a00 */
[----:B-1----:R-:W-:-:S05]  /*20b50*/  IMAD.WIDE R16, R15, 0x4, R164 ;  /* 0x000000040f107825 */ /* 0x002fca00078e02a4 */
[----:B------:R1:W-:Y:S01]  /*20b60*/  STL.64 [R1+0xe8], R16 ;  /* 0x0000e81001007387 */ /* 0x0003e20000100a00 */
[----:B------:R-:W-:-:S04]  /*20b70*/  IMAD.WIDE R196, R15, 0x4, R196 ;  /* 0x000000040fc47825 */ /* 0x000fc800078e02c4 */
[C---:B------:R-:W-:Y:S01]  /*20b80*/  IMAD.WIDE R212, R15.reuse, 0x4, R212 ;  /* 0x000000040fd47825 */ /* 0x040fe200078e02d4 */
[----:B------:R2:W-:Y:S03]  /*20b90*/  LDGSTS.E [R10+0x53380], desc[UR20][R196.64], P6 ;  /* 0x53380000c40a7fae */ /* 0x0005e6000b1a1014 */
[C---:B------:R-:W-:Y:S01]  /*20ba0*/  IMAD.WIDE R194, R15.reuse, 0x4, R194 ;  /* 0x000000040fc27825 */ /* 0x040fe200078e02c2 */
[----:B------:R3:W-:Y:S03]  /*20bb0*/  LDGSTS.E [R10+0x53780], desc[UR20][R212.64], P6 ;  /* 0x53780000d40a7fae */ /* 0x0007e6000b1a1014 */
[----:B-1----:R-:W-:-:S05]  /*20bc0*/  IMAD.WIDE R16, R15, 0x4, R178 ;  /* 0x000000040f107825 */ /* 0x002fca00078e02b2 */
[----:B------:R1:W-:Y:S01]  /*20bd0*/  STL.64 [R1+0x718], R16 ;  /* 0x0007181001007387 */ /* 0x0003e20000100a00 */
[----:B--2---:R-:W-:-:S03]  /*20be0*/  IMAD.WIDE R196, R15, 0x4, R196 ;  /* 0x000000040fc47825 */ /* 0x004fc600078e02c4 */
[----:B------:R-:W2:Y:S01]  /*20bf0*/  LDL.LU.64 R236, [R1+0x20] ;  /* 0x0000200001ec7983 */ /* 0x000ea20000300a00 */
[----:B------:R-:W-:-:S03]  /*20c00*/  IMAD.WIDE R210, R15, 0x4, R210 ;  /* 0x000000040fd27825 */ /* 0x000fc600078e02d2 */
[----:B------:R-:W4:Y:S01]  /*20c10*/  LDL.LU.64 R242, [R1+0x28] ;  /* 0x0000280001f27983 */ /* 0x000f220000300a00 */
[----:B-1----:R-:W-:-:S04]  /*20c20*/  IMAD.WIDE R16, R15, 0x4, R180 ;  /* 0x000000040f107825 */ /* 0x002fc800078e02b4 */
[C---:B---3--:R-:W-:Y:S01]  /*20c30*/  IMAD.WIDE R212, R15.reuse, 0x4, R212 ;  /* 0x000000040fd47825 */ /* 0x048fe200078e02d4 */
[----:B------:R-:W-:Y:S04]  /*20c40*/  STL.64 [R1+0x80], R16 ;  /* 0x0000801001007387 */ /* 0x000fe80000100a00 */
[----:B------:R-:W-:Y:S01]  /*20c50*/  STL.64 [R1+0x720], R194 ;  /* 0x000720c201007387 */ /* 0x000fe20000100a00 */
[----:B------:R-:W-:-:S03]  /*20c60*/  IMAD.WIDE R138, R15, 0x4, R198 ;  /* 0x000000040f8a7825 */ /* 0x000fc600078e02c6 */
[----:B------:R-:W-:Y:S01]  /*20c70*/  STL.64 [R1+0x6b8], R196 ;  /* 0x0006b8c401007387 */ /* 0x000fe20000100a00 */
[----:B------:R-:W-:-:S03]  /*20c80*/  IMAD.WIDE R148, R15, 0x4, R244 ;  /* 0x000000040f947825 */ /* 0x000fc600078e02f4 */
[----:B------:R-:W-:Y:S01]  /*20c90*/  STL.64 [R1+0x728], R210 ;  /* 0x000728d201007387 */ /* 0x000fe20000100a00 */
[----:B------:R-:W-:-:S03]  /*20ca0*/  IMAD.WIDE R198, R15, 0x4, R240 ;  /* 0x000000040fc67825 */ /* 0x000fc600078e02f0 */
[----:B------:R-:W-:Y:S04]  /*20cb0*/  STL.64 [R1+0x6c0], R212 ;  /* 0x0006c0d401007387 */ /* 0x000fe80000100a00 */
[----:B------:R-:W3:Y:S04]  /*20cc0*/  LDL.LU.64 R244, [R1+0x7d0] ;  /* 0x0007d00001f47983 */ /* 0x000ee80000300a00 */
[----:B------:R-:W3:Y:S01]  /*20cd0*/  LDL.LU.64 R240, [R1+0x7c8] ;  /* 0x0007c80001f07983 */ /* 0x000ee20000300a00 */
[----:B------:R-:W-:-:S03]  /*20ce0*/  IMAD.WIDE R140, R15, 0x4, R200 ;  /* 0x000000040f8c7825 */ /* 0x000fc600078e02c8 */
[----:B------:R-:W-:Y:S01]  /*20cf0*/  STL.64 [R1+0x730], R198 ;  /* 0x000730c601007387 */ /* 0x000fe20000100a00 */
[----:B------:R-:W-:-:S04]  /*20d00*/  IMAD.WIDE R230, R15, 0x4, R156 ;  /* 0x000000040fe67825 */ /* 0x000fc800078e029c */
[----:B------:R-:W-:-:S04]  /*20d10*/  IMAD.WIDE R246, R15, 0x4, R158 ;  /* 0x000000040ff67825 */ /* 0x000fc800078e029e */
[----:B------:R-:W-:-:S04]  /*20d20*/  IMAD.WIDE R156, R15, 0x4, R250 ;  /* 0x000000040f9c7825 */ /* 0x000fc800078e02fa */
[----:B------:R-:W-:-:S04]  /*20d30*/  IMAD.WIDE R158, R15, 0x4, R12 ;  /* 0x000000040f9e7825 */ /* 0x000fc800078e020c */
[----:B------:R-:W-:-:S04]  /*20d40*/  IMAD.WIDE R164, R15, 0x4, R2 ;  /* 0x000000040fa47825 */ /* 0x000fc800078e0202 */
[C---:B--2---:R-:W-:Y:S01]  /*20d50*/  IMAD.WIDE R200, R15.reuse, 0x4, R236 ;  /* 0x000000040fc87825 */ /* 0x044fe200078e02ec */
[----:B------:R-:W1:Y:S04]  /*20d60*/  S2R R14, SR_TID.X ;  /* 0x00000000000e7919 */ /* 0x000e680000002100 */
[----:B------:R2:W-:Y:S04]  /*20d70*/  STL.64 [R1+0x6c8], R200 ;  /* 0x0006c8c801007387 */ /* 0x0005e80000100a00 */
[----:B------:R-:W4:Y:S04]  /*20d80*/  LDL.LU.64 R250, [R1+0x7c0] ;  /* 0x0007c00001fa7983 */ /* 0x000f280000300a00 */
[----:B------:R-:W4:Y:S01]  /*20d90*/  LDL.LU.64 R12, [R1+0x7b8] ;  /* 0x0007b800010c7983 */ /* 0x000f220000300a00 */
[----:B------:R-:W-:Y:S01]  /*20da0*/  IMAD.WIDE R224, R15, 0x4, R154 ;  /* 0x000000040fe07825 */ /* 0x000fe200078e029a */
[----:B------:R-:W-:-:S02]  /*20db0*/  UIADD3 UR4, UPT, UPT, UR14, -0x300, URZ ;  /* 0xfffffd000e047890 */ /* 0x000fc4000fffe0ff */
[----:B------:R1:W-:Y:S01]  /*20dc0*/  LDGSTS.E [R10+0x53b80], desc[UR20][R236.64], P6 ;  /* 0x53b80000ec0a7fae */ /* 0x0003e2000b1a1014 */
[C---:B---3--:R-:W-:Y:S01]  /*20dd0*/  IMAD.WIDE R146, R15.reuse, 0x4, R240 ;  /* 0x000000040f927825 */ /* 0x048fe200078e02f0 */
[----:B--2---:R-:W2:Y:S02]  /*20de0*/  LDC R201, c[0x0][0x3a0] ;  /* 0x0000e800ffc97b82 */ /* 0x004ea40000000800 */
[----:B------:R-:W3:Y:S04]  /*20df0*/  LDL.LU.64 R240, [R1+0x7b0] ;  /* 0x0007b00001f07983 */ /* 0x000ee80000300a00 */
[----:B------:R-:W2:Y:S01]  /*20e00*/  LDL.LU.64 R2, [R1+0x7a8] ;  /* 0x0007a80001027983 */ /* 0x000ea20000300a00 */
[----:B------:R-:W-:-:S04]  /*20e10*/  IMAD.WIDE R154, R15, 0x4, R214 ;  /* 0x000000040f9a7825 */ /* 0x000fc800078e02d6 */
[C---:B------:R-:W-:Y:S02]  /*20e20*/  IMAD.WIDE R214, R15.reuse, 0x4, R248 ;  /* 0x000000040fd67825 */ /* 0x040fe400078e02f8 */
[----:B------:R-:W3:Y:S04]  /*20e30*/  LDL.LU.64 R248, [R1+0x7a0] ;  /* 0x0007a00001f87983 */ /* 0x000ee80000300a00 */
[----:B------:R-:W3:Y:S01]  /*20e40*/  LDL.LU.64 R234, [R1+0x578] ;  /* 0x0005780001ea7983 */ /* 0x000ee20000300a00 */
[----:B------:R-:W-:-:S04]  /*20e50*/  IMAD.WIDE R142, R15, 0x4, R202 ;  /* 0x000000040f8e7825 */ /* 0x000fc800078e02ca */
[C---:B------:R-:W-:Y:S01]  /*20e60*/  IMAD.WIDE R160, R15.reuse, 0x4, R244 ;  /* 0x000000040fa07825 */ /* 0x040fe200078e02f4 */
[----:B-1----:R-:W-:Y:S01]  /*20e70*/  LOP3.LUT R245, R14, 0x7f, RZ, 0xc0, !PT ;  /* 0x0000007f0ef57812 */ /* 0x002fe200078ec0ff */
[----:B------:R-:W-:Y:S02]  /*20e80*/  STL.64 [R1+0x738], R214 ;  /* 0x000738d601007387 */ /* 0x000fe40000100a00 */
[C---:B----4-:R-:W-:Y:S02]  /*20e90*/  IMAD.WIDE R202, R15.reuse, 0x4, R250 ;  /* 0x000000040fca7825 */ /* 0x050fe400078e02fa */
[----:B------:R-:W-:Y:S02]  /*20ea0*/  LDGSTS.E [R10+0x53f80], desc[UR20][R250.64], P6 ;  /* 0x53f80000fa0a7fae */ /* 0x000fe4000b1a1014 */
[----:B------:R-:W-:Y:S02]  /*20eb0*/  IMAD.WIDE R144, R15, 0x4, R204 ;  /* 0x000000040f907825 */ /* 0x000fe400078e02cc */
[----:B------:R-:W0:Y:S04]  /*20ec0*/  LDGDEPBAR ;  /* 0x00000000000079af */ /* 0x000e280000000000 */
[----:B------:R-:W4:Y:S04]  /*20ed0*/  LDL.LU.64 R250, [R1+0x798] ;  /* 0x0007980001fa7983 */ /* 0x000f280000300a00 */
[----:B------:R-:W-:Y:S01]  /*20ee0*/  STL.64 [R1+0x6d0], R202 ;  /* 0x0006d0ca01007387 */ /* 0x000fe20000100a00 */
[----:B--2---:R-:W-:-:S04]  /*20ef0*/  ISETP.GE.AND P1, PT, R3, UR4, PT ;  /* 0x0000000403007c0c */ /* 0x004fc8000bf26270 */
[----:B------:R-:W-:Y:S02]  /*20f00*/  SEL R14, RZ, 0x4, P1 ;  /* 0x00000004ff0e7807 */ /* 0x000fe40000800000 */
[----:B------:R-:W-:Y:S02]  /*20f10*/  ISETP.GE.AND P1, PT, R245, UR4, PT ;  /* 0x00000004f5007c0c */ /* 0x000fe4000bf26270 */
[----:B------:R-:W2:Y:S04]  /*20f20*/  LDL.LU.64 R244, [R1+0x570] ;  /* 0x0005700001f47983 */ /* 0x000ea80000300a00 */
[----:B------:R-:W2:Y:S01]  /*20f30*/  LDL.LU.64 R236, [R1+0x508] ;  /* 0x0005080001ec7983 */ /* 0x000ea20000300a00 */
[----:B---3--:R-:W-:-:S03]  /*20f40*/  IMAD.WIDE R204, R252, 0x4, R234 ;  /* 0x00000004fccc7825 */ /* 0x008fc600078e02ea */
[----:B------:R-:W3:Y:S04]  /*20f50*/  LDL.LU.64 R234, [R1+0x500] ;  /* 0x0005000001ea7983 */ /* 0x000ee80000300a00 */
[----:B------:R-:W3:Y:S01]  /*20f60*/  LDL.LU.64 R228, [R1+0x498] ;  /* 0x0004980001e47983 */ /* 0x000ee20000300a00 */
[----:B------:R-:W-:Y:S01]  /*20f70*/  IMAD.WIDE R162, R15, 0x4, R242 ;  /* 0x000000040fa27825 */ /* 0x000fe200078e02f2 */
[C---:B------:R-:W-:Y:S02]  /*20f80*/  LOP3.LUT R243, R3.reuse, 0x20, RZ, 0xfc, !PT ;  /* 0x0000002003f37812 */ /* 0x040fe400078efcff */
[----:B------:R-:W-:Y:S02]  /*20f90*/  LOP3.LUT R242, R3, 0x40, RZ, 0xfc, !PT ;  /* 0x0000004003f27812 */ /* 0x000fe400078efcff */
[----:B------:R-:W-:-:S02]  /*20fa0*/  ISETP.GE.AND P5, PT, R243, UR4, PT ;  /* 0x00000004f3007c0c */ /* 0x000fc4000bfa6270 */
[----:B------:R-:W-:Y:S01]  /*20fb0*/  LOP3.LUT R243, R3, 0x42, RZ, 0xfc, !PT ;  /* 0x0000004203f37812 */ /* 0x000fe200078efcff */
[----:B------:R-:W-:Y:S04]  /*20fc0*/  STL.64 [R1+0x6d8], R204 ;  /* 0x0006d8cc01007387 */ /* 0x000fe80000100a00 */
[----:B------:R-:W-:Y:S04]  /*20fd0*/  STL.64 [R1+0x6e0], R242 ;  /* 0x0006e0f201007387 */ /* 0x000fe80000100a00 */
[----:B------:R-:W4:Y:S01]  /*20fe0*/  LDL.LU.64 R24, [R1+0x490] ;  /* 0x0004900001187983 */ /* 0x000f220000300a00 */
[----:B------:R-:W-:Y:S01]  /*20ff0*/  VIADD R201, R201, 0x7f ;  /* 0x0000007fc9c97836 */ /* 0x000fe20000000000 */
[----:B------:R-:W-:-:S02]  /*21000*/  LOP3.LUT R16, R3, 0x2, RZ, 0xfc, !PT ;  /* 0x0000000203107812 */ /* 0x000fc400078efcff */
[----:B------:R-:W-:Y:S01]  /*21010*/  LOP3.LUT R227, R3, 0x22, RZ, 0xfc, !PT ;  /* 0x0000002203e37812 */ /* 0x000fe200078efcff */
        /* <DEDUP_REMOVED lines=19> */
[C---:B--2---:R-:W-:Y:S02]  /*21150*/  IMAD.WIDE R38, R252.reuse, 0x4, R236 ;  /* 0x00000004fc267825 */ /* 0x044fe400078e02ec */
[----:B------:R-:W2:Y:S02]  /*21160*/  LDL.LU.64 R236, [R1+0x428] ;  /* 0x0004280001ec7983 */ /* 0x000ea40000300a00 */
[C---:B------:R-:W-:Y:S01]  /*21170*/  IMAD.WIDE R128, R252.reuse, 0x4, R244 ;  /* 0x00000004fc807825 */ /* 0x040fe200078e02f4 */
[C---:B------:R-:W-:Y:S02]  /*21180*/  LOP3.LUT R244, R3.reuse, 0x60, RZ, 0xfc, !PT ;  /* 0x0000006003f47812 */ /* 0x040fe400078efcff */
[----:B------:R-:W-:Y:S02]  /*21190*/  LOP3.LUT R245, R3, 0x62, RZ, 0xfc, !PT ;  /* 0x0000006203f57812 */ /* 0x000fe400078efcff */
[----:B------:R-:W-:Y:S01]  /*211a0*/  STL.64 [R1+0x6e8], R128 ;  /* 0x0006e88001007387 */ /* 0x000fe20000100a00 */
[----:B---3--:R-:W-:-:S03]  /*211b0*/  IMAD.WIDE R40, R252, 0x4, R234 ;  /* 0x00000004fc287825 */ /* 0x008fc600078e02ea */
[----:B------:R-:W-:Y:S01]  /*211c0*/  STL.64 [R1+0x6f0], R38 ;  /* 0x0006f02601007387 */ /* 0x000fe20000100a00 */
[----:B------:R-:W-:-:S03]  /*211d0*/  IMAD.WIDE R70, R252, 0x4, R228 ;  /* 0x00000004fc467825 */ /* 0x000fc600078e02e4 */
[----:B------:R-:W-:Y:S04]  /*211e0*/  STL.64 [R1+0x6f8], R244 ;  /* 0x0006f8f401007387 */ /* 0x000fe80000100a00 */
[----:B------:R-:W3:Y:S04]  /*211f0*/  LDL.LU.64 R234, [R1+0x420] ;  /* 0x0004200001ea7983 */ /* 0x000ee80000300a00 */
[----:B------:R-:W3:Y:S04]  /*21200*/  LDL.LU.64 R228, [R1+0x568] ;  /* 0x0005680001e47983 */ /* 0x000ee80000300a00 */
[----:B------:R1:W-:Y:S04]  /*21210*/  STL.64 [R1+0x700], R40 ;  /* 0x0007002801007387 */ /* 0x0003e80000100a00 */
[----:B------:R-:W-:Y:S01]  /*21220*/  STL.64 [R1+0x708], R70 ;  /* 0x0007084601007387 */ /* 0x000fe20000100a00 */
[----:B----4-:R-:W-:-:S04]  /*21230*/  IMAD.WIDE R72, R252, 0x4, R24 ;  /* 0x00000004fc487825 */ /* 0x010fc800078e0218 */
[----:B------:R-:W-:-:S04]  /*21240*/  IMAD.WIDE R220, R15, 0x4, R220 ;  /* 0x000000040fdc7825 */ /* 0x000fc800078e02dc */
[----:B------:R-:W-:Y:S01]  /*21250*/  IMAD.WIDE R222, R15, 0x4, R222 ;  /* 0x000000040fde7825 */ /* 0x000fe200078e02de */
[----:B------:R-:W-:Y:S01]  /*21260*/  LOP3.LUT R226, R3, 0x4, RZ, 0xfc, !PT ;  /* 0x0000000403e27812 */ /* 0x000fe200078efcff */
[----:B------:R-:W-:Y:S02]  /*21270*/  BAR.SYNC.DEFER_BLOCKING 0x0 ;  /* 0x0000000000007b1d */ /* 0x000fe40000010000 */
[----:B--2---:R-:W-:-:S04]  /*21280*/  IMAD.WIDE R112, R252, 0x4, R236 ;  /* 0x00000004fc707825 */ /* 0x004fc800078e02ec */
[----:B------:R-:W2:Y:S04]  /*21290*/  LDL.LU.64 R236, [R1+0x560] ;  /* 0x0005600001ec7983 */ /* 0x000ea80000300a00 */
[----:B------:R-:W4:Y:S04]  /*212a0*/  LDL.LU.64 R26, [R1+0x4f8] ;  /* 0x0004f800011a7983 */ /* 0x000f280000300a00 */
[----:B------:R1:W-:Y:S04]  /*212b0*/  STL.64 [R1+0x710], R72 ;  /* 0x0007104801007387 */ /* 0x0003e80000100a00 */
[----:B------:R-:W-:Y:S01]  /*212c0*/  STL.64 [R1+0x740], R112 ;  /* 0x0007407001007387 */ /* 0x000fe20000100a00 */
[----:B---3--:R-:W-:-:S03]  /*212d0*/  IMAD.WIDE R180, R252, 0x4, R228 ;  /* 0x00000004fcb47825 */ /* 0x008fc600078e02e4 */
[----:B------:R-:W3:Y:S04]  /*212e0*/  LDL.LU.64 R228, [R1+0x4f0] ;  /* 0x0004f00001e47983 */ /* 0x000ee80000300a00 */
[----:B------:R-:W2:Y:S01]  /*212f0*/  LDL.LU.64 R24, [R1+0x488] ;  /* 0x0004880001187983 */ /* 0x000ea20000300a00 */
[----:B------:R-:W-:Y:S01]  /*21300*/  IMAD.WIDE R178, R252, 0x4, R234 ;  /* 0x00000004fcb27825 */ /* 0x000fe200078e02ea */
[C---:B------:R-:W-:Y:S02]  /*21310*/  LOP3.LUT R234, R3.reuse, 0x44, RZ, 0xfc, !PT ;  /* 0x0000004403ea7812 */ /* 0x040fe400078efcff */
[----:B------:R-:W-:Y:S02]  /*21320*/  LOP3.LUT R235, R3, 0x46, RZ, 0xfc, !PT ;  /* 0x0000004603eb7812 */ /* 0x000fe400078efcff */
[----:B------:R-:W-:Y:S04]  /*21330*/  STL.64 [R1+0x748], R178 ;  /* 0x000748b201007387 */ /* 0x000fe80000100a00 */
[----:B------:R-:W-:Y:S04]  /*21340*/  STL.64 [R1+0x750], R180 ;  /* 0x000750b401007387 */ /* 0x000fe80000100a00 */
[----:B------:R-:W-:Y:S04]  /*21350*/  STL.64 [R1+0x758], R234 ;  /* 0x000758ea01007387 */ /* 0x000fe80000100a00 */
[----:B------:R-:W2:Y:S04]  /*21360*/  LDL.LU.64 R32, [R1+0x480] ;  /* 0x0004800001207983 */ /* 0x000ea80000300a00 */
[----:B------:R-:W2:Y:S04]  /*21370*/  LDL.LU.64 R30, [R1+0x418] ;  /* 0x00041800011e7983 */ /* 0x000ea80000300a00 */
[----:B------:R-:W2:Y:S01]  /*21380*/  LDL.LU.64 R28, [R1+0x410] ;  /* 0x00041000011c7983 */ /* 0x000ea20000300a00 */
[----:B------:R-:W-:-:S04]  /*21390*/  ISETP.GT.AND P2, PT, R201, 0x37f, PT ;  /* 0x0000037fc900780c */ /* 0x000fc80003f44270 */
[----:B------:R-:W-:-:S04]  /*213a0*/  SEL R14, R14, RZ, P2 ;  /* 0x000000ff0e0e7207 */ /* 0x000fc80001000000 */
[----:B------:R-:W-:Y:S02]  /*213b0*/  ISETP.NE.U32.AND P4, PT, R14, RZ, PT ;  /* 0x000000ff0e00720c */ /* 0x000fe40003f85070 */
[----:B------:R-:W-:Y:S02]  /*213c0*/  SEL R14, RZ, 0x4, P1 ;  /* 0x00000004ff0e7807 */ /* 0x000fe40000800000 */
[----:B------:R-:W-:Y:S02]  /*213d0*/  ISETP.GE.AND P1, PT, R16, UR4, PT ;  /* 0x0000000410007c0c */ /* 0x000fe4000bf26270 */
[----:B------:R-:W-:-:S04]  /*213e0*/  SEL R14, R14, RZ, P2 ;  /* 0x000000ff0e0e7207 */ /* 0x000fc80001000000 */
[----:B------:R-:W-:Y:S02]  /*213f0*/  ISETP.NE.U32.AND P3, PT, R14, RZ, PT ;  /* 0x000000ff0e00720c */ /* 0x000fe40003f65070 */
[----:B------:R-:W-:Y:S01]  /*21400*/  SEL R14, RZ, 0x4, P1 ;  /* 0x00000004ff0e7807 */ /* 0x000fe20000800000 */
[----:B------:R-:W-:Y:S01]  /*21410*/  @!PT LDS RZ, [RZ] ;  /* 0x00000000fffff984 */ /* 0x000fe20000000800 */
[----:B------:R-:W-:Y:S01]  /*21420*/  @!PT LDS RZ, [RZ] ;  /* 0x00000000fffff984 */ /* 0x000fe20000000800 */
[----:B------:R-:W-:Y:S01]  /*21430*/  @!PT LDS RZ, [RZ] ;  /* 0x00000000fffff984 */ /* 0x000fe20000000800 */
[----:B------:R-:W-:Y:S03]  /*21440*/  LDGSTS.E [R249+-0x50000], desc[UR20][R204.64], P4 ;  /* 0xb0000000ccf97fae */ /* 0x000fe6000a1a1014 */
[----:B------:R-:W-:-:S04]  /*21450*/  SEL R14, R14, RZ, P2 ;  /* 0x000000ff0e0e7207 */ /* 0x000fc80001000000 */
[----:B------:R-:W-:Y:S02]  /*21460*/  ISETP.NE.U32.AND P1, PT, R14, RZ, PT ;  /* 0x000000ff0e00720c */ /* 0x000fe40003f25070 */
[----:B------:R-:W-:Y:S02]  /*21470*/  SEL R14, RZ, 0x4, P5 ;  /* 0x00000004ff0e7807 */ /* 0x000fe40002800000 */
[----:B------:R-:W-:Y:S02]  /*21480*/  ISETP.GE.AND P5, PT, R227, UR4, PT ;  /* 0x00000004e3007c0c */ /* 0x000fe4000bfa6270 */
[----:B------:R-:W-:-:S04]  /*21490*/  SEL R14, R14, RZ, P2 ;  /* 0x000000ff0e0e7207 */ /* 0x000fc80001000000 */
[----:B------:R-:W-:Y:S02]  /*214a0*/  ISETP.NE.U32.AND P6, PT, R14, RZ, PT ;  /* 0x000000ff0e00720c */ /* 0x000fe40003fc5070 */
[----:B------:R-:W-:Y:S01]  /*214b0*/  SEL R14, RZ, 0x4, P5 ;  /* 0x00000004ff0e7807 */ /* 0x000fe20002800000 */
[----:B------:R-:W-:Y:S01]  /*214c0*/  IMAD.WIDE R22, R15, 0x4, R174 ;  /* 0x000000040f167825 */ /* 0x000fe200078e02ae */
[----:B------:R-:W-:Y:S01]  /*214d0*/  ISETP.GE.AND P5, PT, R242, UR4, PT ;  /* 0x00000004f2007c0c */ /* 0x000fe2000bfa6270 */
[----:B------:R-:W-:Y:S01]  /*214e0*/  LDGSTS.E [R249+-0x4fff8], desc[UR20][R128.64], P1 ;  /* 0xb000800080f97fae */ /* 0x000fe200089a1014 */
[----:B------:R-:W-:-:S04]  /*214f0*/  SEL R14, R14, RZ, P2 ;  /* 0x000000ff0e0e7207 */ /* 0x000fc80001000000 */
[----:B------:R-:W-:Y:S02]  /*21500*/  ISETP.NE.U32.AND P4, PT, R14, RZ, PT ;  /* 0x000000ff0e00720c */ /* 0x000fe40003f85070 */
[----:B------:R-:W-:Y:S01]  /*21510*/  SEL R14, RZ, 0x4, P5 ;  /* 0x00000004ff0e7807 */ /* 0x000fe20002800000 */
[----:B------:R-:W-:Y:S01]  /*21520*/  LDGSTS.E [R249+-0x4e000], desc[UR20][R38.64], P6 ;  /* 0xb200000026f97fae */ /* 0x000fe2000b1a1014 */
[----:B------:R-:W-:Y:S02]  /*21530*/  ISETP.GE.AND P5, PT, R243, UR4, PT ;  /* 0x00000004f3007c0c */ /* 0x000fe4000bfa6270 */
[----:B------:R-:W-:Y:S01]  /*21540*/  SEL R14, R14, RZ, P2 ;  /* 0x000000ff0e0e7207 */ /* 0x000fe20001000000 */
[----:B----4-:R-:W-:Y:S01]  /*21550*/  IMAD.WIDE R42, R252, 0x4, R26 ;  /* 0x00000004fc2a7825 */ /* 0x010fe200078e021a */
[----:B------:R-:W-:Y:S01]  /*21560*/  ISETP.GE.AND P1, PT, R244, UR4, PT ;  /* 0x00000004f4007c0c */ /* 0x000fe2000bf26270 */
[----:B------:R-:W4:Y:S01]  /*21570*/  LDL.LU.64 R26, [R1+0x558] ;  /* 0x00055800011a7983 */ /* 0x000f220000300a00 */
[----:B------:R-:W-:-:S02]  /*21580*/  SEL R15, RZ, 0x4, P5 ;  /* 0x00000004ff0f7807 */ /* 0x000fc40002800000 */
[----:B------:R-:W-:Y:S01]  /*21590*/  ISETP.NE.U32.AND P5, PT, R14, RZ, PT ;  /* 0x000000ff0e00720c */ /* 0x000fe20003fa5070 */
[----:B------:R-:W-:Y:S01]  /*215a0*/  LDGSTS.E [R249+-0x4dff8], desc[UR20][R40.64], P4 ;  /* 0xb200800028f97fae */ /* 0x000fe2000a1a1014 */
[----:B------:R-:W-:-:S04]  /*215b0*/  SEL R14, R15, RZ, P2 ;  /* 0x000000ff0f0e7207 */ /* 0x000fc80001000000 */
[----:B------:R-:W-:Y:S02]  /*215c0*/  ISETP.NE.U32.AND P6, PT, R14, RZ, PT ;  /* 0x000000ff0e00720c */ /* 0x000fe40003fc5070 */
[----:B------:R-:W-:Y:S02]  /*215d0*/  SEL R14, RZ, 0x4, P1 ;  /* 0x00000004ff0e7807 */ /* 0x000fe40000800000 */
[----:B------:R-:W-:Y:S02]  /*215e0*/  ISETP.GE.AND P1, PT, R245, UR4, PT ;  /* 0x00000004f5007c0c */ /* 0x000fe4000bf26270 */
[----:B------:R-:W-:Y:S01]  /*215f0*/  SEL R14, R14, RZ, P2 ;  /* 0x000000ff0e0e7207 */ /* 0x000fe20001000000 */
[----:B------:R-:W-:Y:S01]  /*21600*/  LDGSTS.E [R249+-0x4c000], desc[UR20][R70.64], P5 ;  /* 0xb400000046f97fae */ /* 0x000fe2000a9a1014 */
[----:B------:R-:W-:Y:S02]  /*21610*/  SEL R15, RZ, 0x4, P1 ;  /* 0x00000004ff0f7807 */ /* 0x000fe40000800000 */
[----:B------:R-:W-:-:S02]  /*21620*/  ISETP.NE.U32.AND P1, PT, R14, RZ, PT ;  /* 0x000000ff0e00720c */ /* 0x000fc40003f25070 */
[----:B------:R-:W-:Y:S01]  /*21630*/  SEL R14, R15, RZ, P2 ;  /* 0x000000ff0f0e7207 */ /* 0x000fe20001000000 */
[----:B------:R-:W-:Y:S01]  /*21640*/  LDGSTS.E [R249+-0x4bff8], desc[UR20][R72.64], P6 ;  /* 0xb400800048f97fae */ /* 0x000fe2000b1a1014 */
[----:B------:R-:W-:Y:S02]  /*21650*/  ISETP.GE.AND P4, PT, R226, UR4, PT ;  /* 0x00000004e2007c0c */ /* 0x000fe4000bf86270 */
[----:B------:R-:W-:Y:S02]  /*21660*/  LOP3.LUT R226, R3, 0x6, RZ, 0xfc, !PT ;  /* 0x0000000603e27812 */ /* 0x000fe400078efcff */
[----:B------:R-:W-:Y:S02]  /*21670*/  ISETP.NE.U32.AND P5, PT, R14, RZ, PT ;  /* 0x000000ff0e00720c */ /* 0x000fe40003fa5070 */
[----:B------:R-:W-:Y:S02]  /*21680*/  SEL R14, RZ, 0x4, P4 ;  /* 0x00000004ff0e7807 */ /* 0x000fe40002000000 */
[----:B------:R-:W-:Y:S01]  /*21690*/  ISETP.GE.AND P4, PT, R226, UR4, PT ;  /* 0x00000004e2007c0c */ /* 0x000fe2000bf86270 */
[----:B------:R-:W-:Y:S01]  /*216a0*/  LDGSTS.E [R249+-0x4a000], desc[UR20][R112.64], P1 ;  /* 0xb600000070f97fae */ /* 0x000fe200089a1014 */
[----:B------:R-:W-:-:S02]  /*216b0*/  SEL R14, R14, RZ, P2 ;  /* 0x000000ff0e0e7207 */ /* 0x000fc40001000000 */
[----:B------:R-:W-:Y:S02]  /*216c0*/  SEL R15, RZ, 0x4, P4 ;  /* 0x00000004ff0f7807 */ /* 0x000fe40002000000 */
        /* <DEDUP_REMOVED lines=9> */
[----:B------:R-:W-:Y:S01]  /*21760*/  LDGSTS.E [R250+-0x50000], desc[UR20][R180.64], P4 ;  /* 0xb0000000b4fa7fae */ /* 0x000fe2000a1a1014 */
[----:B------:R-:W-:Y:S02]  /*21770*/  SEL R14, R14, RZ, P2 ;  /* 0x000000ff0e0e7207 */ /* 0x000fe40001000000 */
[----:B------:R-:W-:Y:S02]  /*21780*/  SEL R15, RZ, 0x4, P6 ;  /* 0x00000004ff0f7807 */ /* 0x000fe40003000000 */
[----:B------:R-:W-:-:S02]  /*21790*/  ISETP.NE.U32.AND P6, PT, R14, RZ, PT ;  /* 0x000000ff0e00720c */ /* 0x000fc40003fc5070 */
[----:B------:R-:W-:Y:S02]  /*217a0*/  SEL R14, R15, RZ, P2 ;  /* 0x000000ff0f0e7207 */ /* 0x000fe40001000000 */
[----:B------:R-:W-:Y:S02]  /*217b0*/  ISETP.GE.AND P5, PT, R234, UR4, PT ;  /* 0x00000004ea007c0c */ /* 0x000fe4000bfa6270 */
[----:B------:R-:W-:Y:S02]  /*217c0*/  ISETP.NE.U32.AND P4, PT, R14, RZ, PT ;  /* 0x000000ff0e00720c */ /* 0x000fe40003f85070 */
[----:B------:R-:W-:Y:S02]  /*217d0*/  SEL R14, RZ, 0x4, P5 ;  /* 0x00000004ff0e7807 */ /* 0x000fe40002800000 */
[----:B------:R-:W-:Y:S01]  /*217e0*/  ISETP.GE.AND P5, PT, R235, UR4, PT ;  /* 0x00000004eb007c0c */ /* 0x000fe2000bfa6270 */
[----:B--2---:R-:W-:Y:S01]  /*217f0*/  IMAD.WIDE R110, R252, 0x4, R236 ;  /* 0x00000004fc6e7825 */ /* 0x004fe200078e02ec */
[----:B------:R-:W-:-:S02]  /*21800*/  SEL R14, R14, RZ, P2 ;  /* 0x000000ff0e0e7207 */ /* 0x000fc40001000000 */
[----:B------:R-:W-:Y:S02]  /*21810*/  SEL R15, RZ, 0x4, P5 ;  /* 0x00000004ff0f7807 */ /* 0x000fe40002800000 */
        /* <DEDUP_REMOVED lines=9> */
[----:B------:R-:W-:Y:S01]  /*218b0*/  ISETP.GE.AND P1, PT, R237, UR4, PT ;  /* 0x00000004ed007c0c */ /* 0x000fe2000bf26270 */
[----:B---3--:R-:W-:Y:S01]  /*218c0*/  IMAD.WIDE R44, R252, 0x4, R228 ;  /* 0x00000004fc2c7825 */ /* 0x008fe200078e02e4 */
[----:B------:R-:W-:Y:S02]  /*218d0*/  SEL R14, R14, RZ, P2 ;  /* 0x000000ff0e0e7207 */ /* 0x000fe40001000000 */
        /* <DEDUP_REMOVED lines=13> */
[----:B------:R2:W-:Y:S04]  /*219b0*/  STL.64 [R1+0x768], R42 ;  /* 0x0007682a01007387 */ /* 0x0005e80000100a00 */
[----:B------:R-:W3:Y:S04]  /*219c0*/  LDL.LU.64 R228, [R1+0x550] ;  /* 0x0005500001e47983 */ /* 0x000ee80000300a00 */
[----:B------:R-:W2:Y:S01]  /*219d0*/  LDL.LU.64 R34, [R1+0x4e8] ;  /* 0x0004e80001227983 */ /* 0x000ea20000300a00 */
[----:B------:R-:W-:-:S03]  /*219e0*/  IMAD.WIDE R174, R252, 0x4, R28 ;  /* 0x00000004fcae7825 */ /* 0x000fc600078e021c */
[----:B------:R-:W3:Y:S01]  /*219f0*/  LDL.LU.64 R28, [R1+0x4e0] ;  /* 0x0004e000011c7983 */ /* 0x000ee20000300a00 */
[----:B------:R-:W-:Y:S01]  /*21a00*/  SEL R14, R14, RZ, P2 ;  /* 0x000000ff0e0e7207 */ /* 0x000fe20001000000 */
[----:B------:R-:W-:Y:S01]  /*21a10*/  IMAD.WIDE R76, R252, 0x4, R32 ;  /* 0x00000004fc4c7825 */ /* 0x000fe200078e0220 */
[----:B------:R-:W-:Y:S02]  /*21a20*/  SEL R24, RZ, 0x4, P4 ;  /* 0x00000004ff187807 */ /* 0x000fe40002000000 */
[----:B------:R-:W-:Y:S01]  /*21a30*/  ISETP.NE.U32.AND P4, PT, R14, RZ, PT ;  /* 0x000000ff0e00720c */ /* 0x000fe20003f85070 */
[----:B------:R-:W-:-:S04]  /*21a40*/  IMAD.WIDE R14, R252, 0x4, R30 ;  /* 0x00000004fc0e7825 */ /* 0x000fc800078e021e */
[C---:B----4-:R-:W-:Y:S01]  /*21a50*/  IMAD.WIDE R176, R252.reuse, 0x4, R26 ;  /* 0x00000004fcb07825 */ /* 0x050fe200078e021a */
[----:B------:R-:W-:Y:S01]  /*21a60*/  LOP3.LUT R226, R3, 0x28, RZ, 0xfc, !PT ;  /* 0x0000002803e27812 */ /* 0x000fe200078efcff */
[----:B------:R-:W4:Y:S04]  /*21a70*/  LDL.LU.64 R26, [R1+0x478] ;  /* 0x00047800011a7983 */ /* 0x000f280000300a00 */
[----:B------:R-:W4:Y:S04]  /*21a80*/  LDL.LU.64 R32, [R1+0x470] ;  /* 0x0004700001207983 */ /* 0x000f280000300a00 */
[----:B------:R-:W4:Y:S04]  /*21a90*/  LDL.LU.64 R30, [R1+0x408] ;  /* 0x00040800011e7983 */ /* 0x000f280000300a00 */
[----:B------:R-:W4:Y:S04]  /*21aa0*/  LDL.LU.64 R36, [R1+0x400] ;  /* 0x0004000001247983 */ /* 0x000f280000300a00 */
[----:B------:R-:W-:Y:S01]  /*21ab0*/  LDGSTS.E [R250+-0x4bff8], desc[UR20][R76.64], P6 ;  /* 0xb40080004cfa7fae */ /* 0x000fe2000b1a1014 */
[----:B--2---:R-:W-:-:S04]  /*21ac0*/  IMAD.WIDE R46, R252, 0x4, R34 ;  /* 0x00000004fc2e7825 */ /* 0x004fc800078e0222 */
[C---:B---3--:R-:W-:Y:S01]  /*21ad0*/  IMAD.WIDE R48, R252.reuse, 0x4, R28 ;  /* 0x00000004fc307825 */ /* 0x048fe200078e021c */
[----:B------:R-:W2:Y:S04]  /*21ae0*/  LDL.LU.64 R34, [R1+0x548] ;  /* 0x0005480001227983 */ /* 0x000ea80000300a00 */
[----:B------:R-:W3:Y:S01]  /*21af0*/  LDL.LU.64 R28, [R1+0x540] ;  /* 0x00054000011c7983 */ /* 0x000ee20000300a00 */
[----:B----4-:R-:W-:-:S04]  /*21b00*/  IMAD.WIDE R78, R252, 0x4, R26 ;  /* 0x00000004fc4e7825 */ /* 0x010fc800078e021a */
[C---:B------:R-:W-:Y:S01]  /*21b10*/  IMAD.WIDE R80, R252.reuse, 0x4, R32 ;  /* 0x00000004fc507825 */ /* 0x040fe200078e0220 */
[----:B------:R-:W4:Y:S04]  /*21b20*/  LDL.LU.64 R26, [R1+0x4d8] ;  /* 0x0004d800011a7983 */ /* 0x000f280000300a00 */
[----:B------:R-:W4:Y:S01]  /*21b30*/  LDL.LU.64 R32, [R1+0x4d0] ;  /* 0x0004d00001207983 */ /* 0x000f220000300a00 */
[----:B------:R-:W-:-:S03]  /*21b40*/  IMAD.WIDE R106, R252, 0x4, R30 ;  /* 0x00000004fc6a7825 */ /* 0x000fc600078e021e */
[----:B------:R-:W4:Y:S01]  /*21b50*/  LDL.LU.64 R30, [R1+0x468] ;  /* 0x00046800011e7983 */ /* 0x000f220000300a00 */
[----:B------:R-:W-:-:S03]  /*21b60*/  IMAD.WIDE R136, R252, 0x4, R36 ;  /* 0x00000004fc887825 */ /* 0x000fc600078e0224 */
[----:B------:R-:W4:Y:S01]  /*21b70*/  LDL.LU.64 R36, [R1+0x460] ;  /* 0x0004600001247983 */ /* 0x000f220000300a00 */
[----:B------:R-:W-:Y:S02]  /*21b80*/  SEL R24, R24, RZ, P2 ;  /* 0x000000ff18187207 */ /* 0x000fe40001000000 */
[----:B------:R-:W-:Y:S01]  /*21b90*/  ISETP.GE.AND P6, PT, R226, UR4, PT ;  /* 0x00000004e2007c0c */ /* 0x000fe2000bfc6270 */
        /* <DEDUP_REMOVED lines=13> */
[----:B------:R-:W-:Y:S02]  /*21c70*/  LOP3.LUT R226, R3, 0x2a, RZ, 0xfc, !PT ;  /* 0x0000002a03e27812 */ /* 0x000fe400078efcff */
[----:B------:R-:W-:Y:S01]  /*21c80*/  ISETP.NE.U32.AND P1, PT, R24, RZ, PT ;  /* 0x000000ff1800720c */ /* 0x000fe20003f25070 */
[----:B------:R-:W-:Y:S01]  /*21c90*/  LDGSTS.E [R250+-0x49ff8], desc[UR20][R174.64], P5 ;  /* 0xb6008000aefa7fae */ /* 0x000fe2000a9a1014 */
[----:B------:R-:W-:Y:S02]  /*21ca0*/  SEL R24, RZ, 0x4, P6 ;  /* 0x00000004ff187807 */ /* 0x000fe40003000000 */
[----:B------:R-:W-:Y:S01]  /*21cb0*/  ISETP.GE.AND P6, PT, R226, UR4, PT ;  /* 0x00000004e2007c0c */ /* 0x000fe2000bfc6270 */
[----:B------:R-:W-:Y:S01]  /*21cc0*/  LDGSTS.E [R251+-0x50000], desc[UR20][R176.64], P4 ;  /* 0xb0000000b0fb7fae */ /* 0x000fe2000a1a1014 */
        /* <DEDUP_REMOVED lines=9> */
[----:B------:R-:W-:Y:S01]  /*21d60*/  ISETP.GE.AND P5, PT, R226, UR4, PT ;  /* 0x00000004e2007c0c */ /* 0x000fe2000bfa6270 */
[----:B------:R-:W-:Y:S01]  /*21d70*/  IMAD.WIDE R108, R252, 0x4, R228 ;  /* 0x00000004fc6c7825 */ /* 0x000fe200078e02e4 */
[----:B------:R-:W-:Y:S02]  /*21d80*/  SEL R24, R24, RZ, P2 ;  /* 0x000000ff18187207 */ /* 0x000fe40001000000 */
[----:B------:R-:W-:Y:S02]  /*21d90*/  SEL R25, RZ, 0x4, P5 ;  /* 0x00000004ff197807 */ /* 0x000fe40002800000 */
[----:B------:R-:W-:Y:S01]  /*21da0*/  LOP3.LUT R228, R3, 0x68, RZ, 0xfc, !PT ;  /* 0x0000006803e47812 */ /* 0x000fe200078efcff */
[----:B------:R-:W-:Y:S01]  /*21db0*/  LDGSTS.E [R251+-0x4fff8], desc[UR20][R108.64], P1 ;  /* 0xb00080006cfb7fae */ /* 0x000fe200089a1014 */
[----:B------:R-:W-:-:S02]  /*21dc0*/  ISETP.NE.U32.AND P5, PT, R24, RZ, PT ;  /* 0x000000ff1800720c */ /* 0x000fc40003fa5070 */
[----:B------:R-:W-:Y:S01]  /*21dd0*/  SEL R24, R25, RZ, P2 ;  /* 0x000000ff19187207 */ /* 0x000fe20001000000 */
[----:B------:R-:W-:Y:S01]  /*21de0*/  LDGSTS.E [R251+-0x4e000], desc[UR20][R46.64], P6 ;  /* 0xb20000002efb7fae */ /* 0x000fe2000b1a1014 */
[----:B------:R-:W-:Y:S02]  /*21df0*/  ISETP.GE.AND P1, PT, R228, UR4, PT ;  /* 0x00000004e4007c0c */ /* 0x000fe4000bf26270 */
[----:B------:R-:W-:Y:S01]  /*21e00*/  LOP3.LUT R229, R3, 0x6a, RZ, 0xfc, !PT ;  /* 0x0000006a03e57812 */ /* 0x000fe200078efcff */
[----:B------:R-:W-:Y:S01]  /*21e10*/  LDGSTS.E [R251+-0x4dff8], desc[UR20][R48.64], P4 ;  /* 0xb200800030fb7fae */ /* 0x000fe2000a1a1014 */
        /* <DEDUP_REMOVED lines=18> */
[----:B------:R-:W-:-:S02]  /*21f40*/  LOP3.LUT R226, R3, 0x2c, RZ, 0xfc, !PT ;  /* 0x0000002c03e27812 */ /* 0x000fc400078efcff */
[----:B------:R-:W-:Y:S01]  /*21f50*/  ISETP.NE.U32.AND P4, PT, R24, RZ, PT ;  /* 0x000000ff1800720c */ /* 0x000fe20003f85070 */
[----:B------:R-:W-:Y:S01]  /*21f60*/  LDGSTS.E [R251+-0x49ff8], desc[UR20][R136.64], P5 ;  /* 0xb600800088fb7fae */ /* 0x000fe2000a9a1014 */
[----:B------:R-:W-:Y:S02]  /*21f70*/  SEL R24, R25, RZ, P2 ;  /* 0x000000ff19187207 */ /* 0x000fe40001000000 */
[----:B------:R-:W-:Y:S02]  /*21f80*/  ISETP.GE.AND P6, PT, R226, UR4, PT ;  /* 0x00000004e2007c0c */ /* 0x000fe4000bfc6270 */
[----:B------:R-:W-:Y:S02]  /*21f90*/  LOP3.LUT R226, R3, 0x2e, RZ, 0xfc, !PT ;  /* 0x0000002e03e27812 */ /* 0x000fe400078efcff */
[----:B------:R-:W-:Y:S02]  /*21fa0*/  ISETP.NE.U32.AND P1, PT, R24, RZ, PT ;  /* 0x000000ff1800720c */ /* 0x000fe40003f25070 */
[----:B------:R-:W-:-:S02]  /*21fb0*/  SEL R24, RZ, 0x4, P6 ;  /* 0x00000004ff187807 */ /* 0x000fc40003000000 */
[----:B------:R-:W-:Y:S01]  /*21fc0*/  ISETP.GE.AND P6, PT, R226, UR4, PT ;  /* 0x00000004e2007c0c */ /* 0x000fe2000bfc6270 */
[----:B------:R-:W-:Y:S01]  /*21fd0*/  LDGSTS.E [R248+-0x50000], desc[UR20][R152.64], P4 ;  /* 0xb000000098f87fae */ /* 0x000fe2000a1a1014 */
[----:B------:R-:W-:Y:S02]  /*21fe0*/  SEL R24, R24, RZ, P2 ;  /* 0x000000ff18187207 */ /* 0x000fe40001000000 */
[----:B------:R-:W-:Y:S02]  /*21ff0*/  SEL R25, RZ, 0x4, P6 ;  /* 0x00000004ff197807 */ /* 0x000fe40003000000 */
[----:B------:R-:W-:Y:S02]  /*22000*/  LOP3.LUT R226, R3, 0x4c, RZ, 0xfc, !PT ;  /* 0x0000004c03e27812 */ /* 0x000fe400078efcff */
[----:B------:R-:W-:Y:S01]  /*22010*/  ISETP.NE.U32.AND P6, PT, R24, RZ, PT ;  /* 0x000000ff1800720c */ /* 0x000fe20003fc5070 */
[----:B------:R-:W-:Y:S01]  /*22020*/  LDGSTS.E [R248+-0x4fff8], desc[UR20][R104.64], P1 ;  /* 0xb000800068f87fae */ /* 0x000fe200089a1014 */
[----:B------:R-:W-:-:S02]  /*22030*/  SEL R24, R25, RZ, P2 ;  /* 0x000000ff19187207 */ /* 0x000fc40001000000 */
        /* <DEDUP_REMOVED lines=17> */
[----:B--2---:R-:W-:Y:S01]  /*22150*/  IMAD.WIDE R114, R252, 0x4, R34 ;  /* 0x00000004fc727825 */ /* 0x004fe200078e0222 */
[----:B------:R-:W-:Y:S01]  /*22160*/  SEL R24, R24, RZ, P2 ;  /* 0x000000ff18187207 */ /* 0x000fe20001000000 */
[----:B------:R-:W2:Y:S01]  /*22170*/  LDL.LU.64 R34, [R1+0x458] ;  /* 0x0004580001227983 */ /* 0x000ea20000300a00 */
        /* <DEDUP_REMOVED lines=8> */
[----:B---3--:R-:W-:Y:S01]  /*22200*/  IMAD.WIDE R116, R252, 0x4, R28 ;  /* 0x00000004fc747825 */ /* 0x008fe200078e021c */
[----:B------:R-:W-:Y:S01]  /*22210*/  ISETP.NE.U32.AND P5, PT, R24, RZ, PT ;  /* 0x000000ff1800720c */ /* 0x000fe20003fa5070 */
[----:B------:R-:W3:Y:S01]  /*22220*/  LDL.LU.64 R58, [R1+0x450] ;  /* 0x00045000013a7983 */ /* 0x000ee20000300a00 */
[----:B------:R-:W-:Y:S02]  /*22230*/  SEL R24, RZ, 0x4, P4 ;  /* 0x00000004ff187807 */ /* 0x000fe40002000000 */
[----:B------:R-:W-:Y:S01]  /*22240*/  ISETP.GE.AND P4, PT, R226, UR4, PT ;  /* 0x00000004e2007c0c */ /* 0x000fe2000bf86270 */
[----:B------:R-:W-:Y:S01]  /*22250*/  LDGSTS.E [R248+-0x4a000], desc[UR20][R114.64], P1 ;  /* 0xb600000072f87fae */ /* 0x000fe200089a1014 */
[----:B------:R-:W-:-:S02]  /*22260*/  SEL R24, R24, RZ, P2 ;  /* 0x000000ff18187207 */ /* 0x000fc40001000000 */
[----:B------:R-:W-:Y:S01]  /*22270*/  SEL R25, RZ, 0x4, P4 ;  /* 0x00000004ff197807 */ /* 0x000fe20002000000 */
[----:B------:R-:W3:Y:S01]  /*22280*/  LDL.LU.64 R28, [R1+0x3e0] ;  /* 0x0003e000011c7983 */ /* 0x000ee20000300a00 */
        /* <DEDUP_REMOVED lines=15> */
[----:B------:R-:W-:Y:S01]  /*22380*/  LOP3.LUT R226, R3, 0x52, RZ, 0xfc, !PT ;  /* 0x0000005203e27812 */ /* 0x000fe200078efcff */
[----:B----4-:R-:W-:-:S05]  /*22390*/  IMAD.WIDE R102, R252, 0x4, R26 ;  /* 0x00000004fc667825 */ /* 0x010fca00078e021a */
[----:B------:R-:W-:Y:S01]  /*223a0*/  LDGSTS.E [R241+-0x50000], desc[UR20][R102.64], P4 ;  /* 0xb000000066f17fae */ /* 0x000fe2000a1a1014 */
[----:B------:R-:W-:Y:S02]  /*223b0*/  ISETP.NE.U32.AND P4, PT, R24, RZ, PT ;  /* 0x000000ff1800720c */ /* 0x000fe40003f85070 */
[----:B------:R-:W-:Y:S02]  /*223c0*/  SEL R24, RZ, 0x4, P5 ;  /* 0x00000004ff187807 */ /* 0x000fe40002800000 */
[----:B------:R-:W-:Y:S02]  /*223d0*/  ISETP.GE.AND P5, PT, R226, UR4, PT ;  /* 0x00000004e2007c0c */ /* 0x000fe4000bfa6270 */
[----:B------:R-:W-:Y:S02]  /*223e0*/  SEL R24, R24, RZ, P2 ;  /* 0x000000ff18187207 */ /* 0x000fe40001000000 */
[----:B------:R-:W-:Y:S02]  /*223f0*/  SEL R26, RZ, 0x4, P5 ;  /* 0x00000004ff1a7807 */ /* 0x000fe40002800000 */
[----:B------:R-:W-:Y:S01]  /*22400*/  ISETP.NE.U32.AND P5, PT, R24, RZ, PT ;  /* 0x000000ff1800720c */ /* 0x000fe20003fa5070 */
[----:B------:R-:W-:-:S02]  /*22410*/  IMAD.WIDE R24, R252, 0x4, R32 ;  /* 0x00000004fc187825 */ /* 0x000fc400078e0220 */
[----:B------:R-:W4:Y:S02]  /*22420*/  LDL.LU.64 R32, [R1+0x3d8] ;  /* 0x0003d80001207983 */ /* 0x000f240000300a00 */
[C---:B------:R-:W-:Y:S02]  /*22430*/  IMAD.WIDE R54, R252.reuse, 0x4, R30 ;  /* 0x00000004fc367825 */ /* 0x040fe400078e021e */
[----:B------:R-:W4:Y:S02]  /*22440*/  LDL.LU.64 R30, [R1+0x528] ;  /* 0x00052800011e7983 */ /* 0x000f240000300a00 */
[----:B------:R-:W-:Y:S02]  /*22450*/  IMAD.WIDE R56, R252, 0x4, R36 ;  /* 0x00000004fc387825 */ /* 0x000fe400078e0224 */
[----:B------:R-:W4:Y:S01]  /*22460*/  LDL.LU.64 R36, [R1+0x520] ;  /* 0x0005200001247983 */ /* 0x000f220000300a00 */
[----:B------:R-:W-:Y:S02]  /*22470*/  LOP3.LUT R226, R3, 0x70, RZ, 0xfc, !PT ;  /* 0x0000007003e27812 */ /* 0x000fe400078efcff */
[----:B------:R-:W-:Y:S01]  /*22480*/  SEL R26, R26, RZ, P2 ;  /* 0x000000ff1a1a7207 */ /* 0x000fe20001000000 */
[----:B------:R-:W-:Y:S01]  /*22490*/  LDGSTS.E [R241+-0x4fff8], desc[UR20][R24.64], P1 ;  /* 0xb000800018f17fae */ /* 0x000fe200089a1014 */
[----:B------:R-:W-:-:S02]  /*224a0*/  ISETP.GE.AND P1, PT, R226, UR4, PT ;  /* 0x00000004e2007c0c */ /* 0x000fc4000bf26270 */
[----:B------:R-:W-:Y:S01]  /*224b0*/  LOP3.LUT R226, R3, 0x72, RZ, 0xfc, !PT ;  /* 0x0000007203e27812 */ /* 0x000fe200078efcff */
[----:B------:R-:W-:Y:S01]  /*224c0*/  LDGSTS.E [R241+-0x4e000], desc[UR20][R54.64], P6 ;  /* 0xb200000036f17fae */ /* 0x000fe2000b1a1014 */
[----:B------:R-:W-:Y:S02]  /*224d0*/  ISETP.NE.U32.AND P6, PT, R26, RZ, PT ;  /* 0x000000ff1a00720c */ /* 0x000fe40003fc5070 */
[----:B------:R-:W-:Y:S01]  /*224e0*/  SEL R26, RZ, 0x4, P1 ;  /* 0x00000004ff1a7807 */ /* 0x000fe20000800000 */
[----:B------:R-:W-:Y:S01]  /*224f0*/  LDGSTS.E [R241+-0x4dff8], desc[UR20][R56.64], P4 ;  /* 0xb200800038f17fae */ /* 0x000fe2000a1a1014 */
[----:B------:R-:W-:Y:S02]  /*22500*/  ISETP.GE.AND P1, PT, R226, UR4, PT ;  /* 0x00000004e2007c0c */ /* 0x000fe4000bf26270 */
[----:B------:R-:W-:Y:S02]  /*22510*/  SEL R26, R26, RZ, P2 ;  /* 0x000000ff1a1a7207 */ /* 0x000fe40001000000 */
[----:B------:R-:W-:-:S02]  /*22520*/  SEL R27, RZ, 0x4, P1 ;  /* 0x00000004ff1b7807 */ /* 0x000fc40000800000 */
[----:B------:R-:W-:Y:S02]  /*22530*/  LOP3.LUT R226, R3, 0x14, RZ, 0xfc, !PT ;  /* 0x0000001403e27812 */ /* 0x000fe400078efcff */
[----:B------:R-:W-:Y:S02]  /*22540*/  ISETP.NE.U32.AND P1, PT, R26, RZ, PT ;  /* 0x000000ff1a00720c */ /* 0x000fe40003f25070 */
[----:B------:R-:W-:Y:S02]  /*22550*/  SEL R26, R27, RZ, P2 ;  /* 0x000000ff1b1a7207 */ /* 0x000fe40001000000 */
[----:B------:R-:W-:Y:S02]  /*22560*/  ISETP.GE.AND P4, PT, R226, UR4, PT ;  /* 0x00000004e2007c0c */ /* 0x000fe4000bf86270 */
[----:B------:R-:W-:Y:S01]  /*22570*/  LOP3.LUT R226, R3, 0x16, RZ, 0xfc, !PT ;  /* 0x0000001603e27812 */ /* 0x000fe200078efcff */
[----:B--2---:R-:W-:Y:S02]  /*22580*/  IMAD.WIDE R86, R252, 0x4, R34 ;  /* 0x00000004fc567825 */ /* 0x004fe400078e0222 */
[----:B------:R-:W2:Y:S04]  /*22590*/  LDL.LU.64 R34, [R1+0x4b8] ;  /* 0x0004b80001227983 */ /* 0x000ea80000300a00 */
[----:B------:R-:W-:Y:S01]  /*225a0*/  LDGSTS.E [R241+-0x4c000], desc[UR20][R86.64], P5 ;  /* 0xb400000056f17fae */ /* 0x000fe2000a9a1014 */
[----:B------:R-:W-:-:S02]  /*225b0*/  ISETP.NE.U32.AND P5, PT, R26, RZ, PT ;  /* 0x000000ff1a00720c */ /* 0x000fc40003fa5070 */
[----:B------:R-:W-:Y:S01]  /*225c0*/  SEL R26, RZ, 0x4, P4 ;  /* 0x00000004ff1a7807 */ /* 0x000fe20002000000 */
[----:B------:R-:W2:Y:S01]  /*225d0*/  LDL.LU.64 R60, [R1+0x4b0] ;  /* 0x0004b000013c7983 */ /* 0x000ea20000300a00 */
[----:B------:R-:W-:Y:S02]  /*225e0*/  ISETP.GE.AND P4, PT, R226, UR4, PT ;  /* 0x00000004e2007c0c */ /* 0x000fe4000bf86270 */
[----:B------:R-:W-:Y:S01]  /*225f0*/  SEL R26, R26, RZ, P2 ;  /* 0x000000ff1a1a7207 */ /* 0x000fe20001000000 */
[----:B---3--:R-:W-:Y:S01]  /*22600*/  IMAD.WIDE R88, R252, 0x4, R58 ;  /* 0x00000004fc587825 */ /* 0x008fe200078e023a */
[----:B------:R-:W-:Y:S01]  /*22610*/  SEL R27, RZ, 0x4, P4 ;  /* 0x00000004ff1b7807 */ /* 0x000fe20002000000 */
[----:B------:R-:W3:Y:S01]  /*22620*/  LDL.LU.64 R62, [R1+0x448] ;  /* 0x00044800013e7983 */ /* 0x000ee20000300a00 */
[----:B------:R-:W-:Y:S02]  /*22630*/  LOP3.LUT R226, R3, 0x34, RZ, 0xfc, !PT ;  /* 0x0000003403e27812 */ /* 0x000fe400078efcff */
[----:B------:R-:W-:Y:S01]  /*22640*/  ISETP.NE.U32.AND P4, PT, R26, RZ, PT ;  /* 0x000000ff1a00720c */ /* 0x000fe20003f85070 */
[----:B------:R-:W-:Y:S01]  /*22650*/  LDGSTS.E [R241+-0x4bff8], desc[UR20][R88.64], P6 ;  /* 0xb400800058f17fae */ /* 0x000fe2000b1a1014 */
[----:B------:R-:W-:Y:S01]  /*22660*/  IMAD.WIDE R118, R252, 0x4, R28 ;  /* 0x00000004fc767825 */ /* 0x000fe200078e021c */
[----:B------:R-:W-:-:S02]  /*22670*/  SEL R26, R27, RZ, P2 ;  /* 0x000000ff1b1a7207 */ /* 0x000fc40001000000 */
[----:B------:R-:W3:Y:S01]  /*22680*/  LDL.LU.64 R64, [R1+0x440] ;  /* 0x0004400001407983 */ /* 0x000ee20000300a00 */
[----:B------:R-:W-:Y:S02]  /*22690*/  ISETP.GE.AND P6, PT, R226, UR4, PT ;  /* 0x00000004e2007c0c */ /* 0x000fe4000bfc6270 */
[----:B------:R-:W-:Y:S01]  /*226a0*/  LOP3.LUT R226, R3, 0x36, RZ, 0xfc, !PT ;  /* 0x0000003603e27812 */ /* 0x000fe200078efcff */
[----:B------:R-:W-:Y:S01]  /*226b0*/  LDGSTS.E [R241+-0x4a000], desc[UR20][R118.64], P1 ;  /* 0xb600000076f17fae */ /* 0x000fe200089a1014 */
[----:B------:R-:W-:Y:S02]  /*226c0*/  ISETP.NE.U32.AND P1, PT, R26, RZ, PT ;  /* 0x000000ff1a00720c */ /* 0x000fe40003f25070 */
[----:B------:R-:W-:Y:S02]  /*226d0*/  SEL R26, RZ, 0x4, P6 ;  /* 0x00000004ff1a7807 */ /* 0x000fe40003000000 */
[----:B------:R-:W-:Y:S02]  /*226e0*/  ISETP.GE.AND P6, PT, R226, UR4, PT ;  /* 0x00000004e2007c0c */ /* 0x000fe4000bfc6270 */
[----:B------:R-:W-:-:S02]  /*226f0*/  SEL R26, R26, RZ, P2 ;  /* 0x000000ff1a1a7207 */ /* 0x000fc40001000000 */
[----:B------:R-:W-:Y:S02]  /*22700*/  SEL R28, RZ, 0x4, P6 ;  /* 0x00000004ff1c7807 */ /* 0x000fe40003000000 */
[----:B------:R-:W-:Y:S02]  /*22710*/  ISETP.NE.U32.AND P6, PT, R26, RZ, PT ;  /* 0x000000ff1a00720c */ /* 0x000fe40003fc5070 */
[----:B------:R-:W-:Y:S02]  /*22720*/  LOP3.LUT R226, R3, 0x54, RZ, 0xfc, !PT ;  /* 0x0000005403e27812 */ /* 0x000fe400078efcff */
[----:B------:R-:W-:Y:S01]  /*22730*/  SEL R28, R28, RZ, P2 ;  /* 0x000000ff1c1c7207 */ /* 0x000fe20001000000 */
[C---:B----4-:R-:W-:Y:S02]  /*22740*/  IMAD.WIDE R120, R252.reuse, 0x4, R32 ;  /* 0x00000004fc787825 */ /* 0x050fe400078e0220 */
[----:B------:R-:W4:Y:S02]  /*22750*/  LDL.LU.64 R32, [R1+0x3d0] ;  /* 0x0003d00001207983 */ /* 0x000f240000300a00 */
[----:B------:R-:W-:-:S02]  /*22760*/  IMAD.WIDE R26, R252, 0x4, R30 ;  /* 0x00000004fc1a7825 */ /* 0x000fc400078e021e */
[----:B------:R-:W-:Y:S01]  /*22770*/  LDGSTS.E [R241+-0x49ff8], desc[UR20][R120.64], P5 ;  /* 0xb600800078f17fae */ /* 0x000fe2000a9a1014 */
        /* <DEDUP_REMOVED lines=8> */
[----:B------:R-:W-:Y:S01]  /*22800*/  ISETP.NE.U32.AND P5, PT, R28, RZ, PT ;  /* 0x000000ff1c00720c */ /* 0x000fe20003fa5070 */
[C---:B------:R-:W-:Y:S02]  /*22810*/  IMAD.WIDE R28, R252.reuse, 0x4, R36 ;  /* 0x00000004fc1c7825 */ /* 0x040fe400078e0224 */
[----:B------:R-:W4:Y:S02]  /*22820*/  LDL.LU.64 R36, [R1+0x3c8] ;  /* 0x0003c80001247983 */ /* 0x000f240000300a00 */
[----:B--2---:R-:W-:-:S04]  /*22830*/  IMAD.WIDE R58, R252, 0x4, R34 ;  /* 0x00000004fc3a7825 */ /* 0x004fc800078e0222 */
[C---:B---3--:R-:W-:Y:S01]  /*22840*/  IMAD.WIDE R90, R252.reuse, 0x4, R62 ;  /* 0x00000004fc5a7825 */ /* 0x048fe200078e023e */
[----:B------:R-:W2:Y:S04]  /*22850*/  LDL.LU.64 R34, [R1+0x518] ;  /* 0x0005180001227983 */ /* 0x000ea80000300a00 */
[----:B------:R-:W3:Y:S01]  /*22860*/  LDL.LU.64 R68, [R1+0x510] ;  /* 0x0005100001447983 */ /* 0x000ee20000300a00 */
[----:B------:R-:W-:-:S03]  /*22870*/  IMAD.WIDE R92, R252, 0x4, R64 ;  /* 0x00000004fc5c7825 */ /* 0x000fc600078e0240 */
[----:B------:R-:W3:Y:S04]  /*22880*/  LDL.LU.64 R62, [R1+0x4a8] ;  /* 0x0004a800013e7983 */ /* 0x000ee80000300a00 */
[----:B------:R-:W3:Y:S04]  /*22890*/  LDL.LU.64 R64, [R1+0x4a0] ;  /* 0x0004a00001407983 */ /* 0x000ee80000300a00 */
[----:B------:R-:W3:Y:S04]  /*228a0*/  LDL.LU.64 R66, [R1+0x438] ;  /* 0x0004380001427983 */ /* 0x000ee80000300a00 */
[----:B------:R-:W3:Y:S01]  /*228b0*/  LDL.LU.64 R96, [R1+0x430] ;  /* 0x0004300001607983 */ /* 0x000ee20000300a00 */
[----:B------:R-:W-:-:S02]  /*228c0*/  LOP3.LUT R226, R3, 0x74, RZ, 0xfc, !PT ;  /* 0x0000007403e27812 */ /* 0x000fc400078efcff */
[----:B------:R-:W-:Y:S01]  /*228d0*/  SEL R30, R30, RZ, P2 ;  /* 0x000000ff1e1e7207 */ /* 0x000fe20001000000 */
[----:B------:R-:W-:Y:S01]  /*228e0*/  LDGSTS.E [R240+-0x4fff8], desc[UR20][R28.64], P1 ;  /* 0xb00080001cf07fae */ /* 0x000fe200089a1014 */
[----:B----4-:R-:W-:Y:S01]  /*228f0*/  IMAD.WIDE R124, R252, 0x4, R36 ;  /* 0x00000004fc7c7825 */ /* 0x010fe200078e0224 */
[----:B------:R-:W-:Y:S02]  /*22900*/  ISETP.GE.AND P1, PT, R226, UR4, PT ;  /* 0x00000004e2007c0c */ /* 0x000fe4000bf26270 */
[----:B------:R-:W4:Y:S04]  /*22910*/  LDL.LU.64 R36, [R1+0x3c0] ;  /* 0x0003c00001247983 */ /* 0x000f280000300a00 */
[----:B------:R-:W4:Y:S01]  /*22920*/  LDL.LU.64 R100, [R1+0x3b8] ;  /* 0x0003b80001647983 */ /* 0x000f220000300a00 */
[----:B------:R-:W-:-:S03]  /*22930*/  LOP3.LUT R226, R3, 0x76, RZ, 0xfc, !PT ;  /* 0x0000007603e27812 */ /* 0x000fc600078efcff */
[----:B------:R-:W-:Y:S01]  /*22940*/  LDGSTS.E [R240+-0x4e000], desc[UR20][R58.64], P6 ;  /* 0xb20000003af07fae */ /* 0x000fe2000b1a1014 */
[----:B------:R-:W-:Y:S02]  /*22950*/  ISETP.NE.U32.AND P6, PT, R30, RZ, PT ;  /* 0x000000ff1e00720c */ /* 0x000fe40003fc5070 */
        /* <DEDUP_REMOVED lines=12> */
[----:B------:R-:W-:Y:S01]  /*22a20*/  IMAD.WIDE R122, R252, 0x4, R32 ;  /* 0x00000004fc7a7825 */ /* 0x000fe200078e0220 */
[----:B------:R-:W-:Y:S01]  /*22a30*/  ISETP.NE.U32.AND P5, PT, R30, RZ, PT ;  /* 0x000000ff1e00720c */ /* 0x000fe20003fa5070 */
[----:B------:R-:W-:Y:S01]  /*22a40*/  LDGSTS.E [R240+-0x4bff8], desc[UR20][R92.64], P6 ;  /* 0xb40080005cf07fae */ /* 0x000fe2000b1a1014 */
        /* <DEDUP_REMOVED lines=17> */
[C---:B------:R-:W-:Y:S02]  /*22b60*/  LOP3.LUT R226, R3.reuse, 0x58, RZ, 0xfc, !PT ;  /* 0x0000005803e27812 */ /* 0x040fe400078efcff */
[----:B------:R-:W-:Y:S02]  /*22b70*/  SEL R32, R32, RZ, P2 ;  /* 0x000000ff20207207 */ /* 0x000fe40001000000 */
[----:B------:R-:W-:Y:S02]  /*22b80*/  ISETP.GE.AND P5, PT, R226, UR4, PT ;  /* 0x00000004e2007c0c */ /* 0x000fe4000bfa6270 */
[----:B------:R-:W-:Y:S01]  /*22b90*/  LOP3.LUT R226, R3, 0x5a, RZ, 0xfc, !PT ;  /* 0x0000005a03e27812 */ /* 0x000fe200078efcff */
[----:B--2---:R-:W-:-:S05]  /*22ba0*/  IMAD.WIDE R30, R252, 0x4, R34 ;  /* 0x00000004fc1e7825 */ /* 0x004fca00078e0222 */
[----:B------:R-:W-:Y:S01]  /*22bb0*/  LDGSTS.E [R13+-0x50000], desc[UR20][R30.64], P4 ;  /* 0xb00000001e0d7fae */ /* 0x000fe2000a1a1014 */
[----:B------:R-:W-:Y:S02]  /*22bc0*/  ISETP.NE.U32.AND P4, PT, R32, RZ, PT ;  /* 0x000000ff2000720c */ /* 0x000fe40003f85070 */
[----:B------:R-:W-:Y:S02]  /*22bd0*/  SEL R32, RZ, 0x4, P5 ;  /* 0x00000004ff207807 */ /* 0x000fe40002800000 */
[----:B------:R-:W-:Y:S02]  /*22be0*/  ISETP.GE.AND P5, PT, R226, UR4, PT ;  /* 0x00000004e2007c0c */ /* 0x000fe4000bfa6270 */
[----:B------:R-:W-:Y:S02]  /*22bf0*/  SEL R32, R32, RZ, P2 ;  /* 0x000000ff20207207 */ /* 0x000fe40001000000 */
[----:B------:R-:W-:Y:S02]  /*22c00*/  SEL R34, RZ, 0x4, P5 ;  /* 0x00000004ff227807 */ /* 0x000fe40002800000 */
[----:B------:R-:W-:Y:S01]  /*22c10*/  ISETP.NE.U32.AND P5, PT, R32, RZ, PT ;  /* 0x000000ff2000720c */ /* 0x000fe20003fa5070 */
[----:B---3--:R-:W-:-:S02]  /*22c20*/  IMAD.WIDE R32, R252, 0x4, R68 ;  /* 0x00000004fc207825 */ /* 0x008fc400078e0244 */
[----:B------:R-:W2:Y:S02]  /*22c30*/  LDL.LU.64 R68, [R1+0x3b0] ;  /* 0x0003b00001447983 */ /* 0x000ea40000300a00 */
[C---:B------:R-:W-:Y:S02]  /*22c40*/  IMAD.WIDE R94, R252.reuse, 0x4, R66 ;  /* 0x00000004fc5e7825 */ /* 0x040fe400078e0242 */
[----:B------:R-:W3:Y:S04]  /*22c50*/  LDL.LU.64 R98, [R1+0x590] ;  /* 0x0005900001627983 */ /* 0x000ee80000300a00 */
[----:B------:R-:W3:Y:S04]  /*22c60*/  LDL.LU.64 R66, [R1+0x3a8] ;  /* 0x0003a80001427983 */ /* 0x000ee80000300a00 */
[----:B------:R-:W3:Y:S04]  /*22c70*/  LDL.LU.64 R194, [R1+0x2a8] ;  /* 0x0002a80001c27983 */ /* 0x000ee80000300a00 */
[----:B------:R-:W3:Y:S01]  /*22c80*/  LDL.LU.64 R198, [R1+0x2b0] ;  /* 0x0002b00001c67983 */ /* 0x000ee20000300a00 */
[----:B----4-:R-:W-:Y:S01]  /*22c90*/  IMAD.WIDE R130, R252, 0x4, R100 ;  /* 0x00000004fc827825 */ /* 0x010fe200078e0264 */
[----:B------:R-:W-:-:S02]  /*22ca0*/  LOP3.LUT R226, R3, 0x78, RZ, 0xfc, !PT ;  /* 0x0000007803e27812 */ /* 0x000fc400078efcff */
[----:B------:R-:W4:Y:S04]  /*22cb0*/  LDL.LU.64 R100, [R1+0x2b8] ;  /* 0x0002b80001647983 */ /* 0x000f280000300a00 */
[----:B------:R-:W4:Y:S04]  /*22cc0*/  LDL.LU.64 R132, [R1+0x2c0] ;  /* 0x0002c00001847983 */ /* 0x000f280000300a00 */
[----:B------:R-:W4:Y:S04]  /*22cd0*/  LDL.LU.64 R134, [R1+0x2c8] ;  /* 0x0002c80001867983 */ /* 0x000f280000300a00 */
[----:B------:R-:W4:Y:S04]  /*22ce0*/  LDL R17, [R1+0x230] ;  /* 0x0002300001117983 */ /* 0x000f280000100800 */
[----:B------:R-:W4:Y:S04]  /*22cf0*/  LDL.64 R212, [R1+0x1e0] ;  /* 0x0001e00001d47983 */ /* 0x000f280000100a00 */
[----:B------:R-:W4:Y:S01]  /*22d00*/  LDL.64 R196, [R1+0x1b0] ;  /* 0x0001b00001c47983 */ /* 0x000f220000100a00 */
[----:B------:R-:W-:Y:S01]  /*22d10*/  IMAD.WIDE R62, R252, 0x4, R62 ;  /* 0x00000004fc3e7825 */ /* 0x000fe200078e023e */
[----:B------:R-:W-:-:S02]  /*22d20*/  SEL R34, R34, RZ, P2 ;  /* 0x000000ff22227207 */ /* 0x000fc40001000000 */
[----:B------:R-:W-:Y:S01]  /*22d30*/  LDGSTS.E [R13+-0x4fff8], desc[UR20][R32.64], P1 ;  /* 0xb0008000200d7fae */ /* 0x000fe200089a1014 */
[----:B------:R-:W-:Y:S02]  /*22d40*/  ISETP.GE.AND P1, PT, R226, UR4, PT ;  /* 0x00000004e2007c0c */ /* 0x000fe4000bf26270 */
[----:B------:R-:W-:Y:S01]  /*22d50*/  LOP3.LUT R226, R3, 0x7a, RZ, 0xfc, !PT ;  /* 0x0000007a03e27812 */ /* 0x000fe200078efcff */
[----:B------:R-:W-:Y:S01]  /*22d60*/  LDGSTS.E [R13+-0x4e000], desc[UR20][R62.64], P6 ;  /* 0xb20000003e0d7fae */ /* 0x000fe2000b1a1014 */
[----:B------:R-:W-:Y:S02]  /*22d70*/  ISETP.NE.U32.AND P6, PT, R34, RZ, PT ;  /* 0x000000ff2200720c */ /* 0x000fe40003fc5070 */
[----:B------:R-:W-:Y:S01]  /*22d80*/  SEL R34, RZ, 0x4, P1 ;  /* 0x00000004ff227807 */ /* 0x000fe20000800000 */
[----:B------:R-:W-:Y:S01]  /*22d90*/  IMAD.WIDE R64, R252, 0x4, R64 ;  /* 0x00000004fc407825 */ /* 0x000fe200078e0240 */
[----:B------:R-:W-:Y:S01]  /*22da0*/  ISETP.GE.AND P1, PT, R226, UR4, PT ;  /* 0x00000004e2007c0c */ /* 0x000fe2000bf26270 */
[----:B-1----:R-:W4:Y:S01]  /*22db0*/  LDL.64 R40, [R1+0x158] ;  /* 0x0001580001287983 */ /* 0x002f220000100a00 */
[----:B------:R-:W-:-:S02]  /*22dc0*/  SEL R34, R34, RZ, P2 ;  /* 0x000000ff22227207 */ /* 0x000fc40001000000 */
[----:B------:R-:W-:Y:S01]  /*22dd0*/  SEL R35, RZ, 0x4, P1 ;  /* 0x00000004ff237807 */ /* 0x000fe20000800000 */
[----:B------:R-:W-:Y:S01]  /*22de0*/  LDGSTS.E [R13+-0x4dff8], desc[UR20][R64.64], P4 ;  /* 0xb2008000400d7fae */ /* 0x000fe2000a1a1014 */
[----:B------:R-:W-:Y:S02]  /*22df0*/  LOP3.LUT R226, R3, 0x1c, RZ, 0xfc, !PT ;  /* 0x0000001c03e27812 */ /* 0x000fe400078efcff */
[----:B------:R-:W-:Y:S01]  /*22e00*/  ISETP.NE.U32.AND P1, PT, R34, RZ, PT ;  /* 0x000000ff2200720c */ /* 0x000fe20003f25070 */
[----:B------:R-:W-:Y:S01]  /*22e10*/  LDGSTS.E [R13+-0x4c000], desc[UR20][R94.64], P5 ;  /* 0xb40000005e0d7fae */ /* 0x000fe2000a9a1014 */
[----:B------:R-:W-:Y:S02]  /*22e20*/  SEL R34, R35, RZ, P2 ;  /* 0x000000ff23227207 */ /* 0x000fe40001000000 */
[----:B------:R-:W-:Y:S01]  /*22e30*/  ISETP.GE.AND P4, PT, R226, UR4, PT ;  /* 0x00000004e2007c0c */ /* 0x000fe2000bf86270 */
[----:B------:R-:W-:Y:S01]  /*22e40*/  IMAD.WIDE R96, R252, 0x4, R96 ;  /* 0x00000004fc607825 */ /* 0x000fe200078e0260 */
[----:B------:R-:W-:Y:S01]  /*22e50*/  LOP3.LUT R226, R3, 0x1e, RZ, 0xfc, !PT ;  /* 0x0000001e03e27812 */ /* 0x000fe200078efcff */
[----:B------:R-:W4:Y:S01]  /*22e60*/  LDL.64 R244, [R1+0xf8] ;  /* 0x0000f80001f47983 */ /* 0x000f220000100a00 */
[----:B------:R-:W-:-:S02]  /*22e70*/  ISETP.NE.U32.AND P5, PT, R34, RZ, PT ;  /* 0x000000ff2200720c */ /* 0x000fc40003fa5070 */
[----:B------:R-:W-:Y:S01]  /*22e80*/  SEL R34, RZ, 0x4, P4 ;  /* 0x00000004ff227807 */ /* 0x000fe20002000000 */
[----:B------:R-:W-:Y:S01]  /*22e90*/  IMAD.WIDE R126, R252, 0x4, R36 ;  /* 0x00000004fc7e7825 */ /* 0x000fe200078e0224 */
[----:B------:R-:W-:Y:S01]  /*22ea0*/  ISETP.GE.AND P4, PT, R226, UR4, PT ;  /* 0x00000004e2007c0c */ /* 0x000fe2000bf86270 */
[----:B------:R-:W-:Y:S01]  /*22eb0*/  LDGSTS.E [R13+-0x4bff8], desc[UR20][R96.64], P6 ;  /* 0xb4008000600d7fae */ /* 0x000fe2000b1a1014 */
[----:B------:R-:W-:Y:S02]  /*22ec0*/  SEL R34, R34, RZ, P2 ;  /* 0x000000ff22227207 */ /* 0x000fe40001000000 */
[----:B------:R-:W-:Y:S01]  /*22ed0*/  SEL R35, RZ, 0x4, P4 ;  /* 0x00000004ff237807 */ /* 0x000fe20002000000 */
[----:B------:R-:W-:Y:S01]  /*22ee0*/  LDGSTS.E [R13+-0x4a000], desc[UR20][R126.64], P1 ;  /* 0xb60000007e0d7fae */ /* 0x000fe200089a1014 */
[----:B------:R-:W-:Y:S02]  /*22ef0*/  LOP3.LUT R226, R3, 0x3c, RZ, 0xfc, !PT ;  /* 0x0000003c03e27812 */ /* 0x000fe400078efcff */
[----:B------:R-:W-:Y:S01]  /*22f00*/  ISETP.NE.U32.AND P4, PT, R34, RZ, PT ;  /* 0x000000ff2200720c */ /* 0x000fe20003f85070 */
[----:B------:R-:W-:Y:S01]  /*22f10*/  LDGSTS.E [R13+-0x49ff8], desc[UR20][R130.64], P5 ;  /* 0xb6008000820d7fae */ /* 0x000fe2000a9a1014 */
[----:B------:R-:W-:-:S02]  /*22f20*/  SEL R34, R35, RZ, P2 ;  /* 0x000000ff23227207 */ /* 0x000fc40001000000 */
[----:B------:R-:W-:Y:S01]  /*22f30*/  ISETP.GE.AND P6, PT, R226, UR4, PT ;  /* 0x00000004e2007c0c */ /* 0x000fe2000bfc6270 */
[----:B------:R-:W4:Y:S01]  /*22f40*/  LDL.64 R38, [R1+0x100] ;  /* 0x0001000001267983 */ /* 0x000f220000100a00 */
[----:B------:R-:W-:Y:S02]  /*22f50*/  LOP3.LUT R226, R3, 0x3e, RZ, 0xfc, !PT ;  /* 0x0000003e03e27812 */ /* 0x000fe400078efcff */
[----:B------:R-:W-:Y:S01]  /*22f60*/  ISETP.NE.U32.AND P1, PT, R34, RZ, PT ;  /* 0x000000ff2200720c */ /* 0x000fe20003f25070 */
[----:B------:R-:W4:Y:S01]  /*22f70*/  LDL.64 R128, [R1+0xd0] ;  /* 0x0000d00001807983 */ /* 0x000f220000100a00 */
[----:B------:R-:W-:Y:S02]  /*22f80*/  SEL R34, RZ, 0x4, P6 ;  /* 0x00000004ff227807 */ /* 0x000fe40003000000 */
[----:B------:R-:W-:Y:S01]  /*22f90*/  ISETP.GE.AND P6, PT, R226, UR4, PT ;  /* 0x00000004e2007c0c */ /* 0x000fe2000bfc6270 */
[----:B------:R-:W4:Y:S01]  /*22fa0*/  LDL.64 R210, [R1+0xa0] ;  /* 0x0000a00001d27983 */ /* 0x000f220000100a00 */
[----:B------:R-:W-:-:S02]  /*22fb0*/  SEL R34, R34, RZ, P2 ;  /* 0x000000ff22227207 */ /* 0x000fc40001000000 */
[----:B------:R-:W-:Y:S01]  /*22fc0*/  SEL R36, RZ, 0x4, P6 ;  /* 0x00000004ff247807 */ /* 0x000fe20003000000 */
[----:B------:R-:W4:Y:S01]  /*22fd0*/  LDL.64 R242, [R1+0x200] ;  /* 0x0002000001f27983 */ /* 0x000f220000100a00 */
[----:B------:R-:W-:Y:S02]  /*22fe0*/  ISETP.NE.U32.AND P6, PT, R34, RZ, PT ;  /* 0x000000ff2200720c */ /* 0x000fe40003fc5070 */
[C---:B------:R-:W-:Y:S01]  /*22ff0*/  LOP3.LUT R226, R3.reuse, 0x5c, RZ, 0xfc, !PT ;  /* 0x0000005c03e27812 */ /* 0x040fe200078efcff */
[----:B------:R-:W4:Y:S01]  /*23000*/  LDL.64 R204, [R1+0x1d8] ;  /* 0x0001d80001cc7983 */ /* 0x000f220000100a00 */
[----:B------:R-:W-:Y:S02]  /*23010*/  SEL R36, R36, RZ, P2 ;  /* 0x000000ff24247207 */ /* 0x000fe40001000000 */
[----:B------:R-:W-:Y:S01]  /*23020*/  ISETP.GE.AND P5, PT, R226, UR4, PT ;  /* 0x00000004e2007c0c */ /* 0x000fe2000bfa6270 */
[----:B------:R-:W4:Y:S01]  /*23030*/  LDL.64 R202, [R1+0x1a8] ;  /* 0x0001a80001ca7983 */ /* 0x000f220000100a00 */
[----:B------:R-:W-:-:S03]  /*23040*/  LOP3.LUT R226, R3, 0x5e, RZ, 0xfc, !PT ;  /* 0x0000005e03e27812 */ /* 0x000fc600078efcff */
[----:B------:R-:W4:Y:S01]  /*23050*/  LDL.64 R214, [R1+0x140] ;  /* 0x0001400001d67983 */ /* 0x000f220000100a00 */
        /* <DEDUP_REMOVED lines=8> */
[----:B---3--:R-:W-:Y:S01]  /*230e0*/  IMAD.WIDE R36, R252, 0x4, R98 ;  /* 0x00000004fc247825 */ /* 0x008fe200078e0262 */
[----:B------:R-:W-:-:S03]  /*230f0*/  LOP3.LUT R226, R3, 0x7c, RZ, 0xfc, !PT ;  /* 0x0000007c03e27812 */ /* 0x000fc600078efcff */
        /* <DEDUP_REMOVED lines=9> */
[----:B------:R-:W-:Y:S02]  /*23190*/  SEL R99, R68, RZ, P2 ;  /* 0x000000ff44637207 */ /* 0x000fe40001000000 */
[----:B------:R-:W-:Y:S01]  /*231a0*/  SEL R98, RZ, 0x4, P1 ;  /* 0x00000004ff627807 */ /* 0x000fe20000800000 */
[----:B------:R-:W-:Y:S01]  /*231b0*/  IMAD.WIDE R68, R252, 0x4, R194 ;  /* 0x00000004fc447825 */ /* 0x000fe200078e02c2 */
[----:B------:R-:W-:Y:S01]  /*231c0*/  ISETP.NE.U32.AND P1, PT, R99, RZ, PT ;  /* 0x000000ff6300720c */ /* 0x000fe20003f25070 */
[----:B------:R-:W-:Y:S01]  /*231d0*/  UIADD3 UR4, UPT, UPT, UR14, -0x380, URZ ;  /* 0xfffffc800e047890 */ /* 0x000fe2000fffe0ff */
[----:B------:R-:W-:Y:S01]  /*231e0*/  SEL R98, R98, RZ, P2 ;  /* 0x000000ff62627207 */ /* 0x000fe20001000000 */
[----:B------:R-:W2:Y:S04]  /*231f0*/  LDL.64 R194, [R1+0x68] ;  /* 0x0000680001c27983 */ /* 0x000ea80000100a00 */
[----:B------:R-:W-:Y:S01]  /*23200*/  LDGSTS.E [R12+-0x4dff8], desc[UR20][R68.64], P4 ;  /* 0xb2008000440c7fae */ /* 0x000fe2000a1a1014 */
[----:B------:R-:W-:Y:S01]  /*23210*/  ISETP.NE.U32.AND P4, PT, R98, RZ, PT ;  /* 0x000000ff6200720c */ /* 0x000fe20003f85070 */
[----:B------:R-:W-:Y:S01]  /*23220*/  IMAD.WIDE R98, R252, 0x4, R198 ;  /* 0x00000004fc627825 */ /* 0x000fe200078e02c6 */
[----:B------:R-:W-:Y:S01]  /*23230*/  ISETP.GE.AND P2, PT, R3, UR4, PT ;  /* 0x0000000403007c0c */ /* 0x000fe2000bf46270 */
[----:B------:R-:W3:Y:S03]  /*23240*/  LDL.64 R198, [R1+0x120] ;  /* 0x0001200001c67983 */ /* 0x000ee60000100a00 */
[----:B------:R-:W-:Y:S01]  /*23250*/  SEL R226, RZ, 0x4, P2 ;  /* 0x00000004ffe27807 */ /* 0x000fe20001000000 */
[----:B------:R-:W-:Y:S01]  /*23260*/  LDGSTS.E [R12+-0x4c000], desc[UR20][R98.64], P5 ;  /* 0xb4000000620c7fae */ /* 0x000fe2000a9a1014 */
[----:B------:R-:W-:-:S03]  /*23270*/  ISETP.GT.AND P2, PT, R201, 0x3ff, PT ;  /* 0x000003ffc900780c */ /* 0x000fc60003f44270 */
[----:B------:R-:W3:Y:S01]  /*23280*/  LDL.64 R200, [R1+0x180] ;  /* 0x0001800001c87983 */ /* 0x000ee20000100a00 */
[----:B----4-:R-:W-:-:S04]  /*23290*/  IMAD.WIDE R100, R252, 0x4, R100 ;  /* 0x00000004fc647825 */ /* 0x010fc800078e0264 */
[C---:B------:R-:W-:Y:S01]  /*232a0*/  IMAD.WIDE R132, R252.reuse, 0x4, R132 ;  /* 0x00000004fc847825 */ /* 0x040fe200078e0284 */
[----:B------:R-:W-:Y:S03]  /*232b0*/  LDGSTS.E [R12+-0x4bff8], desc[UR20][R100.64], P6 ;  /* 0xb4008000640c7fae */ /* 0x000fe6000b1a1014 */
[----:B------:R-:W-:Y:S01]  /*232c0*/  IMAD.WIDE R134, R252, 0x4, R134 ;  /* 0x00000004fc867825 */ /* 0x000fe200078e0286 */
[----:B------:R-:W-:Y:S01]  /*232d0*/  LDGSTS.E [R12+-0x4a000], desc[UR20][R132.64], P1 ;  /* 0xb6000000840c7fae */ /* 0x000fe200089a1014 */
[----:B------:R-:W-:Y:S01]  /*232e0*/  ISETP.GE.AND P6, PT, R16, UR4, PT ;  /* 0x0000000410007c0c */ /* 0x000fe2000bfc6270 */
[----:B------:R-:W1:Y:S02]  /*232f0*/  LDC R252, c[0x0][0x3a0] ;  /* 0x0000e800fffc7b82 */ /* 0x000e640000000800 */
[----:B------:R-:W-:Y:S04]  /*23300*/  LDGSTS.E [R12+-0x49ff8], desc[UR20][R134.64], P4 ;  /* 0xb6008000860c7fae */ /* 0x000fe8000a1a1014 */
[----:B------:R-:W0:Y:S04]  /*23310*/  LDGDEPBAR ;  /* 0x00000000000079af */ /* 0x000e280000000000 */
[----:B------:R-:W-:Y:S04]  /*23320*/  LDGSTS.E [R17+0x60000], desc[UR20][R212.64], P3 ;  /* 0x60000000d4117fae */ /* 0x000fe800099a1014 */
[----:B------:R-:W-:Y:S04]  /*23330*/  LDGSTS.E [R17+0x60400], desc[UR20][R196.64], P3 ;  /* 0x60400000c4117fae */ /* 0x000fe800099a1014 */
[----:B------:R-:W-:Y:S04]  /*23340*/  LDGSTS.E [R17+0x60800], desc[UR20][R238.64], P3 ;  /* 0x60800000ee117fae */ /* 0x000fe800099a1014 */
[----:B------:R-:W4:Y:S04]  /*23350*/  LDL.64 R212, [R1+0xe0] ;  /* 0x0000e00001d47983 */ /* 0x000f280000100a00 */
[----:B------:R-:W4:Y:S04]  /*23360*/  LDL.64 R196, [R1+0xb8] ;  /* 0x0000b80001c47983 */ /* 0x000f280000100a00 */
[----:B------:R-:W-:Y:S04]  /*23370*/  LDGSTS.E [R17+0x60c00], desc[UR20][R40.64], P3 ;  /* 0x60c0000028117fae */ /* 0x000fe800099a1014 */
[----:B------:R-:W-:Y:S04]  /*23380*/  LDGSTS.E [R17+0x61000], desc[UR20][R244.64], P3 ;  /* 0x61000000f4117fae */ /* 0x000fe800099a1014 */
[----:B------:R-:W4:Y:S04]  /*23390*/  LDL.64 R40, [R1+0x198] ;  /* 0x0001980001287983 */ /* 0x000f280000100a00 */
[----:B------:R-:W4:Y:S04]  /*233a0*/  LDL.64 R244, [R1+0x170] ;  /* 0x0001700001f47983 */ /* 0x000f280000100a00 */
[----:B------:R-:W-:Y:S04]  /*233b0*/  LDGSTS.E [R17+0x61400], desc[UR20][R38.64], P3 ;  /* 0x6140000026117fae */ /* 0x000fe800099a1014 */
[----:B------:R-:W-:Y:S04]  /*233c0*/  LDGSTS.E [R17+0x61800], desc[UR20][R128.64], P3 ;  /* 0x6180000080117fae */ /* 0x000fe800099a1014 */
[----:B------:R-:W-:Y:S04]  /*233d0*/  LDGSTS.E [R17+0x61c00], desc[UR20][R210.64], P3 ;  /* 0x61c00000d2117fae */ /* 0x000fe800099a1014 */
        /* <DEDUP_REMOVED lines=17> */
[----:B------:R-:W2:Y:S04]  /*234f0*/  LDL.64 R194, [R1+0x1f8] ;  /* 0x0001f80001c27983 */ /* 0x000ea80000100a00 */
[----:B------:R-:W3:Y:S04]  /*23500*/  LDL.64 R16, [R1+0x1c8] ;  /* 0x0001c80001107983 */ /* 0x000ee80000100a00 */
[----:B------:R-:W2:Y:S04]  /*23510*/  LDL.64 R242, [R1+0x98] ;  /* 0x0000980001f27983 */ /* 0x000ea80000100a00 */
[----:B------:R-:W2:Y:S04]  /*23520*/  LDL.64 R200, [R1+0x8] ;  /* 0x0000080001c87983 */ /* 0x000ea80000100a00 */
[----:B----4-:R-:W-:Y:S04]  /*23530*/  LDGSTS.E [R11+0x61880], desc[UR20][R212.64], P3 ;  /* 0x61880000d40b7fae */ /* 0x010fe800099a1014 */
[----:B------:R-:W-:Y:S04]  /*23540*/  LDGSTS.E [R11+0x61c80], desc[UR20][R196.64], P3 ;  /* 0x61c80000c40b7fae */ /* 0x000fe800099a1014 */
[----:B------:R-:W-:Y:S04]  /*23550*/  LDGSTS.E [R11+0x62080], desc[UR20][R6.64], P3 ;  /* 0x62080000060b7fae */ /* 0x000fe800099a1014 */
[----:B------:R-:W-:Y:S04]  /*23560*/  LDGSTS.E [R11+0x62480], desc[UR20][R4.64], P3 ;  /* 0x62480000040b7fae */ /* 0x000fe800099a1014 */
[----:B------:R-:W-:Y:S04]  /*23570*/  LDGSTS.E [R11+0x62880], desc[UR20][R18.64], P3 ;  /* 0x62880000120b7fae */ /* 0x000fe800099a1014 */
[----:B------:R-:W4:Y:S04]  /*23580*/  LDL.LU.64 R6, [R1+0x790] ;  /* 0x0007900001067983 */ /* 0x000f280000300a00 */
[----:B------:R-:W2:Y:S04]  /*23590*/  LDL.LU.64 R4, [R1+0x788] ;  /* 0x0007880001047983 */ /* 0x000ea80000300a00 */
[----:B------:R-:W-:Y:S04]  /*235a0*/  LDGSTS.E [R11+0x62c80], desc[UR20][R168.64], P3 ;  /* 0x62c80000a80b7fae */ /* 0x000fe800099a1014 */
[----:B------:R-:W-:Y:S04]  /*235b0*/  LDGSTS.E [R11+0x63080], desc[UR20][R184.64], P3 ;  /* 0x63080000b80b7fae */ /* 0x000fe800099a1014 */
[----:B------:R-:W-:Y:S04]  /*235c0*/  LDGSTS.E [R11+0x63480], desc[UR20][R140.64], P3 ;  /* 0x634800008c0b7fae */ /* 0x000fe800099a1014 */
[----:B------:R-:W-:Y:S04]  /*235d0*/  LDGSTS.E [R11+0x63880], desc[UR20][R216.64], P3 ;  /* 0x63880000d80b7fae */ /* 0x000fe800099a1014 */
[----:B------:R-:W-:Y:S04]  /*235e0*/  LDGSTS.E [R11+0x63c80], desc[UR20][R156.64], P3 ;  /* 0x63c800009c0b7fae */ /* 0x000fe800099a1014 */
[----:B------:R-:W4:Y:S04]  /*235f0*/  LDL.64 R212, [R1+0x260] ;  /* 0x0002600001d47983 */ /* 0x000f280000100a00 */
[----:B------:R-:W4:Y:S04]  /*23600*/  LDL.64 R196, [R1+0x240] ;  /* 0x0002400001c47983 */ /* 0x000f280000100a00 */
[----:B------:R-:W4:Y:S04]  /*23610*/  LDL.64 R204, [R1+0x208] ;  /* 0x0002080001cc7983 */ /* 0x000f280000100a00 */
[----:B------:R-:W4:Y:S04]  /*23620*/  LDL.64 R202, [R1+0x1c0] ;  /* 0x0001c00001ca7983 */ /* 0x000f280000100a00 */
[----:B------:R-:W4:Y:S04]  /*23630*/  LDL.64 R214, [R1+0x190] ;  /* 0x0001900001d67983 */ /* 0x000f280000100a00 */
[----:B------:R-:W4:Y:S04]  /*23640*/  LDL.64 R198, [R1+0x160] ;  /* 0x0001600001c67983 */ /* 0x000f280000100a00 */
[----:B--2---:R-:W-:Y:S04]  /*23650*/  LDGSTS.E [R5+0x60100], desc[UR20][R210.64], P3 ;  /* 0x60100000d2057fae */ /* 0x004fe800099a1014 */
[----:B------:R-:W-:Y:S04]  /*23660*/  LDGSTS.E [R5+0x60500], desc[UR20][R194.64], P3 ;  /* 0x60500000c2057fae */ /* 0x000fe800099a1014 */
[----:B---3--:R-:W-:Y:S04]  /*23670*/  LDGSTS.E [R5+0x60900], desc[UR20][R16.64], P3 ;  /* 0x6090000010057fae */ /* 0x008fe800099a1014 */
[----:B------:R-:W-:Y:S04]  /*23680*/  LDGSTS.E [R5+0x60d00], desc[UR20][R40.64], P3 ;  /* 0x60d0000028057fae */ /* 0x000fe800099a1014 */
[----:B------:R-:W-:Y:S04]  /*23690*/  LDGSTS.E [R5+0x61100], desc[UR20][R244.64], P3 ;  /* 0x61100000f4057fae */ /* 0x000fe800099a1014 */
[----:B------:R-:W2:Y:S04]  /*236a0*/  LDL.64 R210, [R1+0x130] ;  /* 0x0001300001d27983 */ /* 0x000ea80000100a00 */
[----:B------:R-:W3:Y:S04]  /*236b0*/  LDL.64 R194, [R1+0xf0] ;  /* 0x0000f00001c27983 */ /* 0x000ee80000100a00 */
[----:B------:R-:W2:Y:S04]  /*236c0*/  LDL.64 R16, [R1+0xb0] ;  /* 0x0000b00001107983 */ /* 0x000ea80000100a00 */
[----:B----4-:R-:W-:Y:S04]  /*236d0*/  LDGSTS.E [R5+0x61500], desc[UR20][R6.64], P3 ;  /* 0x6150000006057fae */ /* 0x010fe800099a1014 */
[----:B------:R-:W-:Y:S04]  /*236e0*/  LDGSTS.E [R5+0x61900], desc[UR20][R38.64], P3 ;  /* 0x6190000026057fae */ /* 0x000fe800099a1014 */
[----:B------:R-:W-:Y:S04]  /*236f0*/  LDGSTS.E [R5+0x61d00], desc[UR20][R128.64], P3 ;  /* 0x61d0000080057fae */ /* 0x000fe800099a1014 */
[----:B------:R-:W4:Y:S04]  /*23700*/  LDL.LU.64 R6, [R1+0x780] ;  /* 0x0007800001067983 */ /* 0x000f280000300a00 */
        /* <DEDUP_REMOVED lines=8> */
[----:B------:R-:W3:Y:S04]  /*23790*/  LDL.64 R72, [R1+0x288] ;  /* 0x0002880001487983 */ /* 0x000ee80000100a00 */
[----:B------:R-:W3:Y:S04]  /*237a0*/  LDL.64 R70, [R1+0x268] ;  /* 0x0002680001467983 */ /* 0x000ee80000100a00 */
[----:B------:R-:W3:Y:S04]  /*237b0*/  LDL.64 R40, [R1+0x250] ;  /* 0x0002500001287983 */ /* 0x000ee80000100a00 */
[----:B------:R-:W3:Y:S04]  /*237c0*/  LDL.64 R200, [R1+0x218] ;  /* 0x0002180001c87983 */ /* 0x000ee80000100a00 */
[----:B------:R-:W3:Y:S04]  /*237d0*/  LDL.64 R244, [R1+0x128] ;  /* 0x0001280001f47983 */ /* 0x000ee80000100a00 */
[----:B------:R-:W3:Y:S04]  /*237e0*/  LDL.64 R38, [R1+0xd8] ;  /* 0x0000d80001267983 */ /* 0x000ee80000100a00 */
[----:B------:R-:W3:Y:S04]  /*237f0*/  LDL.64 R128, [R1+0x90] ;  /* 0x0000900001807983 */ /* 0x000ee80000100a00 */
[----:B----4-:R-:W-:Y:S04]  /*23800*/  LDGSTS.E [R6+0x60180], desc[UR20][R212.64], P3 ;  /* 0x60180000d4067fae */ /* 0x010fe800099a1014 */
[----:B------:R-:W-:Y:S04]  /*23810*/  LDGSTS.E [R6+0x60580], desc[UR20][R196.64], P3 ;  /* 0x60580000c4067fae */ /* 0x000fe800099a1014 */
[----:B------:R-:W-:Y:S04]  /*23820*/  LDGSTS.E [R6+0x60980], desc[UR20][R204.64], P3 ;  /* 0x60980000cc067fae */ /* 0x000fe800099a1014 */
[----:B------:R-:W-:Y:S04]  /*23830*/  LDGSTS.E [R6+0x60d80], desc[UR20][R202.64], P3 ;  /* 0x60d80000ca067fae */ /* 0x000fe800099a1014 */
[----:B------:R-:W-:Y:S04]  /*23840*/  LDGSTS.E [R6+0x61180], desc[UR20][R214.64], P3 ;  /* 0x61180000d6067fae */ /* 0x000fe800099a1014 */
[----:B------:R-:W-:Y:S04]  /*23850*/  LDGSTS.E [R6+0x61580], desc[UR20][R198.64], P3 ;  /* 0x61580000c6067fae */ /* 0x000fe800099a1014 */
[----:B--2---:R-:W-:Y:S04]  /*23860*/  LDGSTS.E [R6+0x61980], desc[UR20][R210.64], P3 ;  /* 0x61980000d2067fae */ /* 0x004fe800099a1014 */
[----:B---3--:R-:W-:Y:S04]  /*23870*/  LDGSTS.E [R6+0x61d80], desc[UR20][R194.64], P3 ;  /* 0x61d80000c2067fae */ /* 0x008fe800099a1014 */
[----:B------:R-:W2:Y:S04]  /*23880*/  LDL.64 R212, [R1+0x1d0] ;  /* 0x0001d00001d47983 */ /* 0x000ea80000100a00 */
[----:B------:R-:W-:Y:S04]  /*23890*/  LDGSTS.E [R6+0x62180], desc[UR20][R16.64], P3 ;  /* 0x6218000010067fae */ /* 0x000fe800099a1014 */
[----:B------:R-:W3:Y:S04]  /*238a0*/  LDL.64 R196, [R1+0x188] ;  /* 0x0001880001c47983 */ /* 0x000ee80000100a00 */
[----:B------:R-:W-:Y:S04]  /*238b0*/  LDGSTS.E [R6+0x62580], desc[UR20][R8.64], P3 ;  /* 0x6258000008067fae */ /* 0x000fe800099a1014 */
        /* <DEDUP_REMOVED lines=17> */
[----:B------:R-:W4:Y:S04]  /*239d0*/  LDL.64 R194, [R1+0x1a0] ;  /* 0x0001a00001c27983 */ /* 0x000f280000100a00 */
[----:B------:R-:W4:Y:S04]  /*239e0*/  LDL.64 R16, [R1+0x148] ;  /* 0x0001480001107983 */ /* 0x000f280000100a00 */
[----:B--2---:R-:W-:Y:S04]  /*239f0*/  LDGSTS.E [R7+0x61200], desc[UR20][R212.64], P3 ;  /* 0x61200000d4077fae */ /* 0x004fe800099a1014 */
[----:B---3--:R-:W-:Y:S04]  /*23a00*/  LDGSTS.E [R7+0x61600], desc[UR20][R196.64], P3 ;  /* 0x61600000c4077fae */ /* 0x008fe800099a1014 */
[----:B----4-:R-:W-:Y:S04]  /*23a10*/  LDGSTS.E [R7+0x61a00], desc[UR20][R8.64], P3 ;  /* 0x61a0000008077fae */ /* 0x010fe800099a1014 */
[----:B------:R-:W-:Y:S04]  /*23a20*/  LDGSTS.E [R7+0x61e00], desc[UR20][R244.64], P3 ;  /* 0x61e00000f4077fae */ /* 0x000fe800099a1014 */
[----:B------:R-:W-:Y:S04]  /*23a30*/  LDGSTS.E [R7+0x62200], desc[UR20][R38.64], P3 ;  /* 0x6220000026077fae */ /* 0x000fe800099a1014 */
[----:B------:R-:W2:Y:S04]  /*23a40*/  LDL.LU.64 R8, [R1+0x770] ;  /* 0x0007700001087983 */ /* 0x000ea80000300a00 */
[----:B------:R-:W3:Y:S04]  /*23a50*/  LDL.64 R200, [R1+0x118] ;  /* 0x0001180001c87983 */ /* 0x000ee80000100a00 */
[----:B------:R-:W4:Y:S04]  /*23a60*/  LDL.64 R212, [R1+0xc0] ;  /* 0x0000c00001d47983 */ /* 0x000f280000100a00 */
[----:B------:R-:W3:Y:S04]  /*23a70*/  LDL.64 R196, [R1+0x70] ;  /* 0x0000700001c47983 */ /* 0x000ee80000100a00 */
[----:B------:R-:W-:Y:S04]  /*23a80*/  LDGSTS.E [R7+0x62600], desc[UR20][R128.64], P3 ;  /* 0x6260000080077fae */ /* 0x000fe800099a1014 */
[----:B------:R-:W-:Y:S04]  /*23a90*/  LDGSTS.E [R7+0x62a00], desc[UR20][R246.64], P3 ;  /* 0x62a00000f6077fae */ /* 0x000fe800099a1014 */
[----:B------:R-:W-:Y:S04]  /*23aa0*/  LDGSTS.E [R7+0x62e00], desc[UR20][R22.64], P3 ;  /* 0x62e0000016077fae */ /* 0x000fe800099a1014 */
[----:B------:R-:W-:Y:S04]  /*23ab0*/  LDGSTS.E [R7+0x63200], desc[UR20][R190.64], P3 ;  /* 0x63200000be077fae */ /* 0x000fe800099a1014 */
[----:B------:R-:W-:Y:S04]  /*23ac0*/  LDGSTS.E [R7+0x63600], desc[UR20][R206.64], P3 ;  /* 0x63600000ce077fae */ /* 0x000fe800099a1014 */
[----:B------:R-:W-:Y:S04]  /*23ad0*/  LDGSTS.E [R7+0x63a00], desc[UR20][R222.64], P3 ;  /* 0x63a00000de077fae */ /* 0x000fe800099a1014 */
[----:B------:R-:W3:Y:S04]  /*23ae0*/  LDL.64 R42, [R1+0x2f8] ;  /* 0x0002f800012a7983 */ /* 0x000ee80000100a00 */
[----:B------:R-:W-:Y:S04]  /*23af0*/  LDGSTS.E [R7+0x63e00], desc[UR20][R146.64], P3 ;  /* 0x63e0000092077fae */ /* 0x000fe800099a1014 */
[----:B------:R-:W3:Y:S04]  /*23b00*/  LDL.64 R110, [R1+0x2e8] ;  /* 0x0002e800016e7983 */ /* 0x000ee80000100a00 */
        /* <DEDUP_REMOVED lines=16> */
[----:B------:R-:W2:Y:S04]  /*23c10*/  LDL.64 R214, [R1+0x210] ;  /* 0x0002100001d67983 */ /* 0x000ea80000100a00 */
[----:B------:R-:W2:Y:S04]  /*23c20*/  LDL.64 R198, [R1+0x1b8] ;  /* 0x0001b80001c67983 */ /* 0x000ea80000100a00 */
[----:B------:R-:W-:Y:S04]  /*23c30*/  LDGSTS.E [R8+0x61a80], desc[UR20][R194.64], P3 ;  /* 0x61a80000c2087fae */ /* 0x000fe800099a1014 */
[----:B------:R-:W2:Y:S04]  /*23c40*/  LDL.64 R210, [R1+0x168] ;  /* 0x0001680001d27983 */ /* 0x000ea80000100a00 */
[----:B------:R-:W-:Y:S04]  /*23c50*/  LDGSTS.E [R8+0x61e80], desc[UR20][R16.64], P3 ;  /* 0x61e8000010087fae */ /* 0x000fe800099a1014 */
[----:B------:R-:W2:Y:S04]  /*23c60*/  LDL.64 R194, [R1+0x108] ;  /* 0x0001080001c27983 */ /* 0x000ea80000100a00 */
[----:B---3--:R-:W-:Y:S04]  /*23c70*/  LDGSTS.E [R8+0x62280], desc[UR20][R200.64], P3 ;  /* 0x62280000c8087fae */ /* 0x008fe800099a1014 */
[----:B------:R-:W3:Y:S04]  /*23c80*/  LDL.64 R16, [R1+0xa8] ;  /* 0x0000a80001107983 */ /* 0x000ee80000100a00 */
[----:B----4-:R-:W-:Y:S04]  /*23c90*/  LDGSTS.E [R8+0x62680], desc[UR20][R212.64], P3 ;  /* 0x62680000d4087fae */ /* 0x010fe800099a1014 */
        /* <DEDUP_REMOVED lines=12> */
[----:B------:R-:W-:Y:S04]  /*23d60*/  LDGSTS.E [R9+0x60300], desc[UR20][R42.64], P3 ;  /* 0x603000002a097fae */ /* 0x000fe800099a1014 */
[----:B------:R-:W-:Y:S04]  /*23d70*/  LDGSTS.E [R9+0x60700], desc[UR20][R110.64], P3 ;  /* 0x607000006e097fae */ /* 0x000fe800099a1014 */
[----:B------:R-:W-:Y:S04]  /*23d80*/  LDGSTS.E [R9+0x60b00], desc[UR20][R234.64], P3 ;  /* 0x60b00000ea097fae */ /* 0x000fe800099a1014 */
[----:B------:R-:W5:Y:S04]  /*23d90*/  LDL.LU.64 R42, [R1+0x768] ;  /* 0x00076800012a7983 */ /* 0x000f680000300a00 */
[----:B------:R-:W5:Y:S04]  /*23da0*/  LDL.LU.64 R110, [R1+0x760] ;  /* 0x00076000016e7983 */ /* 0x000f680000300a00 */
[----:B------:R-:W5:Y:S04]  /*23db0*/  LDL.LU.64 R234, [R1+0x758] ;  /* 0x0007580001ea7983 */ /* 0x000f680000300a00 */
[----:B------:R-:W-:Y:S04]  /*23dc0*/  LDGSTS.E [R9+0x60f00], desc[UR20][R180.64], P3 ;  /* 0x60f00000b4097fae */ /* 0x000fe800099a1014 */
[----:B------:R-:W-:Y:S04]  /*23dd0*/  LDGSTS.E [R9+0x61300], desc[UR20][R178.64], P3 ;  /* 0x61300000b2097fae */ /* 0x000fe800099a1014 */
[----:B------:R-:W-:Y:S04]  /*23de0*/  LDGSTS.E [R9+0x61700], desc[UR20][R112.64], P3 ;  /* 0x6170000070097fae */ /* 0x000fe800099a1014 */
[----:B------:R-:W5:Y:S04]  /*23df0*/  LDL.LU.64 R180, [R1+0x750] ;  /* 0x0007500001b47983 */ /* 0x000f680000300a00 */
[----:B------:R-:W5:Y:S04]  /*23e00*/  LDL.LU.64 R178, [R1+0x748] ;  /* 0x0007480001b27983 */ /* 0x000f680000300a00 */
[----:B------:R-:W5:Y:S04]  /*23e10*/  LDL.LU.64 R112, [R1+0x740] ;  /* 0x0007400001707983 */ /* 0x000f680000300a00 */
[----:B--2---:R-:W-:Y:S04]  /*23e20*/  LDGSTS.E [R9+0x61b00], desc[UR20][R214.64], P3 ;  /* 0x61b00000d6097fae */ /* 0x004fe800099a1014 */
[----:B------:R-:W-:Y:S04]  /*23e30*/  LDGSTS.E [R9+0x61f00], desc[UR20][R198.64], P3 ;  /* 0x61f00000c6097fae */ /* 0x000fe800099a1014 */
[----:B------:R-:W2:Y:S04]  /*23e40*/  LDL.LU.64 R214, [R1+0x738] ;  /* 0x0007380001d67983 */ /* 0x000ea80000300a00 */
[----:B------:R-:W2:Y:S04]  /*23e50*/  LDL.LU.64 R198, [R1+0x730] ;  /* 0x0007300001c67983 */ /* 0x000ea80000300a00 */
[----:B------:R-:W-:Y:S04]  /*23e60*/  LDGSTS.E [R9+0x62300], desc[UR20][R210.64], P3 ;  /* 0x62300000d2097fae */ /* 0x000fe800099a1014 */
[----:B------:R-:W-:Y:S04]  /*23e70*/  LDGSTS.E [R9+0x62700], desc[UR20][R194.64], P3 ;  /* 0x62700000c2097fae */ /* 0x000fe800099a1014 */
[----:B---3--:R-:W-:Y:S04]  /*23e80*/  LDGSTS.E [R9+0x62b00], desc[UR20][R16.64], P3 ;  /* 0x62b0000010097fae */ /* 0x008fe800099a1014 */
[----:B------:R-:W3:Y:S04]  /*23e90*/  LDL.LU.64 R210, [R1+0x728] ;  /* 0x0007280001d27983 */ /* 0x000ee80000300a00 */
[----:B------:R-:W2:Y:S04]  /*23ea0*/  LDL.LU.64 R194, [R1+0x720] ;  /* 0x0007200001c27983 */ /* 0x000ea80000300a00 */
[----:B------:R-:W2:Y:S04]  /*23eb0*/  LDL.LU.64 R16, [R1+0x718] ;  /* 0x0007180001107983 */ /* 0x000ea80000300a00 */
        /* <DEDUP_REMOVED lines=13> */
[----:B------:R2:W-:Y:S04]  /*23f90*/  LDGSTS.E [R10+0x61780], desc[UR20][R128.64], P3 ;  /* 0x61780000800a7fae */ /* 0x0005e800099a1014 */
[----:B------:R-:W5:Y:S04]  /*23fa0*/  LDL.LU.64 R244, [R1+0x6f8] ;  /* 0x0006f80001f47983 */ /* 0x000f680000300a00 */
[----:B------:R-:W5:Y:S04]  /*23fb0*/  LDL.LU.64 R38, [R1+0x6f0] ;  /* 0x0006f00001267983 */ /* 0x000f680000300a00 */
[----:B------:R-:W2:Y:S04]  /*23fc0*/  LDL.LU.64 R128, [R1+0x6e8] ;  /* 0x0006e80001807983 */ /* 0x000ea80000300a00 */
[----:B----4-:R-:W-:Y:S04]  /*23fd0*/  LDGSTS.E [R10+0x61b80], desc[UR20][R242.64], P3 ;  /* 0x61b80000f20a7fae */ /* 0x010fe800099a1014 */
[----:B------:R3:W-:Y:S04]  /*23fe0*/  LDGSTS.E [R10+0x61f80], desc[UR20][R204.64], P3 ;  /* 0x61f80000cc0a7fae */ /* 0x0007e800099a1014 */
[----:B------:R4:W-:Y:S04]  /*23ff0*/  LDGSTS.E [R10+0x62380], desc[UR20][R202.64], P3 ;  /* 0x62380000ca0a7fae */ /* 0x0009e800099a1014 */
[----:B------:R4:W5:Y:S04]  /*24000*/  LDL.LU.64 R242, [R1+0x6e0] ;  /* 0x0006e00001f27983 */ /* 0x0009680000300a00 */
[----:B------:R-:W3:Y:S04]  /*24010*/  LDL.LU.64 R204, [R1+0x6d8] ;  /* 0x0006d80001cc7983 */ /* 0x000ee80000300a00 */
[----:B------:R-:W4:Y:S04]  /*24020*/  LDL.LU.64 R202, [R1+0x6d0] ;  /* 0x0006d00001ca7983 */ /* 0x000f280000300a00 */
[----:B------:R1:W-:Y:S04]  /*24030*/  LDGSTS.E [R10+0x62780], desc[UR20][R200.64], P3 ;  /* 0x62780000c80a7fae */ /* 0x0003e800099a1014 */
[----:B------:R1:W-:Y:S04]  /*24040*/  LDGSTS.E [R10+0x62b80], desc[UR20][R212.64], P3 ;  /* 0x62b80000d40a7fae */ /* 0x0003e800099a1014 */
[----:B------:R1:W-:Y:S04]  /*24050*/  LDGSTS.E [R10+0x62f80], desc[UR20][R196.64], P3 ;  /* 0x62f80000c40a7fae */ /* 0x0003e800099a1014 */
[----:B------:R-:W4:Y:S04]  /*24060*/  LDL.LU.64 R200, [R1+0x6c8] ;  /* 0x0006c80001c87983 */ /* 0x000f280000300a00 */
[----:B------:R-:W4:Y:S04]  /*24070*/  LDL.LU.64 R212, [R1+0x6c0] ;  /* 0x0006c00001d47983 */ /* 0x000f280000300a00 */
[----:B------:R-:W4:Y:S01]  /*24080*/  LDL.LU.64 R196, [R1+0x6b8] ;  /* 0x0006b80001c47983 */ /* 0x000f220000300a00 */
[----:B------:R-:W-:-:S02]  /*24090*/  USHF.R.S32.HI UR5, URZ, 0x1f, UR11 ;  /* 0x0000001fff057899 */ /* 0x000fc4000801140b */
[----:B------:R-:W-:Y:S02]  /*240a0*/  USHF.L.U32 UR10, UR11, 0x2, URZ ;  /* 0x000000020b0a7899 */ /* 0x000fe400080006ff */
[----:B------:R-:W-:Y:S01]  /*240b0*/  USHF.L.U64.HI UR11, UR11, 0x2, UR5 ;  /* 0x000000020b0b7899 */ /* 0x000fe20008010205 */
[----:B-1----:R-:W-:Y:S01]  /*240c0*/  VIADD R252, R252, 0x7f ;  /* 0x0000007ffcfc7836 */ /* 0x002fe20000000000 */
[----:B------:R-:W-:Y:S02]  /*240d0*/  ISETP.NE.U32.AND P1, PT, RZ, UR16, PT ;  /* 0x00000010ff007c0c */ /* 0x000fe4000bf25070 */
[----:B------:R-:W-:-:S04]  /*240e0*/  SEL R226, R226, RZ, P2 ;  /* 0x000000ffe2e27207 */ /* 0x000fc80001000000 */
[----:B------:R-:W-:Y:S02]  /*240f0*/  ISETP.NE.U32.AND P5, PT, R226, RZ, PT ;  /* 0x000000ffe200720c */ /* 0x000fe40003fa5070 */
[----:B------:R-:W-:-:S04]  /*24100*/  SEL R226, RZ, 0x4, P6 ;  /* 0x00000004ffe27807 */ /* 0x000fc80003000000 */
[----:B------:R-:W-:Y:S02]  /*24110*/  SEL R226, R226, RZ, P2 ;  /* 0x000000ffe2e27207 */ /* 0x000fe40001000000 */
[----:B--2---:R-:W-:Y:S02]  /*24120*/  IADD3 R128, P6, PT, R128, UR10, RZ ;  /* 0x0000000a80807c10 */ /* 0x004fe4000ffde0ff */
[----:B---3--:R-:W-:-:S04]  /*24130*/  IADD3 R204, P4, PT, R204, UR10, RZ ;  /* 0x0000000acccc7c10 */ /* 0x008fc8000ff9e0ff */
[----:B------:R-:W-:Y:S02]  /*24140*/  IADD3.X R205, PT, PT, R205, UR11, RZ, P4, !PT ;  /* 0x0000000bcdcd7c10 */ /* 0x000fe4000a7fe4ff */
[----:B------:R-:W-:Y:S01]  /*24150*/  ISETP.LT.OR P4, PT, R252, 0x80, P1 ;  /* 0x00000080fc00780c */ /* 0x000fe20000f81670 */
[----:B----4-:R1:W-:Y:S04]  /*24160*/  LDGSTS.E [R10+0x63380], desc[UR20][R196.64], P3 ;  /* 0x63380000c40a7fae */ /* 0x0103e800099a1014 */
[----:B------:R1:W-:Y:S04]  /*24170*/  LDGSTS.E [R10+0x63780], desc[UR20][R212.64], P3 ;  /* 0x63780000d40a7fae */ /* 0x0003e800099a1014 */
[----:B------:R1:W-:Y:S04]  /*24180*/  LDGSTS.E [R10+0x63b80], desc[UR20][R200.64], P3 ;  /* 0x63b80000c80a7fae */ /* 0x0003e800099a1014 */
[----:B------:R1:W-:Y:S04]  /*24190*/  LDGSTS.E [R10+0x63f80], desc[UR20][R202.64], P3 ;  /* 0x63f80000ca0a7fae */ /* 0x0003e800099a1014 */
[----:B------:R-:W0:Y:S01]  /*241a0*/  LDGDEPBAR ;  /* 0x00000000000079af */ /* 0x000e220000000000 */
[----:B------:R-:W-:-:S02]  /*241b0*/  IADD3.X R129, PT, PT, R129, UR11, RZ, P6, !PT ;  /* 0x0000000b81817c10 */ /* 0x000fc4000b7fe4ff */
[----:B------:R-:W-:Y:S01]  /*241c0*/  ISETP.NE.U32.AND P3, PT, R226, RZ, PT ;  /* 0x000000ffe200720c */ /* 0x000fe20003f65070 */
[----:B------:R-:W-:-:S04]  /*241d0*/  DEPBAR.LE SB0, 0xc ;  /* 0x000083000000791a */ /* 0x000fc80000000000 */
[----:B------:R-:W-:Y:S06]  /*241e0*/  BAR.SYNC.DEFER_BLOCKING 0x0 ;  /* 0x0000000000007b1d */ /* 0x000fec0000010000 */
[----:B------:R-:W-:Y:S05]  /*241f0*/  @P4 BRA `(.L_x_6) ;  /* 0x0000000400704947 */ /* 0x000fea0003800000 */
[----:B------:R-:W-:Y:S02]  /*24200*/  USHF.R.U32.HI UR72, URZ, 0x4, UR7 ;  /* 0x00000004ff487899 */ /* 0x000fe40008011607 */
[----:B------:R-:W-:Y:S02]  /*24210*/  UIADD3 UR12, UPT, UPT, UR7, 0x80000, URZ ;  /* 0x00080000070c7890 */ /* 0x000fe4000fffe0ff */
[----:B------:R-:W-:Y:S02]  /*24220*/  USGXT.U32 UR72, UR72, 0xe ;  /* 0x0000000e4848789a */ /* 0x000fe40008000000 */
[----:B------:R-:W-:Y:S02]  /*24230*/  USHF.R.U32.HI UR12, URZ, 0x4, UR12 ;  /* 0x00000004ff0c7899 */ /* 0x000fe4000801160c */
[----:B------:R-:W-:Y:S02]  /*24240*/  UIADD3 UR76, UP1, UPT, UR72, 0x2, URZ ;  /* 0x00000002484c7890 */ /* 0x000fe4000ff3e0ff */
[----:B------:R-:W-:Y:S01]  /*24250*/  USGXT.U32 UR74, UR12, 0xe ;  /* 0x0000000e0c4a789a */ /* 0x000fe20008000000 */
[----:B------:R-:W-:Y:S01]  /*24260*/  UMOV UR5, URZ ;  /* 0x000000ff00057c82 */ /* 0x000fe20008000000 */
[----:B------:R-:W-:Y:S01]  /*24270*/  UMOV UR6, URZ ;  /* 0x000000ff00067c82 */ /* 0x000fe20008000000 */
[----:B------:R-:W-:-:S02]  /*24280*/  UIADD3.X UR77, UPT, UPT, UR5, 0x40004040, URZ, UP1, !UPT ;  /* 0x40004040054d7890 */ /* 0x000fc40008ffe4ff */
[----:B------:R-:W-:Y:S01]  /*24290*/  UIADD3 UR24, UP1, UPT, UR74, 0x2, URZ ;  /* 0x000000024a187890 */ /* 0x000fe2000ff3e0ff */
[----:B------:R-:W-:Y:S01]  /*242a0*/  UMOV UR26, UR15 ;  /* 0x0000000f001a7c82 */ /* 0x000fe20008000000 */
[----:B------:R-:W-:Y:S02]  /*242b0*/  UMOV UR27, URZ ;  /* 0x000000ff001b7c82 */ /* 0x000fe40008000000 */
[----:B------:R-:W-:Y:S01]  /*242c0*/  UIADD3.X UR25, UPT, UPT, UR6, 0x40004040, URZ, UP1, !UPT ;  /* 0x4000404006197890 */ /* 0x000fe20008ffe4ff */
[----:B------:R-:W-:Y:S01]  /*242d0*/  UMOV UR5, UR26 ;  /* 0x0000001a00057c82 */ /* 0x000fe20008000000 */
[----:B------:R-:W-:Y:S02]  /*242e0*/  UIADD3.64 UR26, UPT, UPT, UR76, 0x2, URZ ;  /* 0x000000024c1a7897 */ /* 0x000fe4000fffe0ff */
[----:B------:R-:W-:Y:S01]  /*242f0*/  UIADD3.64 UR50, UPT, UPT, UR24, 0x2, URZ ;  /* 0x0000000218327897 */ /* 0x000fe2000fffe0ff */
[----:B------:R-:W-:Y:S01]  /*24300*/  UMOV UR70, 0x0 ;  /* 0x0000000000467882 */ /* 0x000fe20000000000 */
[----:B------:R-:W-:Y:S01]  /*24310*/  UMOV UR71, 0x4200910 ;  /* 0x0420091000477882 */ /* 0x000fe20000000000 */
[----:B------:R-:W-:Y:S01]  /*24320*/  UMOV UR73, 0x40004040 ;  /* 0x4000404000497882 */ /* 0x000fe20000000000 */
[----:B------:R-:W-:Y:S01]  /*24330*/  UMOV UR75, 0x40004040 ;  /* 0x40004040004b7882 */ /* 0x000fe20000000000 */
[----:B------:R-:W-:Y:S01]  /*24340*/  UMOV UR32, 0x0 ;  /* 0x0000000000207882 */ /* 0x000fe20000000000 */
[----:B------:R-:W-:Y:S01]  /*24350*/  UMOV UR33, 0x4200910 ;  /* 0x0420091000217882 */ /* 0x000fe20000000000 */
[----:B------:R-:W-:Y:S01]  /*24360*/  UIADD3.64 UR66, UPT, UPT, UR76, 0x4, URZ ;  /* 0x000000044c427897 */ /* 0x000fe2000fffe0ff */
[----:B------:R-:W-:Y:S01]  /*24370*/  UTCHMMA gdesc[UR74], gdesc[UR72], tmem[UR8], tmem[UR70], idesc[UR71], !UPT ;  /* 0x00ff46484a0075ea */ /* 0x000fe2000f800008 */
[----:B------:R-:W-:-:S02]  /*24380*/  UIADD3.64 UR68, UPT, UPT, UR24, 0x4, URZ ;  /* 0x0000000418447897 */ /* 0x000fc4000fffe0ff */
[----:B------:R-:W-:Y:S01]  /*24390*/  UTCHMMA gdesc[UR24], gdesc[UR76], tmem[UR8], tmem[UR32], idesc[UR33], UPT ;  /* 0x00ff204c180075ea */ /* 0x000fe2000b800008 */
[----:B------:R-:W-:Y:S01]  /*243a0*/  UMOV UR16, 0x0 ;  /* 0x0000000000107882 */ /* 0x000fe20000000000 */
[----:B------:R-:W-:Y:S01]  /*243b0*/  UMOV UR17, 0x4200910 ;  /* 0x0420091000117882 */ /* 0x000fe20000000000 */
[----:B------:R-:W-:Y:S01]  /*243c0*/  UIADD3.64 UR58, UPT, UPT, UR76, 0x3fe, URZ ;  /* 0x000003fe4c3a7897 */ /* 0x000fe2000fffe0ff */
[----:B------:R2:W-:Y:S01]  /*243d0*/  UTCHMMA gdesc[UR50], gdesc[UR26], tmem[UR8], tmem[UR16], idesc[UR17], UPT ;  /* 0x00ff101a320075ea */ /* 0x0005e2000b800008 */
[----:B------:R-:W-:Y:S02]  /*243e0*/  UIADD3.64 UR62, UPT, UPT, UR24, 0x1fe, URZ ;  /* 0x000001fe183e7897 */ /* 0x000fe4000fffe0ff */
[----:B------:R-:W-:Y:S01]  /*243f0*/  UIADD3.64 UR46, UPT, UPT, UR76, 0x400, URZ ;  /* 0x000004004c2e7897 */ /* 0x000fe2000fffe0ff */
[----:B------:R-:W-:Y:S01]  /*24400*/  UMOV UR64, 0x0 ;  /* 0x0000000000407882 */ /* 0x000fe20000000000 */
[----:B------:R-:W-:Y:S01]  /*24410*/  UMOV UR65, 0x4200910 ;  /* 0x0420091000417882 */ /* 0x000fe20000000000 */
[----:B------:R-:W-:Y:S01]  /*24420*/  UMOV UR54, 0x0 ;  /* 0x0000000000367882 */ /* 0x000fe20000000000 */
[----:B------:R-:W-:Y:S01]  /*24430*/  UMOV UR55, 0x4200910 ;  /* 0x0420091000377882 */ /* 0x000fe20000000000 */
[----:B------:R-:W-:Y:S01]  /*24440*/  UIADD3.64 UR30, UPT, UPT, UR76, 0x402, URZ ;  /* 0x000004024c1e7897 */ /* 0x000fe2000fffe0ff */
[----:B------:R-:W-:Y:S01]  /*24450*/  UTCHMMA gdesc[UR68], gdesc[UR66], tmem[UR8], tmem[UR64], idesc[UR65], UPT ;  /* 0x00ff4042440075ea */ /* 0x000fe2000b800008 */
[----:B--2---:R-:W-:Y:S01]  /*24460*/  UIADD3.64 UR50, UPT, UPT, UR24, 0x200, URZ ;  /* 0x0000020018327897 */ /* 0x004fe2000fffe0ff */
[----:B------:R2:W-:Y:S01]  /*24470*/  UTCHMMA gdesc[UR62], gdesc[UR58], tmem[UR8], tmem[UR54], idesc[UR55], UPT ;  /* 0x00ff363a3e0075ea */ /* 0x0005e2000b800008 */
[----:B------:R-:W-:-:S02]  /*24480*/  UIADD3.64 UR70, UPT, UPT, UR24, 0x202, URZ ;  /* 0x0000020218467897 */ /* 0x000fc4000fffe0ff */
[----:B------:R-:W-:Y:S02]  /*24490*/  UIADD3.64 UR60, UPT, UPT, UR76, 0x404, URZ ;  /* 0x000004044c3c7897 */ /* 0x000fe4000fffe0ff */
[----:B------:R-:W-:Y:S02]  /*244a0*/  UIADD3.64 UR74, UPT, UPT, UR24, 0x204, URZ ;  /* 0x00000204184a7897 */ /* 0x000fe4000fffe0ff */
[----:B------:R-:W-:Y:S02]  /*244b0*/  UIADD3.64 UR56, UPT, UPT, UR76, 0x7fe, URZ ;  /* 0x000007fe4c387897 */ /* 0x000fe4000fffe0ff */
[----:B------:R-:W-:Y:S01]  /*244c0*/  UIADD3.64 UR72, UPT, UPT, UR24, 0x3fe, URZ ;  /* 0x000003fe18487897 */ /* 0x000fe2000fffe0ff */
[----:B------:R-:W-:Y:S01]  /*244d0*/  UMOV UR40, 0x0 ;  /* 0x0000000000287882 */ /* 0x000fe20000000000 */
[----:B------:R-:W-:Y:S01]  /*244e0*/  UMOV UR41, 0x4200910 ;  /* 0x0420091000297882 */ /* 0x000fe20000000000 */
[----:B------:R-:W-:Y:S01]  /*244f0*/  UIADD3.64 UR52, UPT, UPT, UR76, 0x800, URZ ;  /* 0x000008004c347897 */ /* 0x000fe2000fffe0ff */
[----:B------:R3:W-:Y:S01]  /*24500*/  UTCHMMA gdesc[UR50], gdesc[UR46], tmem[UR8], tmem[UR40], idesc[UR41], UPT ;  /* 0x00ff282e320075ea */ /* 0x0007e2000b800008 */
[----:B--2---:R-:W-:-:S02]  /*24510*/  UIADD3.64 UR58, UPT, UPT, UR24, 0x400, URZ ;  /* 0x00000400183a7897 */ /* 0x004fc4000fffe0ff */
[----:B------:R-:W-:Y:S02]  /*24520*/  UIADD3.64 UR48, UPT, UPT, UR76, 0x802, URZ ;  /* 0x000008024c307897 */ /* 0x000fe4000fffe0ff */
[----:B------:R-:W-:Y:S02]  /*24530*/  UIADD3.64 UR42, UPT, UPT, UR76, 0x804, URZ ;  /* 0x000008044c2a7897 */ /* 0x000fe4000fffe0ff */
[----:B------:R-:W-:Y:S02]  /*24540*/  UIADD3.64 UR36, UPT, UPT, UR76, 0xbfe, URZ ;  /* 0x00000bfe4c247897 */ /* 0x000fe4000fffe0ff */
[----:B------:R-:W-:Y:S02]  /*24550*/  UIADD3.64 UR32, UPT, UPT, UR76, 0xc00, URZ ;  /* 0x00000c004c207897 */ /* 0x000fe4000fffe0ff */
[----:B------:R-:W-:Y:S02]  /*24560*/  UIADD3.64 UR26, UPT, UPT, UR76, 0xc02, URZ ;  /* 0x00000c024c1a7897 */ /* 0x000fe4000fffe0ff */
[----:B------:R-:W-:-:S02]  /*24570*/  UIADD3.64 UR16, UPT, UPT, UR76, 0xc04, URZ ;  /* 0x00000c044c107897 */ /* 0x000fc4000fffe0ff */
[----:B------:R-:W-:Y:S02]  /*24580*/  UIADD3.64 UR54, UPT, UPT, UR24, 0x402, URZ ;  /* 0x0000040218367897 */ /* 0x000fe4000fffe0ff */
[----:B------:R-:W-:Y:S02]  /*24590*/  UIADD3.64 UR76, UPT, UPT, UR24, 0x404, URZ ;  /* 0x00000404184c7897 */ /* 0x000fe4000fffe0ff */
[----:B---3--:R-:W-:Y:S01]  /*245a0*/  UIADD3.64 UR46, UPT, UPT, UR24, 0x5fe, URZ ;  /* 0x000005fe182e7897 */ /* 0x008fe2000fffe0ff */
[----:B------:R-:W-:Y:S01]  /*245b0*/  UMOV UR66, 0x0 ;  /* 0x0000000000427882 */ /* 0x000fe20000000000 */
[----:B------:R-:W-:Y:S01]  /*245c0*/  UMOV UR67, 0x4200910 ;  /* 0x0420091000437882 */ /* 0x000fe20000000000 */
[----:B------:R-:W-:Y:S01]  /*245d0*/  UIADD3.64 UR40, UPT, UPT, UR24, 0x600, URZ ;  /* 0x0000060018287897 */ /* 0x000fe2000fffe0ff */
[----:B------:R2:W-:Y:S01]  /*245e0*/  UTCHMMA gdesc[UR70], gdesc[UR30], tmem[UR8], tmem[UR66], idesc[UR67], UPT ;  /* 0x00ff421e460075ea */ /* 0x0005e2000b800008 */
[----:B------:R-:W-:Y:S01]  /*245f0*/  UIADD3.64 UR64, UPT, UPT, UR24, 0x602, URZ ;  /* 0x0000060218407897 */ /* 0x000fe2000fffe0ff */
[----:B------:R-:W-:Y:S01]  /*24600*/  UMOV UR50, 0x0 ;  /* 0x0000000000327882 */ /* 0x000fe20000000000 */
[----:B------:R-:W-:Y:S01]  /*24610*/  UMOV UR51, 0x4200910 ;  /* 0x0420091000337882 */ /* 0x000fe20000000000 */
[----:B------:R-:W-:Y:S01]  /*24620*/  UIADD3.64 UR24, UPT, UPT, UR24, 0x604, URZ ;  /* 0x0000060418187897 */ /* 0x000fe2000fffe0ff */
[----:B------:R2:W-:Y:S01]  /*24630*/  UTCHMMA gdesc[UR74], gdesc[UR60], tmem[UR8], tmem[UR50], idesc[UR51], UPT ;  /* 0x00ff323c4a0075ea */ /* 0x0005e2000b800008 */
[----:B------:R-:W-:Y:S01]  /*24640*/  UMOV UR62, 0x0 ;  /* 0x00000000003e7882 */ /* 0x000fe20000000000 */
[----:B------:R-:W-:Y:S01]  /*24650*/  UMOV UR63, 0x4200910 ;  /* 0x04200910003f7882 */ /* 0x000fe20000000000 */
[----:B------:R-:W-:Y:S01]  /*24660*/  UMOV UR68, 0x0 ;  /* 0x0000000000447882 */ /* 0x000fe20000000000 */
[----:B------:R-:W-:Y:S01]  /*24670*/  UMOV UR69, 0x4200910 ;  /* 0x0420091000457882 */ /* 0x000fe20000000000 */
[----:B------:R2:W-:Y:S01]  /*24680*/  UTCHMMA gdesc[UR72], gdesc[UR56], tmem[UR8], tmem[UR62], idesc[UR63], UPT ;  /* 0x00ff3e38480075ea */ /* 0x0005e2000b800008 */
        /* <DEDUP_REMOVED lines=15> */
[----:B------:R2:W-:Y:S01]  /*24780*/  UTCHMMA gdesc[UR64], gdesc[UR26], tmem[UR8], tmem[UR28], idesc[UR29], UPT ;  /* 0x00ff1c1a400075ea */ /* 0x0005e2000b800008 */
[----:B------:R2:W-:Y:S01]  /*24790*/  UTCHMMA gdesc[UR24], gdesc[UR16], tmem[UR8], tmem[UR22], idesc[UR23], UPT ;  /* 0x00ff1610180075ea */ /* 0x0005e2000b800008 */
[----:B------:R2:W-:Y:S01]  /*247a0*/  UTCBAR [UR5], URZ ;  /* 0x000000ff050073e9 */ /* 0x0005e200080000ff */
[----:B------:R-:W-:Y:S01]  /*247b0*/  NOP ;  /* 0x0000000000007918 */ /* 0x000fe20000000000 */
.L_x_6:
[----:B------:R-:W-:Y:S01]  /*247c0*/  BAR.SYNC.DEFER_BLOCKING 0x0 ;  /* 0x0000000000007b1d */ /* 0x000fe20000010000 */
[----:B------:R-:W-:Y:S02]  /*247d0*/  LOP3.LUT R226, R3, 0x20, RZ, 0xfc, !PT ;  /* 0x0000002003e27812 */ /* 0x000fe400078efcff */
[----:B------:R-:W-:Y:S02]  /*247e0*/  ISETP.GE.AND P4, PT, R227, UR4, PT ;  /* 0x00000004e3007c0c */ /* 0x000fe4000bf86270 */
[----:B-----5:R-:W-:Y:S02]  /*247f0*/  IADD3 R38, P6, PT, R38, UR10, RZ ;  /* 0x0000000a26267c10 */ /* 0x020fe4000ffde0ff */
[----:B------:R-:W-:Y:S02]  /*24800*/  SEL R227, RZ, 0x4, P4 ;  /* 0x00000004ffe37807 */ /* 0x000fe40002000000 */
[----:B------:R-:W-:Y:S02]  /*24810*/  IADD3.X R39, PT, PT, R39, UR11, RZ, P6, !PT ;  /* 0x0000000b27277c10 */ /* 0x000fe4000b7fe4ff */
[----:B------:R-:W-:-:S02]  /*24820*/  SEL R227, R227, RZ, P2 ;  /* 0x000000ffe3e37207 */ /* 0x000fc40001000000 */
[----:B------:R-:W-:-:S04]  /*24830*/  IADD3 R40, P6, PT, R40, UR10, RZ ;  /* 0x0000000a28287c10 */ /* 0x000fc8000ffde0ff */
[----:B------:R-:W-:Y:S02]  /*24840*/  IADD3.X R41, PT, PT, R41, UR11, RZ, P6, !PT ;  /* 0x0000000b29297c10 */ /* 0x000fe4000b7fe4ff */
[----:B------:R-:W-:-:S04]  /*24850*/  IADD3 R70, P6, PT, R70, UR10, RZ ;  /* 0x0000000a46467c10 */ /* 0x000fc8000ffde0ff */
[----:B------:R-:W-:Y:S01]  /*24860*/  IADD3.X R71, PT, PT, R71, UR11, RZ, P6, !PT ;  /* 0x0000000b47477c10 */ /* 0x000fe2000b7fe4ff */
[----:B------:R-:W-:Y:S01]  /*24870*/  @!PT LDS RZ, [RZ] ;  /* 0x00000000fffff984 */ /* 0x000fe20000000800 */
[----:B------:R-:W-:Y:S01]  /*24880*/  @!PT LDS RZ, [RZ] ;  /* 0x00000000fffff984 */ /* 0x000fe20000000800 */
[----:B------:R-:W-:Y:S01]  /*24890*/  @!PT LDS RZ, [RZ] ;  /* 0x00000000fffff984 */ /* 0x000fe20000000800 */
[----:B------:R-:W-:Y:S01]  /*248a0*/  LDGSTS.E [R249+-0x48000], desc[UR20][R204.64], P5 ;  /* 0xb8000000ccf97fae */ /* 0x000fe2000a9a1014 */
[----:B------:R-:W-:Y:S02]  /*248b0*/  ISETP.GE.AND P5, PT, R242, UR4, PT ;  /* 0x00000004f2007c0c */ /* 0x000fe4000bfa6270 */
[----:B------:R-:W-:Y:S01]  /*248c0*/  IADD3 R72, P6, PT, R72, UR10, RZ ;  /* 0x0000000a48487c10 */ /* 0x000fe2000ffde0ff */
[----:B------:R-:W-:Y:S01]  /*248d0*/  LDGSTS.E [R249+-0x47ff8], desc[UR20][R128.64], P3 ;  /* 0xb800800080f97fae */ /* 0x000fe200099a1014 */
[----:B------:R-:W-:Y:S02]  /*248e0*/  ISETP.GE.AND P3, PT, R226, UR4, PT ;  /* 0x00000004e2007c0c */ /* 0x000fe4000bf66270 */
[----:B------:R-:W-:Y:S02]  /*248f0*/  IADD3.X R73, PT, PT, R73, UR11, RZ, P6, !PT ;  /* 0x0000000b49497c10 */ /* 0x000fe4000b7fe4ff */
[----:B------:R-:W-:-:S02]  /*24900*/  SEL R226, RZ, 0x4, P3 ;  /* 0x00000004ffe27807 */ /* 0x000fc40001800000 */
[----:B------:R-:W-:Y:S02]  /*24910*/  IADD3 R242, P6, PT, R112, UR10, RZ ;  /* 0x0000000a70f27c10 */ /* 0x000fe4000ffde0ff */
[----:B------:R-:W-:-:S04]  /*24920*/  SEL R226, R226, RZ, P2 ;  /* 0x000000ffe2e27207 */ /* 0x000fc80001000000 */
[----:B------:R-:W-:Y:S02]  /*24930*/  ISETP.NE.U32.AND P3, PT, R226, RZ, PT ;  /* 0x000000ffe200720c */ /* 0x000fe40003f65070 */
[----:B------:R-:W-:Y:S02]  /*24940*/  SEL R226, RZ, 0x4, P5 ;  /* 0x00000004ffe27807 */ /* 0x000fe40002800000 */
[----:B------:R-:W-:Y:S02]  /*24950*/  ISETP.NE.U32.AND P5, PT, R227, RZ, PT ;  /* 0x000000ffe300720c */ /* 0x000fe40003fa5070 */
[----:B------:R-:W-:-:S04]  /*24960*/  SEL R226, R226, RZ, P2 ;  /* 0x000000ffe2e27207 */ /* 0x000fc80001000000 */
[----:B------:R-:W-:-:S03]  /*24970*/  ISETP.NE.U32.AND P4, PT, R226, RZ, PT ;  /* 0x000000ffe200720c */ /* 0x000fc60003f85070 */
[----:B------:R-:W-:Y:S01]  /*24980*/  LDGSTS.E [R249+-0x46000], desc[UR20][R38.64], P3 ;  /* 0xba00000026f97fae */ /* 0x000fe200099a1014 */
[----:B------:R-:W-:Y:S02]  /*24990*/  ISETP.GE.AND P3, PT, R243, UR4, PT ;  /* 0x00000004f3007c0c */ /* 0x000fe4000bf66270 */
[----:B------:R-:W-:Y:S01]  /*249a0*/  IADD3.X R243, PT, PT, R113, UR11, RZ, P6, !PT ;  /* 0x0000000b71f37c10 */ /* 0x000fe2000b7fe4ff */
[----:B------:R-:W-:Y:S01]  /*249b0*/  LDGSTS.E [R249+-0x45ff8], desc[UR20][R40.64], P5 ;  /* 0xba00800028f97fae */ /* 0x000fe2000a9a1014 */
[----:B------:R-:W-:Y:S02]  /*249c0*/  SEL R226, RZ, 0x4, P3 ;  /* 0x00000004ffe27807 */ /* 0x000fe40001800000 */
[----:B------:R-:W-:Y:S02]  /*249d0*/  ISETP.GE.AND P5, PT, R245, UR4, PT ;  /* 0x00000004f5007c0c */ /* 0x000fe4000bfa6270 */
[----:B------:R-:W-:Y:S01]  /*249e0*/  SEL R226, R226, RZ, P2 ;  /* 0x000000ffe2e27207 */ /* 0x000fe20001000000 */
[----:B------:R-:W-:Y:S01]  /*249f0*/  LDGSTS.E [R249+-0x44000], desc[UR20][R70.64], P4 ;  /* 0xbc00000046f97fae */ /* 0x000fe2000a1a1014 */
[----:B------:R-:W-:-:S02]  /*24a00*/  ISETP.GE.AND P4, PT, R244, UR4, PT ;  /* 0x00000004f4007c0c */ /* 0x000fc4000bf86270 */
[----:B------:R-:W-:Y:S02]  /*24a10*/  ISETP.NE.U32.AND P3, PT, R226, RZ, PT ;  /* 0x000000ffe200720c */ /* 0x000fe40003f65070 */
[----:B------:R-:W-:Y:S02]  /*24a20*/  SEL R227, RZ, 0x4, P4 ;  /* 0x00000004ffe37807 */ /* 0x000fe40002000000 */
[----:B------:R-:W-:Y:S02]  /*24a30*/  SEL R226, RZ, 0x4, P5 ;  /* 0x00000004ffe27807 */ /* 0x000fe40002800000 */
[----:B------:R-:W-:Y:S02]  /*24a40*/  SEL R227, R227, RZ, P2 ;  /* 0x000000ffe3e37207 */ /* 0x000fe40001000000 */
[----:B------:R-:W-:Y:S02]  /*24a50*/  SEL R226, R226, RZ, P2 ;  /* 0x000000ffe2e27207 */ /* 0x000fe40001000000 */
[----:B------:R-:W-:-:S02]  /*24a60*/  ISETP.NE.U32.AND P5, PT, R227, RZ, PT ;  /* 0x000000ffe300720c */ /* 0x000fc40003fa5070 */
[----:B------:R-:W-:Y:S01]  /*24a70*/  ISETP.NE.U32.AND P4, PT, R226, RZ, PT ;  /* 0x000000ffe200720c */ /* 0x000fe20003f85070 */
[----:B------:R-:W-:Y:S01]  /*24a80*/  LDGSTS.E [R249+-0x43ff8], desc[UR20][R72.64], P3 ;  /* 0xbc00800048f97fae */ /* 0x000fe200099a1014 */
[----:B------:R-:W-:Y:S02]  /*24a90*/  IADD3 R244, P6, PT, R178, UR10, RZ ;  /* 0x0000000ab2f47c10 */ /* 0x000fe4000ffde0ff */
[----:B------:R-:W-:Y:S02]  /*24aa0*/  LOP3.LUT R226, R3, 0x4, RZ, 0xfc, !PT ;  /* 0x0000000403e27812 */ /* 0x000fe400078efcff */
[----:B------:R-:W-:Y:S02]  /*24ab0*/  IADD3.X R245, PT, PT, R179, UR11, RZ, P6, !PT ;  /* 0x0000000bb3f57c10 */ /* 0x000fe4000b7fe4ff */
[----:B------:R-:W-:Y:S02]  /*24ac0*/  LOP3.LUT R227, R3, 0x6, RZ, 0xfc, !PT ;  /* 0x0000000603e37812 */ /* 0x000fe400078efcff */
[----:B------:R-:W-:Y:S01]  /*24ad0*/  ISETP.GE.AND P3, PT, R226, UR4, PT ;  /* 0x00000004e2007c0c */ /* 0x000fe2000bf66270 */
[----:B------:R-:W-:Y:S01]  /*24ae0*/  LDGSTS.E [R249+-0x42000], desc[UR20][R242.64], P5 ;  /* 0xbe000000f2f97fae */ /* 0x000fe2000a9a1014 */
[----:B------:R-:W-:-:S02]  /*24af0*/  IADD3 R42, P6, PT, R42, UR10, RZ ;  /* 0x0000000a2a2a7c10 */ /* 0x000fc4000ffde0ff */
[----:B------:R-:W-:Y:S01]  /*24b00*/  SEL R113, RZ, 0x4, P3 ;  /* 0x00000004ff717807 */ /* 0x000fe20001800000 */
[----:B------:R3:W-:Y:S01]  /*24b10*/  LDGSTS.E [R249+-0x41ff8], desc[UR20][R244.64], P4 ;  /* 0xbe008000f4f97fae */ /* 0x0007e2000a1a1014 */
[----:B------:R-:W-:Y:S02]  /*24b20*/  ISETP.GE.AND P4, PT, R227, UR4, PT ;  /* 0x00000004e3007c0c */ /* 0x000fe4000bf86270 */
[----:B------:R-:W-:Y:S02]  /*24b30*/  SEL R113, R113, RZ, P2 ;  /* 0x000000ff71717207 */ /* 0x000fe40001000000 */
[----:B------:R-:W-:Y:S02]  /*24b40*/  SEL R112, RZ, 0x4, P4 ;  /* 0x00000004ff707807 */ /* 0x000fe40002000000 */
[----:B------:R-:W-:Y:S02]  /*24b50*/  ISETP.NE.U32.AND P3, PT, R113, RZ, PT ;  /* 0x000000ff7100720c */ /* 0x000fe40003f65070 */
[----:B------:R-:W-:-:S02]  /*24b60*/  SEL R112, R112, RZ, P2 ;  /* 0x000000ff70707207 */ /* 0x000fc40001000000 */
[----:B------:R-:W-:Y:S02]  /*24b70*/  LOP3.LUT R227, R3, 0x24, RZ, 0xfc, !PT ;  /* 0x0000002403e37812 */ /* 0x000fe400078efcff */
[----:B------:R-:W-:Y:S02]  /*24b80*/  ISETP.NE.U32.AND P4, PT, R112, RZ, PT ;  /* 0x000000ff7000720c */ /* 0x000fe40003f85070 */
[----:B------:R-:W-:Y:S02]  /*24b90*/  IADD3 R112, P5, PT, R180, UR10, RZ ;  /* 0x0000000ab4707c10 */ /* 0x000fe4000ffbe0ff */
[----:B------:R-:W-:Y:S02]  /*24ba0*/  IADD3.X R43, PT, PT, R43, UR11, RZ, P6, !PT ;  /* 0x0000000b2b2b7c10 */ /* 0x000fe4000b7fe4ff */
[----:B------:R-:W-:Y:S02]  /*24bb0*/  IADD3.X R113, PT, PT, R181, UR11, RZ, P5, !PT ;  /* 0x0000000bb5717c10 */ /* 0x000fe4000affe4ff */
[----:B------:R-:W-:-:S02]  /*24bc0*/  IADD3 R110, P5, PT, R110, UR10, RZ ;  /* 0x0000000a6e6e7c10 */ /* 0x000fc4000ffbe0ff */
[----:B------:R-:W-:Y:S01]  /*24bd0*/  IADD3 R44, P6, PT, R44, UR10, RZ ;  /* 0x0000000a2c2c7c10 */ /* 0x000fe2000ffde0ff */
[----:B------:R-:W-:Y:S01]  /*24be0*/  LDGSTS.E [R250+-0x48000], desc[UR20][R112.64], P3 ;  /* 0xb800000070fa7fae */ /* 0x000fe200099a1014 */
[----:B------:R-:W-:Y:S02]  /*24bf0*/  ISETP.GE.AND P3, PT, R227, UR4, PT ;  /* 0x00000004e3007c0c */ /* 0x000fe4000bf66270 */
[----:B------:R-:W-:Y:S02]  /*24c00*/  IADD3.X R111, PT, PT, R111, UR11, RZ, P5, !PT ;  /* 0x0000000b6f6f7c10 */ /* 0x000fe4000affe4ff */
[----:B------:R-:W-:Y:S02]  /*24c10*/  LOP3.LUT R227, R3, 0x26, RZ, 0xfc, !PT ;  /* 0x0000002603e37812 */ /* 0x000fe400078efcff */
[----:B------:R-:W-:Y:S01]  /*24c20*/  SEL R178, RZ, 0x4, P3 ;  /* 0x00000004ffb27807 */ /* 0x000fe20001800000 */
[----:B------:R-:W-:Y:S01]  /*24c30*/  LDGSTS.E [R250+-0x47ff8], desc[UR20][R110.64], P4 ;  /* 0xb80080006efa7fae */ /* 0x000fe2000a1a1014 */
[----:B------:R-:W-:-:S02]  /*24c40*/  ISETP.GE.AND P4, PT, R227, UR4, PT ;  /* 0x00000004e3007c0c */ /* 0x000fc4000bf86270 */
[----:B------:R-:W-:Y:S02]  /*24c50*/  SEL R178, R178, RZ, P2 ;  /* 0x000000ffb2b27207 */ /* 0x000fe40001000000 */
[----:B------:R-:W-:Y:S02]  /*24c60*/  ISETP.GE.AND P5, PT, R234, UR4, PT ;  /* 0x00000004ea007c0c */ /* 0x000fe4000bfa6270 */
[----:B------:R-:W-:Y:S02]  /*24c70*/  ISETP.NE.U32.AND P3, PT, R178, RZ, PT ;  /* 0x000000ffb200720c */ /* 0x000fe40003f65070 */
[----:B------:R-:W-:Y:S02]  /*24c80*/  SEL R179, RZ, 0x4, P4 ;  /* 0x00000004ffb37807 */ /* 0x000fe40002000000 */
[----:B------:R-:W-:Y:S02]  /*24c90*/  SEL R178, RZ, 0x4, P5 ;  /* 0x00000004ffb27807 */ /* 0x000fe40002800000 */
[----:B------:R-:W-:-:S02]  /*24ca0*/  SEL R179, R179, RZ, P2 ;  /* 0x000000ffb3b37207 */ /* 0x000fc40001000000 */
[----:B------:R-:W-:Y:S02]  /*24cb0*/  SEL R178, R178, RZ, P2 ;  /* 0x000000ffb2b27207 */ /* 0x000fe40001000000 */
[----:B------:R-:W-:Y:S02]  /*24cc0*/  ISETP.NE.U32.AND P5, PT, R179, RZ, PT ;  /* 0x000000ffb300720c */ /* 0x000fe40003fa5070 */
[----:B------:R-:W-:Y:S01]  /*24cd0*/  ISETP.NE.U32.AND P4, PT, R178, RZ, PT ;  /* 0x000000ffb200720c */ /* 0x000fe20003f85070 */
[----:B------:R-:W-:Y:S01]  /*24ce0*/  LDGSTS.E [R250+-0x46000], desc[UR20][R42.64], P3 ;  /* 0xba0000002afa7fae */ /* 0x000fe200099a1014 */
[----:B------:R-:W-:Y:S02]  /*24cf0*/  IADD3.X R45, PT, PT, R45, UR11, RZ, P6, !PT ;  /* 0x0000000b2d2d7c10 */ /* 0x000fe4000b7fe4ff */
[----:B------:R-:W-:Y:S02]  /*24d00*/  IADD3 R74, P6, PT, R74, UR10, RZ ;  /* 0x0000000a4a4a7c10 */ /* 0x000fe4000ffde0ff */
[----:B------:R-:W-:-:S02]  /*24d10*/  ISETP.GE.AND P3, PT, R235, UR4, PT ;  /* 0x00000004eb007c0c */ /* 0x000fc4000bf66270 */
[----:B------:R-:W-:Y:S02]  /*24d20*/  IADD3.X R75, PT, PT, R75, UR11, RZ, P6, !PT ;  /* 0x0000000b4b4b7c10 */ /* 0x000fe4000b7fe4ff */
[----:B------:R-:W-:Y:S01]  /*24d30*/  SEL R178, RZ, 0x4, P3 ;  /* 0x00000004ffb27807 */ /* 0x000fe20001800000 */
[----:B------:R-:W-:Y:S01]  /*24d40*/  LDGSTS.E [R250+-0x45ff8], desc[UR20][R44.64], P5 ;  /* 0xba0080002cfa7fae */ /* 0x000fe2000a9a1014 */
[----:B------:R-:W-:Y:S02]  /*24d50*/  ISETP.GE.AND P5, PT, R237, UR4, PT ;  /* 0x00000004ed007c0c */ /* 0x000fe4000bfa6270 */
[----:B------:R-:W-:Y:S01]  /*24d60*/  SEL R178, R178, RZ, P2 ;  /* 0x000000ffb2b27207 */ /* 0x000fe20001000000 */
[----:B------:R-:W-:Y:S01]  /*24d70*/  LDGSTS.E [R250+-0x44000], desc[UR20][R74.64], P4 ;  /* 0xbc0000004afa7fae */ /* 0x000fe2000a1a1014 */
[----:B------:R-:W-:Y:S02]  /*24d80*/  ISETP.GE.AND P4, PT, R236, UR4, PT ;  /* 0x00000004ec007c0c */ /* 0x000fe4000bf86270 */
[----:B------:R-:W-:-:S02]  /*24d90*/  ISETP.NE.U32.AND P3, PT, R178, RZ, PT ;  /* 0x000000ffb200720c */ /* 0x000fc40003f65070 */
[----:B------:R-:W-:Y:S02]  /*24da0*/  SEL R179, RZ, 0x4, P4 ;  /* 0x00000004ffb37807 */ /* 0x000fe40002000000 */
[----:B------:R-:W-:Y:S02]  /*24db0*/  SEL R178, RZ, 0x4, P5 ;  /* 0x00000004ffb27807 */ /* 0x000fe40002800000 */
[----:B------:R-:W-:Y:S02]  /*24dc0*/  IADD3 R76, P6, PT, R76, UR10, RZ ;  /* 0x0000000a4c4c7c10 */ /* 0x000fe4000ffde0ff */
[----:B------:R-:W-:Y:S02]  /*24dd0*/  SEL R179, R179, RZ, P2 ;  /* 0x000000ffb3b37207 */ /* 0x000fe40001000000 */
[----:B------:R-:W-:Y:S02]  /*24de0*/  SEL R178, R178, RZ, P2 ;  /* 0x000000ffb2b27207 */ /* 0x000fe40001000000 */
[----:B------:R-:W-:-:S02]  /*24df0*/  IADD3.X R77, PT, PT, R77, UR11, RZ, P6, !PT ;  /* 0x0000000b4d4d7c10 */ /* 0x000fc4000b7fe4ff */
[----:B------:R-:W-:Y:S02]  /*24e00*/  ISETP.NE.U32.AND P5, PT, R179, RZ, PT ;  /* 0x000000ffb300720c */ /* 0x000fe40003fa5070 */
[----:B------:R-:W-:Y:S01]  /*24e10*/  IADD3 R234, P6, PT, R14, UR10, RZ ;  /* 0x0000000a0eea7c10 */ /* 0x000fe2000ffde0ff */
[----:B------:R-:W-:Y:S01]  /*24e20*/  LDGSTS.E [R250+-0x43ff8], desc[UR20][R76.64], P3 ;  /* 0xbc0080004cfa7fae */ /* 0x000fe200099a1014 */
[----:B------:R-:W-:Y:S02]  /*24e30*/  ISETP.NE.U32.AND P4, PT, R178, RZ, PT ;  /* 0x000000ffb200720c */ /* 0x000fe40003f85070 */
[----:B------:R-:W-:Y:S02]  /*24e40*/  IADD3.X R235, PT, PT, R15, UR11, RZ, P6, !PT ;  /* 0x0000000b0feb7c10 */ /* 0x000fe4000b7fe4ff */
[----:B------:R-:W-:Y:S02]  /*24e50*/  IADD3 R236, P6, PT, R174, UR10, RZ ;  /* 0x0000000aaeec7c10 */ /* 0x000fe4000ffde0ff */
[----:B------:R-:W-:-:S02]  /*24e60*/  LOP3.LUT R226, R3, 0x8, RZ, 0xfc, !PT ;  /* 0x0000000803e27812 */ /* 0x000fc400078efcff */
[----:B------:R-:W-:Y:S01]  /*24e70*/  IADD3.X R237, PT, PT, R175, UR11, RZ, P6, !PT ;  /* 0x0000000bafed7c10 */ /* 0x000fe2000b7fe4ff */
[----:B------:R-:W-:Y:S01]  /*24e80*/  LDGSTS.E [R250+-0x42000], desc[UR20][R234.64], P5 ;  /* 0xbe000000eafa7fae */ /* 0x000fe2000a9a1014 */
[----:B------:R-:W-:Y:S02]  /*24e90*/  LOP3.LUT R227, R3, 0xa, RZ, 0xfc, !PT ;  /* 0x0000000a03e37812 */ /* 0x000fe400078efcff */
[----:B------:R-:W-:Y:S01]  /*24ea0*/  ISETP.GE.AND P3, PT, R226, UR4, PT ;  /* 0x00000004e2007c0c */ /* 0x000fe2000bf66270 */
[----:B------:R-:W-:Y:S01]  /*24eb0*/  LDGSTS.E [R250+-0x41ff8], desc[UR20][R236.64], P4 ;  /* 0xbe008000ecfa7fae */ /* 0x000fe2000a1a1014 */
[----:B------:R-:W-:Y:S02]  /*24ec0*/  ISETP.GE.AND P4, PT, R227, UR4, PT ;  /* 0x00000004e3007c0c */ /* 0x000fe4000bf86270 */
[----:B------:R-:W-:Y:S02]  /*24ed0*/  SEL R15, RZ, 0x4, P3 ;  /* 0x00000004ff0f7807 */ /* 0x000fe40001800000 */
[----:B------:R-:W-:-:S02]  /*24ee0*/  SEL R14, RZ, 0x4, P4 ;  /* 0x00000004ff0e7807 */ /* 0x000fc40002000000 */
[----:B------:R-:W-:Y:S02]  /*24ef0*/  SEL R15, R15, RZ, P2 ;  /* 0x000000ff0f0f7207 */ /* 0x000fe40001000000 */
[----:B------:R-:W-:Y:S02]  /*24f00*/  SEL R14, R14, RZ, P2 ;  /* 0x000000ff0e0e7207 */ /* 0x000fe40001000000 */
[----:B------:R-:W-:Y:S02]  /*24f10*/  ISETP.NE.U32.AND P3, PT, R15, RZ, PT ;  /* 0x000000ff0f00720c */ /* 0x000fe40003f65070 */
[----:B------:R-:W-:Y:S02]  /*24f20*/  ISETP.NE.U32.AND P4, PT, R14, RZ, PT ;  /* 0x000000ff0e00720c */ /* 0x000fe40003f85070 */
[----:B------:R-:W-:Y:S02]  /*24f30*/  IADD3 R14, P5, PT, R176, UR10, RZ ;  /* 0x0000000ab00e7c10 */ /* 0x000fe4000ffbe0ff */
[----:B------:R-:W-:-:S02]  /*24f40*/  LOP3.LUT R227, R3, 0x28, RZ, 0xfc, !PT ;  /* 0x0000002803e37812 */ /* 0x000fc400078efcff */
[----:B------:R-:W-:Y:S02]  /*24f50*/  IADD3.X R15, PT, PT, R177, UR11, RZ, P5, !PT ;  /* 0x0000000bb10f7c10 */ /* 0x000fe4000affe4ff */
[----:B------:R-:W-:Y:S02]  /*24f60*/  IADD3 R108, P5, PT, R108, UR10, RZ ;  /* 0x0000000a6c6c7c10 */ /* 0x000fe4000ffbe0ff */
[----:B------:R-:W-:Y:S01]  /*24f70*/  LOP3.LUT R226, R3, 0x2a, RZ, 0xfc, !PT ;  /* 0x0000002a03e27812 */ /* 0x000fe200078efcff */
[----:B------:R-:W-:Y:S01]  /*24f80*/  LDGSTS.E [R251+-0x48000], desc[UR20][R14.64], P3 ;  /* 0xb80000000efb7fae */ /* 0x000fe200099a1014 */
[----:B------:R-:W-:Y:S02]  /*24f90*/  ISETP.GE.AND P3, PT, R227, UR4, PT ;  /* 0x00000004e3007c0c */ /* 0x000fe4000bf66270 */
[----:B------:R-:W-:Y:S02]  /*24fa0*/  IADD3.X R109, PT, PT, R109, UR11, RZ, P5, !PT ;  /* 0x0000000b6d6d7c10 */ /* 0x000fe4000affe4ff */
[----:B------:R-:W-:-:S02]  /*24fb0*/  SEL R174, RZ, 0x4, P3 ;  /* 0x00000004ffae7807 */ /* 0x000fc40001800000 */
[----:B------:R-:W-:Y:S01]  /*24fc0*/  LOP3.LUT R227, R3, 0x48, RZ, 0xfc, !PT ;  /* 0x0000004803e37812 */ /* 0x000fe200078efcff */
[----:B------:R-:W-:Y:S01]  /*24fd0*/  LDGSTS.E [R251+-0x47ff8], desc[UR20][R108.64], P4 ;  /* 0xb80080006cfb7fae */ /* 0x000fe2000a1a1014 */
[----:B------:R-:W-:Y:S02]  /*24fe0*/  SEL R174, R174, RZ, P2 ;  /* 0x000000ffaeae7207 */ /* 0x000fe40001000000 */
[----:B------:R-:W-:Y:S02]  /*24ff0*/  ISETP.GE.AND P4, PT, R226, UR4, PT ;  /* 0x00000004e2007c0c */ /* 0x000fe4000bf86270 */
[----:B------:R-:W-:Y:S02]  /*25000*/  ISETP.GE.AND P5, PT, R227, UR4, PT ;  /* 0x00000004e3007c0c */ /* 0x000fe4000bfa6270 */
[----:B------:R-:W-:Y:S02]  /*25010*/  ISETP.NE.U32.AND P3, PT, R174, RZ, PT ;  /* 0x000000ffae00720c */ /* 0x000fe40003f65070 */
[----:B------:R-:W-:-:S02]  /*25020*/  SEL R175, RZ, 0x4, P4 ;  /* 0x00000004ffaf7807 */ /* 0x000fc40002000000 */
[----:B------:R-:W-:Y:S02]  /*25030*/  SEL R174, RZ, 0x4, P5 ;  /* 0x00000004ffae7807 */ /* 0x000fe40002800000 */
[----:B------:R-:W-:Y:S02]  /*25040*/  IADD3 R46, P6, PT, R46, UR10, RZ ;  /* 0x0000000a2e2e7c10 */ /* 0x000fe4000ffde0ff */
[----:B------:R-:W-:Y:S02]  /*25050*/  SEL R175, R175, RZ, P2 ;  /* 0x000000ffafaf7207 */ /* 0x000fe40001000000 */
[----:B------:R-:W-:Y:S02]  /*25060*/  SEL R174, R174, RZ, P2 ;  /* 0x000000ffaeae7207 */ /* 0x000fe40001000000 */
[----:B------:R-:W-:Y:S02]  /*25070*/  IADD3.X R47, PT, PT, R47, UR11, RZ, P6, !PT ;  /* 0x0000000b2f2f7c10 */ /* 0x000fe4000b7fe4ff */
[----:B------:R-:W-:-:S02]  /*25080*/  ISETP.NE.U32.AND P5, PT, R175, RZ, PT ;  /* 0x000000ffaf00720c */ /* 0x000fc40003fa5070 */
[----:B------:R-:W-:Y:S01]  /*25090*/  IADD3 R48, P6, PT, R48, UR10, RZ ;  /* 0x0000000a30307c10 */ /* 0x000fe2000ffde0ff */
[----:B------:R-:W-:Y:S01]  /*250a0*/  LDGSTS.E [R251+-0x46000], desc[UR20][R46.64], P3 ;  /* 0xba0000002efb7fae */ /* 0x000fe200099a1014 */
[----:B------:R-:W-:Y:S02]  /*250b0*/  ISETP.NE.U32.AND P4, PT, R174, RZ, PT ;  /* 0x000000ffae00720c */ /* 0x000fe40003f85070 */
[----:B------:R-:W-:Y:S02]  /*250c0*/  LOP3.LUT R227, R3, 0x4a, RZ, 0xfc, !PT ;  /* 0x0000004a03e37812 */ /* 0x000fe400078efcff */
[----:B------:R-:W-:Y:S02]  /*250d0*/  IADD3.X R49, PT, PT, R49, UR11, RZ, P6, !PT ;  /* 0x0000000b31317c10 */ /* 0x000fe4000b7fe4ff */
[----:B------:R-:W-:Y:S02]  /*250e0*/  IADD3 R78, P6, PT, R78, UR10, RZ ;  /* 0x0000000a4e4e7c10 */ /* 0x000fe4000ffde0ff */
[----:B------:R-:W-:Y:S01]  /*250f0*/  ISETP.GE.AND P3, PT, R227, UR4, PT ;  /* 0x00000004e3007c0c */ /* 0x000fe2000bf66270 */
[----:B------:R-:W-:Y:S01]  /*25100*/  LDGSTS.E [R251+-0x45ff8], desc[UR20][R48.64], P5 ;  /* 0xba00800030fb7fae */ /* 0x000fe2000a9a1014 */
[----:B------:R-:W-:-:S02]  /*25110*/  IADD3.X R79, PT, PT, R79, UR11, RZ, P6, !PT ;  /* 0x0000000b4f4f7c10 */ /* 0x000fc4000b7fe4ff */
[----:B------:R-:W-:Y:S02]  /*25120*/  SEL R174, RZ, 0x4, P3 ;  /* 0x00000004ffae7807 */ /* 0x000fe40001800000 */
[----:B------:R-:W-:Y:S01]  /*25130*/  ISETP.GE.AND P5, PT, R229, UR4, PT ;  /* 0x00000004e5007c0c */ /* 0x000fe2000bfa6270 */
[----:B------:R-:W-:Y:S01]  /*25140*/  LDGSTS.E [R251+-0x44000], desc[UR20][R78.64], P4 ;  /* 0xbc0000004efb7fae */ /* 0x000fe2000a1a1014 */
[----:B------:R-:W-:Y:S02]  /*25150*/  SEL R174, R174, RZ, P2 ;  /* 0x000000ffaeae7207 */ /* 0x000fe40001000000 */
        /* <DEDUP_REMOVED lines=12> */
[----:B------:R-:W-:Y:S02]  /*25220*/  IADD3.X R227, PT, PT, R107, UR11, RZ, P6, !PT ;  /* 0x0000000b6be37c10 */ /* 0x000fe4000b7fe4ff */
[----:B------:R-:W-:Y:S02]  /*25230*/  IADD3 R228, P6, PT, R136, UR10, RZ ;  /* 0x0000000a88e47c10 */ /* 0x000fe4000ffde0ff */
[----:B------:R-:W-:Y:S02]  /*25240*/  LOP3.LUT R181, R3, 0xc, RZ, 0xfc, !PT ;  /* 0x0000000c03b57812 */ /* 0x000fe400078efcff */
[----:B------:R-:W-:Y:S01]  /*25250*/  IADD3.X R229, PT, PT, R137, UR11, RZ, P6, !PT ;  /* 0x0000000b89e57c10 */ /* 0x000fe2000b7fe4ff */
[----:B------:R-:W-:Y:S01]  /*25260*/  LDGSTS.E [R251+-0x42000], desc[UR20][R226.64], P5 ;  /* 0xbe000000e2fb7fae */ /* 0x000fe2000a9a1014 */
[----:B---3--:R-:W-:-:S02]  /*25270*/  LOP3.LUT R249, R3, 0xe, RZ, 0xfc, !PT ;  /* 0x0000000e03f97812 */ /* 0x008fc400078efcff */
[----:B------:R-:W-:Y:S01]  /*25280*/  ISETP.GE.AND P3, PT, R181, UR4, PT ;  /* 0x00000004b5007c0c */ /* 0x000fe2000bf66270 */
[----:B------:R-:W-:Y:S01]  /*25290*/  LDGSTS.E [R251+-0x41ff8], desc[UR20][R228.64], P4 ;  /* 0xbe008000e4fb7fae */ /* 0x000fe2000a1a1014 */
[----:B------:R-:W-:Y:S02]  /*252a0*/  ISETP.GE.AND P4, PT, R249, UR4, PT ;  /* 0x00000004f9007c0c */ /* 0x000fe4000bf86270 */
[----:B------:R-:W-:Y:S02]  /*252b0*/  SEL R107, RZ, 0x4, P3 ;  /* 0x00000004ff6b7807 */ /* 0x000fe40001800000 */
[----:B------:R-:W-:Y:S02]  /*252c0*/  SEL R106, RZ, 0x4, P4 ;  /* 0x00000004ff6a7807 */ /* 0x000fe40002000000 */
[----:B------:R-:W-:Y:S02]  /*252d0*/  SEL R107, R107, RZ, P2 ;  /* 0x000000ff6b6b7207 */ /* 0x000fe40001000000 */
[----:B------:R-:W-:-:S02]  /*252e0*/  SEL R106, R106, RZ, P2 ;  /* 0x000000ff6a6a7207 */ /* 0x000fc40001000000 */
[----:B------:R-:W-:Y:S02]  /*252f0*/  ISETP.NE.U32.AND P3, PT, R107, RZ, PT ;  /* 0x000000ff6b00720c */ /* 0x000fe40003f65070 */
[----:B------:R-:W-:Y:S02]  /*25300*/  ISETP.NE.U32.AND P4, PT, R106, RZ, PT ;  /* 0x000000ff6a00720c */ /* 0x000fe40003f85070 */
[----:B------:R-:W-:Y:S02]  /*25310*/  IADD3 R106, P5, PT, R152, UR10, RZ ;  /* 0x0000000a986a7c10 */ /* 0x000fe4000ffbe0ff */
[----:B------:R-:W-:Y:S02]  /*25320*/  LOP3.LUT R249, R3, 0x2c, RZ, 0xfc, !PT ;  /* 0x0000002c03f97812 */ /* 0x000fe400078efcff */
[----:B------:R-:W-:Y:S02]  /*25330*/  IADD3.X R107, PT, PT, R153, UR11, RZ, P5, !PT ;  /* 0x0000000b996b7c10 */ /* 0x000fe4000affe4ff */
[----:B------:R-:W-:Y:S01]  /*25340*/  IADD3 R104, P5, PT, R104, UR10, RZ ;  /* 0x0000000a68687c10 */ /* 0x000fe2000ffbe0ff */
[----:B------:R-:W3:Y:S01]  /*25350*/  LDL.LU.64 R152, [R1+0x1e0] ;  /* 0x0001e00001987983 */ /* 0x000ee20000300a00 */
[----:B------:R-:W-:-:S02]  /*25360*/  LOP3.LUT R181, R3, 0x2e, RZ, 0xfc, !PT ;  /* 0x0000002e03b57812 */ /* 0x000fc400078efcff */
[----:B------:R-:W-:Y:S01]  /*25370*/  IADD3.X R105, PT, PT, R105, UR11, RZ, P5, !PT ;  /* 0x0000000b69697c10 */ /* 0x000fe2000affe4ff */
[----:B------:R-:W-:Y:S01]  /*25380*/  LDGSTS.E [R248+-0x48000], desc[UR20][R106.64], P3 ;  /* 0xb80000006af87fae */ /* 0x000fe200099a1014 */
[----:B------:R-:W-:Y:S02]  /*25390*/  ISETP.GE.AND P3, PT, R249, UR4, PT ;  /* 0x00000004f9007c0c */ /* 0x000fe4000bf66270 */
[----:B------:R-:W-:Y:S01]  /*253a0*/  LOP3.LUT R249, R3, 0x4c, RZ, 0xfc, !PT ;  /* 0x0000004c03f97812 */ /* 0x000fe200078efcff */
[----:B------:R-:W-:Y:S01]  /*253b0*/  LDGSTS.E [R248+-0x47ff8], desc[UR20][R104.64], P4 ;  /* 0xb800800068f87fae */ /* 0x000fe2000a1a1014 */
[----:B------:R-:W-:Y:S02]  /*253c0*/  SEL R136, RZ, 0x4, P3 ;  /* 0x00000004ff887807 */ /* 0x000fe40001800000 */
[----:B------:R-:W-:Y:S01]  /*253d0*/  ISETP.GE.AND P4, PT, R181, UR4, PT ;  /* 0x00000004b5007c0c */ /* 0x000fe2000bf86270 */
[----:B------:R-:W4:Y:S01]  /*253e0*/  LDL.LU.64 R176, [R1+0x158] ;  /* 0x0001580001b07983 */ /* 0x000f220000300a00 */
[----:B------:R-:W-:-:S02]  /*253f0*/  SEL R136, R136, RZ, P2 ;  /* 0x000000ff88887207 */ /* 0x000fc40001000000 */
[----:B------:R-:W-:Y:S01]  /*25400*/  ISETP.GE.AND P5, PT, R249, UR4, PT ;  /* 0x00000004f9007c0c */ /* 0x000fe2000bfa6270 */
[----:B--2---:R-:W2:Y:S01]  /*25410*/  LDL.LU.64 R174, [R1+0xf8] ;  /* 0x0000f80001ae7983 */ /* 0x004ea20000300a00 */
[----:B------:R-:W-:Y:S02]  /*25420*/  ISETP.NE.U32.AND P3, PT, R136, RZ, PT ;  /* 0x000000ff8800720c */ /* 0x000fe40003f65070 */
[----:B------:R-:W-:Y:S02]  /*25430*/  SEL R137, RZ, 0x4, P4 ;  /* 0x00000004ff897807 */ /* 0x000fe40002000000 */
[----:B------:R-:W-:Y:S02]  /*25440*/  SEL R136, RZ, 0x4, P5 ;  /* 0x00000004ff887807 */ /* 0x000fe40002800000 */
[----:B------:R-:W-:Y:S02]  /*25450*/  IADD3 R50, P6, PT, R50, UR10, RZ ;  /* 0x0000000a32327c10 */ /* 0x000fe4000ffde0ff */
[----:B------:R-:W-:-:S02]  /*25460*/  SEL R137, R137, RZ, P2 ;  /* 0x000000ff89897207 */ /* 0x000fc40001000000 */
[----:B------:R-:W-:Y:S02]  /*25470*/  SEL R136, R136, RZ, P2 ;  /* 0x000000ff88887207 */ /* 0x000fe40001000000 */
[----:B------:R-:W-:Y:S02]  /*25480*/  IADD3.X R51, PT, PT, R51, UR11, RZ, P6, !PT ;  /* 0x0000000b33337c10 */ /* 0x000fe4000b7fe4ff */
[----:B------:R-:W-:Y:S02]  /*25490*/  ISETP.NE.U32.AND P5, PT, R137, RZ, PT ;  /* 0x000000ff8900720c */ /* 0x000fe40003fa5070 */
[----:B------:R-:W-:Y:S01]  /*254a0*/  IADD3 R52, P6, PT, R52, UR10, RZ ;  /* 0x0000000a34347c10 */ /* 0x000fe2000ffde0ff */
[----:B------:R-:W-:Y:S01]  /*254b0*/  LDGSTS.E [R248+-0x46000], desc[UR20][R50.64], P3 ;  /* 0xba00000032f87fae */ /* 0x000fe200099a1014 */
[----:B------:R-:W-:Y:S02]  /*254c0*/  ISETP.NE.U32.AND P4, PT, R136, RZ, PT ;  /* 0x000000ff8800720c */ /* 0x000fe40003f85070 */
[----:B------:R-:W-:-:S02]  /*254d0*/  LOP3.LUT R249, R3, 0x4e, RZ, 0xfc, !PT ;  /* 0x0000004e03f97812 */ /* 0x000fc400078efcff */
[----:B------:R-:W-:Y:S02]  /*254e0*/  IADD3.X R53, PT, PT, R53, UR11, RZ, P6, !PT ;  /* 0x0000000b35357c10 */ /* 0x000fe4000b7fe4ff */
[----:B------:R-:W-:Y:S02]  /*254f0*/  IADD3 R82, P6, PT, R82, UR10, RZ ;  /* 0x0000000a52527c10 */ /* 0x000fe4000ffde0ff */
[----:B------:R-:W-:Y:S01]  /*25500*/  ISETP.GE.AND P3, PT, R249, UR4, PT ;  /* 0x00000004f9007c0c */ /* 0x000fe2000bf66270 */
[----:B------:R-:W-:Y:S01]  /*25510*/  LDGSTS.E [R248+-0x45ff8], desc[UR20][R52.64], P5 ;  /* 0xba00800034f87fae */ /* 0x000fe2000a9a1014 */
[----:B------:R-:W-:Y:S02]  /*25520*/  IADD3.X R83, PT, PT, R83, UR11, RZ, P6, !PT ;  /* 0x0000000b53537c10 */ /* 0x000fe4000b7fe4ff */
[----:B------:R-:W-:Y:S02]  /*25530*/  SEL R136, RZ, 0x4, P3 ;  /* 0x00000004ff887807 */ /* 0x000fe40001800000 */
[C---:B------:R-:W-:Y:S01]  /*25540*/  LOP3.LUT R181, R3.reuse, 0x6c, RZ, 0xfc, !PT ;  /* 0x0000006c03b57812 */ /* 0x040fe200078efcff */
[----:B------:R-:W-:Y:S01]  /*25550*/  LDGSTS.E [R248+-0x44000], desc[UR20][R82.64], P4 ;  /* 0xbc00000052f87fae */ /* 0x000fe2000a1a1014 */
[----:B------:R-:W-:-:S02]  /*25560*/  LOP3.LUT R249, R3, 0x6e, RZ, 0xfc, !PT ;  /* 0x0000006e03f97812 */ /* 0x000fc400078efcff */
[----:B------:R-:W-:Y:S02]  /*25570*/  SEL R136, R136, RZ, P2 ;  /* 0x000000ff88887207 */ /* 0x000fe40001000000 */
[----:B------:R-:W-:Y:S02]  /*25580*/  ISETP.GE.AND P4, PT, R181, UR4, PT ;  /* 0x00000004b5007c0c */ /* 0x000fe4000bf86270 */
[----:B------:R-:W-:Y:S02]  /*25590*/  ISETP.GE.AND P5, PT, R249, UR4, PT ;  /* 0x00000004f9007c0c */ /* 0x000fe4000bfa6270 */
[----:B------:R-:W-:Y:S02]  /*255a0*/  ISETP.NE.U32.AND P3, PT, R136, RZ, PT ;  /* 0x000000ff8800720c */ /* 0x000fe40003f65070 */
[----:B------:R-:W-:Y:S02]  /*255b0*/  SEL R137, RZ, 0x4, P4 ;  /* 0x00000004ff897807 */ /* 0x000fe40002000000 */
[----:B------:R-:W-:-:S02]  /*255c0*/  SEL R136, RZ, 0x4, P5 ;  /* 0x00000004ff887807 */ /* 0x000fc40002800000 */
[----:B------:R-:W-:Y:S02]  /*255d0*/  IADD3 R84, P6, PT, R84, UR10, RZ ;  /* 0x0000000a54547c10 */ /* 0x000fe4000ffde0ff */
[----:B------:R-:W-:Y:S02]  /*255e0*/  SEL R137, R137, RZ, P2 ;  /* 0x000000ff89897207 */ /* 0x000fe40001000000 */
[----:B------:R-:W-:Y:S02]  /*255f0*/  SEL R136, R136, RZ, P2 ;  /* 0x000000ff88887207 */ /* 0x000fe40001000000 */
[----:B------:R-:W-:Y:S02]  /*25600*/  IADD3.X R85, PT, PT, R85, UR11, RZ, P6, !PT ;  /* 0x0000000b55557c10 */ /* 0x000fe4000b7fe4ff */
[----:B------:R-:W-:Y:S02]  /*25610*/  ISETP.NE.U32.AND P5, PT, R137, RZ, PT ;  /* 0x000000ff8900720c */ /* 0x000fe40003fa5070 */
[----:B------:R-:W-:Y:S01]  /*25620*/  IADD3 R114, P6, PT, R114, UR10, RZ ;  /* 0x0000000a72727c10 */ /* 0x000fe2000ffde0ff */
[----:B------:R-:W-:Y:S01]  /*25630*/  LDGSTS.E [R248+-0x43ff8], desc[UR20][R84.64], P3 ;  /* 0xbc00800054f87fae */ /* 0x000fe200099a1014 */
[----:B------:R-:W-:-:S02]  /*25640*/  ISETP.NE.U32.AND P4, PT, R136, RZ, PT ;  /* 0x000000ff8800720c */ /* 0x000fc40003f85070 */
[----:B------:R-:W-:Y:S02]  /*25650*/  LOP3.LUT R181, R3, 0x10, RZ, 0xfc, !PT ;  /* 0x0000001003b57812 */ /* 0x000fe400078efcff */
[----:B------:R-:W-:Y:S02]  /*25660*/  IADD3.X R115, PT, PT, R115, UR11, RZ, P6, !PT ;  /* 0x0000000b73737c10 */ /* 0x000fe4000b7fe4ff */
[----:B------:R-:W-:Y:S02]  /*25670*/  IADD3 R116, P6, PT, R116, UR10, RZ ;  /* 0x0000000a74747c10 */ /* 0x000fe4000ffde0ff */
[----:B------:R-:W-:Y:S01]  /*25680*/  ISETP.GE.AND P3, PT, R181, UR4, PT ;  /* 0x00000004b5007c0c */ /* 0x000fe2000bf66270 */
[----:B------:R-:W-:Y:S01]  /*25690*/  LDGSTS.E [R248+-0x42000], desc[UR20][R114.64], P5 ;  /* 0xbe00000072f87fae */ /* 0x000fe2000a9a1014 */
[----:B------:R-:W-:Y:S02]  /*256a0*/  IADD3.X R117, PT, PT, R117, UR11, RZ, P6, !PT ;  /* 0x0000000b75757c10 */ /* 0x000fe4000b7fe4ff */
[----:B------:R-:W-:-:S02]  /*256b0*/  LOP3.LUT R249, R3, 0x12, RZ, 0xfc, !PT ;  /* 0x0000001203f97812 */ /* 0x000fc400078efcff */
[----:B------:R-:W-:Y:S01]  /*256c0*/  SEL R137, RZ, 0x4, P3 ;  /* 0x00000004ff897807 */ /* 0x000fe20001800000 */
[----:B------:R-:W-:Y:S01]  /*256d0*/  LDGSTS.E [R248+-0x41ff8], desc[UR20][R116.64], P4 ;  /* 0xbe00800074f87fae */ /* 0x000fe2000a1a1014 */
[----:B------:R-:W-:Y:S02]  /*256e0*/  ISETP.GE.AND P4, PT, R249, UR4, PT ;  /* 0x00000004f9007c0c */ /* 0x000fe4000bf86270 */
[----:B------:R-:W-:Y:S02]  /*256f0*/  SEL R137, R137, RZ, P2 ;  /* 0x000000ff89897207 */ /* 0x000fe40001000000 */
[----:B------:R-:W-:Y:S02]  /*25700*/  SEL R136, RZ, 0x4, P4 ;  /* 0x00000004ff887807 */ /* 0x000fe40002000000 */
[----:B------:R-:W-:Y:S02]  /*25710*/  ISETP.NE.U32.AND P3, PT, R137, RZ, PT ;  /* 0x000000ff8900720c */ /* 0x000fe40003f65070 */
[----:B------:R-:W-:-:S02]  /*25720*/  SEL R136, R136, RZ, P2 ;  /* 0x000000ff88887207 */ /* 0x000fc40001000000 */
[----:B------:R-:W-:Y:S02]  /*25730*/  IADD3 R102, P5, PT, R102, UR10, RZ ;  /* 0x0000000a66667c10 */ /* 0x000fe4000ffbe0ff */
[----:B------:R-:W-:Y:S02]  /*25740*/  ISETP.NE.U32.AND P4, PT, R136, RZ, PT ;  /* 0x000000ff8800720c */ /* 0x000fe40003f85070 */
[----:B------:R-:W-:Y:S02]  /*25750*/  IADD3.X R103, PT, PT, R103, UR11, RZ, P5, !PT ;  /* 0x0000000b67677c10 */ /* 0x000fe4000affe4ff */
[----:B------:R-:W-:Y:S02]  /*25760*/  LOP3.LUT R249, R3, 0x30, RZ, 0xfc, !PT ;  /* 0x0000003003f97812 */ /* 0x000fe400078efcff */
[----:B------:R-:W-:Y:S01]  /*25770*/  IADD3 R24, P5, PT, R24, UR10, RZ ;  /* 0x0000000a18187c10 */ /* 0x000fe2000ffbe0ff */
[----:B------:R-:W-:Y:S01]  /*25780*/  LDGSTS.E [R241+-0x48000], desc[UR20][R102.64], P3 ;  /* 0xb800000066f17fae */ /* 0x000fe200099a1014 */
[----:B------:R-:W-:-:S02]  /*25790*/  ISETP.GE.AND P3, PT, R249, UR4, PT ;  /* 0x00000004f9007c0c */ /* 0x000fc4000bf66270 */
[----:B------:R-:W-:Y:S02]  /*257a0*/  IADD3.X R25, PT, PT, R25, UR11, RZ, P5, !PT ;  /* 0x0000000b19197c10 */ /* 0x000fe4000affe4ff */
[----:B------:R-:W-:Y:S02]  /*257b0*/  SEL R136, RZ, 0x4, P3 ;  /* 0x00000004ff887807 */ /* 0x000fe40001800000 */
[C---:B------:R-:W-:Y:S01]  /*257c0*/  LOP3.LUT R181, R3.reuse, 0x32, RZ, 0xfc, !PT ;  /* 0x0000003203b57812 */ /* 0x040fe200078efcff */
[----:B------:R-:W-:Y:S01]  /*257d0*/  LDGSTS.E [R241+-0x47ff8], desc[UR20][R24.64], P4 ;  /* 0xb800800018f17fae */ /* 0x000fe2000a1a1014 */
[----:B------:R-:W-:Y:S02]  /*257e0*/  LOP3.LUT R249, R3, 0x50, RZ, 0xfc, !PT ;  /* 0x0000005003f97812 */ /* 0x000fe400078efcff */
[----:B------:R-:W-:Y:S02]  /*257f0*/  SEL R136, R136, RZ, P2 ;  /* 0x000000ff88887207 */ /* 0x000fe40001000000 */
[----:B------:R-:W-:-:S02]  /*25800*/  ISETP.GE.AND P4, PT, R181, UR4, PT ;  /* 0x00000004b5007c0c */ /* 0x000fc4000bf86270 */
[----:B------:R-:W-:Y:S02]  /*25810*/  ISETP.GE.AND P5, PT, R249, UR4, PT ;  /* 0x00000004f9007c0c */ /* 0x000fe4000bfa6270 */
        /* <DEDUP_REMOVED lines=113> */
[----:B------:R-:W-:Y:S01]  /*25f30*/  IADD3 R30, P5, PT, R30, UR10, RZ ;  /* 0x0000000a1e1e7c10 */ /* 0x000fe2000ffbe0ff */
[----:B------:R-:W2:Y:S01]  /*25f40*/  LDL.LU.64 R240, [R1+0x100] ;  /* 0x0001000001f07983 */ /* 0x000ea20000300a00 */
[----:B------:R-:W-:Y:S02]  /*25f50*/  ISETP.NE.U32.AND P4, PT, R136, RZ, PT ;  /* 0x000000ff8800720c */ /* 0x000fe40003f85070 */
[----:B------:R-:W-:Y:S01]  /*25f60*/  IADD3.X R31, PT, PT, R31, UR11, RZ, P5, !PT ;  /* 0x0000000b1f1f7c10 */ /* 0x000fe2000affe4ff */
[----:B------:R-:W2:Y:S01]  /*25f70*/  LDL.LU.64 R250, [R1+0xd0] ;  /* 0x0000d00001fa7983 */ /* 0x000ea20000300a00 */
[----:B------:R-:W-:Y:S02]  /*25f80*/  LOP3.LUT R249, R3, 0x38, RZ, 0xfc, !PT ;  /* 0x0000003803f97812 */ /* 0x000fe400078efcff */
[----:B------:R-:W-:Y:S01]  /*25f90*/  IADD3 R32, P5, PT, R32, UR10, RZ ;  /* 0x0000000a20207c10 */ /* 0x000fe2000ffbe0ff */
[----:B------:R-:W-:Y:S01]  /*25fa0*/  LDGSTS.E [R13+-0x48000], desc[UR20][R30.64], P3 ;  /* 0xb80000001e0d7fae */ /* 0x000fe200099a1014 */
[----:B------:R-:W-:-:S02]  /*25fb0*/  ISETP.GE.AND P3, PT, R249, UR4, PT ;  /* 0x00000004f9007c0c */ /* 0x000fc4000bf66270 */
[----:B------:R-:W-:Y:S01]  /*25fc0*/  IADD3.X R33, PT, PT, R33, UR11, RZ, P5, !PT ;  /* 0x0000000b21217c10 */ /* 0x000fe2000affe4ff */
[----:B------:R-:W2:Y:S01]  /*25fd0*/  LDL.64 R178, [R1+0xa0] ;  /* 0x0000a00001b27983 */ /* 0x000ea20000100a00 */
        /* <DEDUP_REMOVED lines=42> */
[----:B------:R-:W-:Y:S02]  /*26280*/  IADD3.X R127, PT, PT, R127, UR11, RZ, P6, !PT ;  /* 0x0000000b7f7f7c10 */ /* 0x000fe4000b7fe4ff */
[----:B------:R-:W-:Y:S02]  /*26290*/  IADD3 R130, P6, PT, R130, UR10, RZ ;  /* 0x0000000a82827c10 */ /* 0x000fe4000ffde0ff */
[----:B------:R-:W-:Y:S02]  /*262a0*/  LOP3.LUT R181, R3, 0x1c, RZ, 0xfc, !PT ;  /* 0x0000001c03b57812 */ /* 0x000fe400078efcff */
[----:B------:R-:W-:Y:S01]  /*262b0*/  IADD3.X R131, PT, PT, R131, UR11, RZ, P6, !PT ;  /* 0x0000000b83837c10 */ /* 0x000fe2000b7fe4ff */
[----:B------:R-:W-:Y:S01]  /*262c0*/  LDGSTS.E [R13+-0x42000], desc[UR20][R126.64], P5 ;  /* 0xbe0000007e0d7fae */ /* 0x000fe2000a9a1014 */
[----:B------:R-:W-:Y:S02]  /*262d0*/  ISETP.GE.AND P3, PT, R181, UR4, PT ;  /* 0x00000004b5007c0c */ /* 0x000fe4000bf66270 */
[----:B------:R-:W-:Y:S01]  /*262e0*/  LOP3.LUT R249, R3, 0x1e, RZ, 0xfc, !PT ;  /* 0x0000001e03f97812 */ /* 0x000fe200078efcff */
[----:B------:R1:W-:Y:S01]  /*262f0*/  LDGSTS.E [R13+-0x41ff8], desc[UR20][R130.64], P4 ;  /* 0xbe008000820d7fae */ /* 0x0003e2000a1a1014 */
[----:B------:R-:W-:-:S02]  /*26300*/  SEL R136, RZ, 0x4, P3 ;  /* 0x00000004ff887807 */ /* 0x000fc40001800000 */
[----:B------:R-:W-:Y:S02]  /*26310*/  ISETP.GE.AND P4, PT, R249, UR4, PT ;  /* 0x00000004f9007c0c */ /* 0x000fe4000bf86270 */
[----:B------:R-:W-:Y:S02]  /*26320*/  SEL R136, R136, RZ, P2 ;  /* 0x000000ff88887207 */ /* 0x000fe40001000000 */
[----:B------:R-:W-:Y:S02]  /*26330*/  IADD3 R34, P5, PT, R34, UR10, RZ ;  /* 0x0000000a22227c10 */ /* 0x000fe4000ffbe0ff */
[----:B------:R-:W-:Y:S02]  /*26340*/  ISETP.NE.U32.AND P3, PT, R136, RZ, PT ;  /* 0x000000ff8800720c */ /* 0x000fe40003f65070 */
[----:B------:R-:W-:Y:S02]  /*26350*/  IADD3.X R35, PT, PT, R35, UR11, RZ, P5, !PT ;  /* 0x0000000b23237c10 */ /* 0x000fe4000affe4ff */
[----:B-1----:R-:W-:-:S02]  /*26360*/  SEL R13, RZ, 0x4, P4 ;  /* 0x00000004ff0d7807 */ /* 0x002fc40002000000 */
[----:B------:R-:W-:Y:S02]  /*26370*/  IADD3 R36, P5, PT, R36, UR10, RZ ;  /* 0x0000000a24247c10 */ /* 0x000fe4000ffbe0ff */
[----:B------:R-:W-:Y:S02]  /*26380*/  SEL R13, R13, RZ, P2 ;  /* 0x000000ff0d0d7207 */ /* 0x000fe40001000000 */
[----:B------:R-:W-:Y:S02]  /*26390*/  LOP3.LUT R249, R3, 0x3c, RZ, 0xfc, !PT ;  /* 0x0000003c03f97812 */ /* 0x000fe400078efcff */
[----:B------:R-:W-:Y:S01]  /*263a0*/  ISETP.NE.U32.AND P4, PT, R13, RZ, PT ;  /* 0x000000ff0d00720c */ /* 0x000fe20003f85070 */
[----:B------:R-:W-:Y:S01]  /*263b0*/  LDGSTS.E [R12+-0x48000], desc[UR20][R34.64], P3 ;  /* 0xb8000000220c7fae */ /* 0x000fe200099a1014 */
[----:B------:R-:W-:Y:S02]  /*263c0*/  IADD3.X R37, PT, PT, R37, UR11, RZ, P5, !PT ;  /* 0x0000000b25257c10 */ /* 0x000fe4000affe4ff */
[----:B------:R-:W-:-:S02]  /*263d0*/  ISETP.GE.AND P3, PT, R249, UR4, PT ;  /* 0x00000004f9007c0c */ /* 0x000fc4000bf66270 */
[C---:B------:R-:W-:Y:S02]  /*263e0*/  LOP3.LUT R181, R3.reuse, 0x3e, RZ, 0xfc, !PT ;  /* 0x0000003e03b57812 */ /* 0x040fe400078efcff */
[----:B------:R-:W-:Y:S02]  /*263f0*/  SEL R13, RZ, 0x4, P3 ;  /* 0x00000004ff0d7807 */ /* 0x000fe40001800000 */
[----:B------:R-:W-:Y:S02]  /*26400*/  LOP3.LUT R249, R3, 0x5c, RZ, 0xfc, !PT ;  /* 0x0000005c03f97812 */ /* 0x000fe400078efcff */
[----:B------:R-:W-:Y:S01]  /*26410*/  SEL R13, R13, RZ, P2 ;  /* 0x000000ff0d0d7207 */ /* 0x000fe20001000000 */
[----:B------:R-:W-:Y:S01]  /*26420*/  LDGSTS.E [R12+-0x47ff8], desc[UR20][R36.64], P4 ;  /* 0xb8008000240c7fae */ /* 0x000fe2000a1a1014 */
[----:B------:R-:W-:Y:S02]  /*26430*/  ISETP.GE.AND P4, PT, R181, UR4, PT ;  /* 0x00000004b5007c0c */ /* 0x000fe4000bf86270 */
[----:B------:R-:W-:-:S02]  /*26440*/  ISETP.NE.U32.AND P3, PT, R13, RZ, PT ;  /* 0x000000ff0d00720c */ /* 0x000fc40003f65070 */
[----:B------:R-:W-:Y:S02]  /*26450*/  SEL R136, RZ, 0x4, P4 ;  /* 0x00000004ff887807 */ /* 0x000fe40002000000 */
[----:B------:R-:W-:Y:S02]  /*26460*/  ISETP.GE.AND P5, PT, R249, UR4, PT ;  /* 0x00000004f9007c0c */ /* 0x000fe4000bfa6270 */
[----:B------:R-:W-:Y:S02]  /*26470*/  SEL R136, R136, RZ, P2 ;  /* 0x000000ff88887207 */ /* 0x000fe40001000000 */
[----:B------:R-:W-:Y:S02]  /*26480*/  IADD3 R66, P6, PT, R66, UR10, RZ ;  /* 0x0000000a42427c10 */ /* 0x000fe4000ffde0ff */
[----:B------:R-:W-:Y:S02]  /*26490*/  SEL R13, RZ, 0x4, P5 ;  /* 0x00000004ff0d7807 */ /* 0x000fe40002800000 */
[----:B------:R-:W-:-:S02]  /*264a0*/  ISETP.NE.U32.AND P5, PT, R136, RZ, PT ;  /* 0x000000ff8800720c */ /* 0x000fc40003fa5070 */
[----:B------:R-:W-:Y:S02]  /*264b0*/  IADD3.X R67, PT, PT, R67, UR11, RZ, P6, !PT ;  /* 0x0000000b43437c10 */ /* 0x000fe4000b7fe4ff */
[----:B------:R-:W-:Y:S02]  /*264c0*/  IADD3 R68, P6, PT, R68, UR10, RZ ;  /* 0x0000000a44447c10 */ /* 0x000fe4000ffde0ff */
[----:B------:R-:W-:Y:S01]  /*264d0*/  LOP3.LUT R249, R3, 0x5e, RZ, 0xfc, !PT ;  /* 0x0000005e03f97812 */ /* 0x000fe200078efcff */
[----:B------:R-:W-:Y:S01]  /*264e0*/  LDGSTS.E [R12+-0x46000], desc[UR20][R66.64], P3 ;  /* 0xba000000420c7fae */ /* 0x000fe200099a1014 */
[----:B------:R-:W-:Y:S02]  /*264f0*/  IADD3.X R69, PT, PT, R69, UR11, RZ, P6, !PT ;  /* 0x0000000b45457c10 */ /* 0x000fe4000b7fe4ff */
[----:B------:R-:W-:Y:S02]  /*26500*/  ISETP.GE.AND P3, PT, R249, UR4, PT ;  /* 0x00000004f9007c0c */ /* 0x000fe4000bf66270 */
[----:B------:R-:W-:Y:S01]  /*26510*/  LOP3.LUT R249, R3, 0x7e, RZ, 0xfc, !PT ;  /* 0x0000007e03f97812 */ /* 0x000fe200078efcff */
[----:B------:R-:W-:Y:S01]  /*26520*/  LDGSTS.E [R12+-0x45ff8], desc[UR20][R68.64], P5 ;  /* 0xba008000440c7fae */ /* 0x000fe2000a9a1014 */
[----:B------:R-:W-:-:S02]  /*26530*/  SEL R13, R13, RZ, P2 ;  /* 0x000000ff0d0d7207 */ /* 0x000fc40001000000 */
[----:B------:R-:W-:Y:S02]  /*26540*/  ISETP.GE.AND P5, PT, R249, UR4, PT ;  /* 0x00000004f9007c0c */ /* 0x000fe4000bfa6270 */
[----:B------:R-:W-:Y:S01]  /*26550*/  ISETP.NE.U32.AND P4, PT, R13, RZ, PT ;  /* 0x000000ff0d00720c */ /* 0x000fe20003f85070 */
[----:B------:R-:W1:Y:S01]  /*26560*/  S2R R249, SR_TID.X ;  /* 0x0000000000f97919 */ /* 0x000e620000002100 */
[----:B------:R-:W-:Y:S02]  /*26570*/  IADD3 R98, P6, PT, R98, UR10, RZ ;  /* 0x0000000a62627c10 */ /* 0x000fe4000ffde0ff */
[----:B------:R-:W-:Y:S02]  /*26580*/  SEL R13, RZ, 0x4, P3 ;  /* 0x00000004ff0d7807 */ /* 0x000fe40001800000 */
[----:B------:R-:W-:Y:S02]  /*26590*/  IADD3.X R99, PT, PT, R99, UR11, RZ, P6, !PT ;  /* 0x0000000b63637c10 */ /* 0x000fe4000b7fe4ff */
[----:B------:R-:W-:-:S02]  /*265a0*/  LOP3.LUT R181, R3, 0x7c, RZ, 0xfc, !PT ;  /* 0x0000007c03b57812 */ /* 0x000fc400078efcff */
[----:B------:R-:W-:-:S03]  /*265b0*/  SEL R13, R13, RZ, P2 ;  /* 0x000000ff0d0d7207 */ /* 0x000fc60001000000 */
[----:B------:R-:W-:Y:S01]  /*265c0*/  LDGSTS.E [R12+-0x44000], desc[UR20][R98.64], P4 ;  /* 0xbc000000620c7fae */ /* 0x000fe2000a1a1014 */
[----:B------:R-:W-:Y:S02]  /*265d0*/  ISETP.GE.AND P4, PT, R181, UR4, PT ;  /* 0x00000004b5007c0c */ /* 0x000fe4000bf86270 */
[----:B------:R-:W-:Y:S01]  /*265e0*/  ISETP.NE.U32.AND P3, PT, R13, RZ, PT ;  /* 0x000000ff0d00720c */ /* 0x000fe20003f65070 */
[----:B------:R-:W2:Y:S01]  /*265f0*/  LDL.LU.64 R180, [R1+0x68] ;  /* 0x0000680001b47983 */ /* 0x000ea20000300a00 */
        /* <DEDUP_REMOVED lines=10> */
[----:B------:R-:W-:-:S02]  /*266a0*/  IADD3.X R133, PT, PT, R133, UR11, RZ, P6, !PT ;  /* 0x0000000b85857c10 */ /* 0x000fc4000b7fe4ff */
[----:B------:R-:W-:Y:S02]  /*266b0*/  IADD3 R134, P6, PT, R134, UR10, RZ ;  /* 0x0000000a86867c10 */ /* 0x000fe4000ffde0ff */
[----:B-1----:R-:W-:Y:S02]  /*266c0*/  LOP3.LUT R249, R249, 0x7f, RZ, 0xc0, !PT ;  /* 0x0000007ff9f97812 */ /* 0x002fe400078ec0ff */
[----:B------:R-:W-:Y:S01]  /*266d0*/  IADD3.X R135, PT, PT, R135, UR11, RZ, P6, !PT ;  /* 0x0000000b87877c10 */ /* 0x000fe2000b7fe4ff */
[----:B------:R-:W-:Y:S01]  /*266e0*/  LDGSTS.E [R12+-0x42000], desc[UR20][R132.64], P5 ;  /* 0xbe000000840c7fae */ /* 0x000fe2000a9a1014 */
[----:B------:R-:W-:-:S03]  /*266f0*/  ISETP.GE.AND P3, PT, R249, UR4, PT ;  /* 0x00000004f9007c0c */ /* 0x000fc6000bf66270 */
[----:B------:R1:W-:Y:S01]  /*26700*/  LDGSTS.E [R12+-0x41ff8], desc[UR20][R134.64], P4 ;  /* 0xbe008000860c7fae */ /* 0x0003e2000a1a1014 */
[----:B------:R-:W-:Y:S02]  /*26710*/  USHF.R.S32.HI UR4, URZ, 0x1f, UR13 ;  /* 0x0000001fff047899 */ /* 0x000fe4000801140d */
[----:B------:R-:W-:Y:S01]  /*26720*/  USHF.L.U32 UR12, UR13, 0x2, URZ ;  /* 0x000000020d0c7899 */ /* 0x000fe200080006ff */
[----:B------:R-:W-:Y:S01]  /*26730*/  VIADD R249, R4, UR7 ;  /* 0x0000000704f97c36 */ /* 0x000fe20008000000 */
[----:B-1----:R-:W-:Y:S01]  /*26740*/  SEL R12, RZ, 0x4, P3 ;  /* 0x00000004ff0c7807 */ /* 0x002fe20001800000 */
[----:B------:R-:W0:Y:S03]  /*26750*/  LDGDEPBAR ;  /* 0x00000000000079af */ /* 0x000e260000000000 */
[----:B------:R-:W-:-:S04]  /*26760*/  SEL R12, R12, RZ, P2 ;  /* 0x000000ff0c0c7207 */ /* 0x000fc80001000000 */
[----:B------:R-:W-:Y:S02]  /*26770*/  ISETP.NE.U32.AND P2, PT, R12, RZ, PT ;  /* 0x000000ff0c00720c */ /* 0x000fe40003f45070 */
[----:B------:R-:W2:Y:S01]  /*26780*/  LDL.LU.64 R12, [R1+0x1b0] ;  /* 0x0001b000010c7983 */ /* 0x000ea20000300a00 */
[----:B------:R-:W-:Y:S01]  /*26790*/  USHF.L.U64.HI UR13, UR13, 0x2, UR4 ;  /* 0x000000020d0d7899 */ /* 0x000fe20008010204 */
[----:B---3--:R-:W-:-:S05]  /*267a0*/  IADD3 R136, P3, PT, R152, UR12, RZ ;  /* 0x0000000c98887c10 */ /* 0x008fca000ff7e0ff */
[----:B------:R-:W-:-:S05]  /*267b0*/  IADD3.X R137, PT, PT, R153, UR13, RZ, P3, !PT ;  /* 0x0000000d99897c10 */ /* 0x000fca0009ffe4ff */
[----:B------:R-:W-:Y:S01]  /*267c0*/  LDGSTS.E [R249+0x70000], desc[UR20][R136.64], P2 ;  /* 0x7000000088f97fae */ /* 0x000fe200091a1014 */
[----:B--2---:R-:W-:-:S04]  /*267d0*/  IADD3 R152, P3, PT, R12, UR12, RZ ;  /* 0x0000000c0c987c10 */ /* 0x004fc8000ff7e0ff */
[----:B------:R-:W-:Y:S02]  /*267e0*/  IADD3.X R153, PT, PT, R13, UR13, RZ, P3, !PT ;  /* 0x0000000d0d997c10 */ /* 0x000fe40009ffe4ff */
[----:B------:R-:W-:-:S03]  /*267f0*/  IADD3 R238, P3, PT, R238, UR12, RZ ;  /* 0x0000000ceeee7c10 */ /* 0x000fc6000ff7e0ff */
[----:B------:R-:W-:Y:S01]  /*26800*/  LDGSTS.E [R249+0x70400], desc[UR20][R152.64], P2 ;  /* 0x7040000098f97fae */ /* 0x000fe200091a1014 */
[----:B------:R-:W-:Y:S02]  /*26810*/  IADD3.X R239, PT, PT, R239, UR13, RZ, P3, !PT ;  /* 0x0000000defef7c10 */ /* 0x000fe40009ffe4ff */
[----:B----4-:R-:W-:-:S03]  /*26820*/  IADD3 R12, P3, PT, R176, UR12, RZ ;  /* 0x0000000cb00c7c10 */ /* 0x010fc6000ff7e0ff */
[----:B------:R-:W-:Y:S01]  /*26830*/  LDGSTS.E [R249+0x70800], desc[UR20][R238.64], P2 ;  /* 0x70800000eef97fae */ /* 0x000fe200091a1014 */
[----:B------:R-:W-:Y:S02]  /*26840*/  IADD3.X R13, PT, PT, R177, UR13, RZ, P3, !PT ;  /* 0x0000000db10d7c10 */ /* 0x000fe40009ffe4ff */
[----:B------:R-:W-:-:S03]  /*26850*/  IADD3 R176, P3, PT, R174, UR12, RZ ;  /* 0x0000000caeb07c10 */ /* 0x000fc6000ff7e0ff */
[----:B------:R1:W-:Y:S01]  /*26860*/  LDGSTS.E [R249+0x70c00], desc[UR20][R12.64], P2 ;  /* 0x70c000000cf97fae */ /* 0x0003e200091a1014 */
[----:B------:R-:W-:Y:S02]  /*26870*/  IADD3.X R177, PT, PT, R175, UR13, RZ, P3, !PT ;  /* 0x0000000dafb17c10 */ /* 0x000fe40009ffe4ff */
[----:B------:R-:W-:Y:S01]  /*26880*/  IADD3 R174, P3, PT, R240, UR12, RZ ;  /* 0x0000000cf0ae7c10 */ /* 0x000fe2000ff7e0ff */
[----:B------:R1:W-:Y:S03]  /*26890*/  STL.64 [R1+0x10], R12 ;  /* 0x0000100c01007387 */ /* 0x0003e60000100a00 */
[----:B------:R-:W-:Y:S01]  /*268a0*/  IADD3.X R175, PT, PT, R241, UR13, RZ, P3, !PT ;  /* 0x0000000df1af7c10 */ /* 0x000fe20009ffe4ff */
[----:B------:R2:W-:Y:S04]  /*268b0*/  STL.64 [R1+0xf8], R176 ;  /* 0x0000f8b001007387 */ /* 0x0005e80000100a00 */
[----:B------:R2:W-:Y:S01]  /*268c0*/  LDGSTS.E [R249+0x71000], desc[UR20][R176.64], P2 ;  /* 0x71000000b0f97fae */ /* 0x0005e200091a1014 */
[----:B-1----:R-:W-:-:S03]  /*268d0*/  IADD3 R12, P3, PT, R250, UR12, RZ ;  /* 0x0000000cfa0c7c10 */ /* 0x002fc6000ff7e0ff */
[----:B------:R1:W-:Y:S01]  /*268e0*/  STL.64 [R1+0x100], R174 ;  /* 0x000100ae01007387 */ /* 0x0003e20000100a00 */
[----:B------:R-:W-:-:S03]  /*268f0*/  IADD3.X R13, PT, PT, R251, UR13, RZ, P3, !PT ;  /* 0x0000000dfb0d7c10 */ /* 0x000fc60009ffe4ff */
[----:B------:R1:W-:Y:S01]  /*26900*/  LDGSTS.E [R249+0x71400], desc[UR20][R174.64], P2 ;  /* 0x71400000aef97fae */ /* 0x0003e200091a1014 */
[----:B--2---:R-:W-:-:S03]  /*26910*/  IADD3 R176, P3, PT, R178, UR12, RZ ;  /* 0x0000000cb2b07c10 */ /* 0x004fc6000ff7e0ff */
[----:B------:R2:W-:Y:S01]  /*26920*/  STL.64 [R1+0x158], R12 ;  /* 0x0001580c01007387 */ /* 0x0005e20000100a00 */
[----:B------:R-:W-:-:S03]  /*26930*/  IADD3.X R177, PT, PT, R179, UR13, RZ, P3, !PT ;  /* 0x0000000db3b17c10 */ /* 0x000fc60009ffe4ff */
[----:B------:R2:W-:Y:S01]  /*26940*/  LDGSTS.E [R249+0x71800], desc[UR20][R12.64], P2 ;  /* 0x718000000cf97fae */ /* 0x0005e200091a1014 */
[----:B-1----:R-:W-:-:S03]  /*26950*/  IADD3 R174, P3, PT, R180, UR12, RZ ;  /* 0x0000000cb4ae7c10 */ /* 0x002fc6000ff7e0ff */
[----:B------:R-:W-:Y:S01]  /*26960*/  STL.64 [R1+0x1b0], R176 ;  /* 0x0001b0b001007387 */ /* 0x000fe20000100a00 */
[----:B------:R-:W-:-:S03]  /*26970*/  IADD3.X R175, PT, PT, R181, UR13, RZ, P3, !PT ;  /* 0x0000000db5af7c10 */ /* 0x000fc60009ffe4ff */
[----:B------:R-:W-:Y:S01]  /*26980*/  LDGSTS.E [R249+0x71c00], desc[UR20][R176.64], P2 ;  /* 0x71c00000b0f97fae */ /* 0x000fe200091a1014 */
[----:B--2---:R-:W-:-:S03]  /*26990*/  IADD3 R12, P3, PT, R232, UR12, RZ ;  /* 0x0000000ce80c7c10 */ /* 0x004fc6000ff7e0ff */
[----:B------:R1:W-:Y:S01]  /*269a0*/  STL.64 [R1+0x1e0], R174 ;  /* 0x0001e0ae01007387 */ /* 0x0003e20000100a00 */
[----:B------:R-:W-:-:S03]  /*269b0*/  IADD3.X R13, PT, PT, R233, UR13, RZ, P3, !PT ;  /* 0x0000000de90d7c10 */ /* 0x000fc60009ffe4ff */
[----:B------:R1:W-:Y:S04]  /*269c0*/  LDGSTS.E [R249+0x72000], desc[UR20][R174.64], P2 ;  /* 0x72000000aef97fae */ /* 0x0003e800091a1014 */
[----:B------:R-:W2:Y:S04]  /*269d0*/  LDL.LU.64 R232, [R1+0x1d8] ;  /* 0x0001d80001e87983 */ /* 0x000ea80000300a00 */
[----:B------:R3:W-:Y:S04]  /*269e0*/  STL.64 [R1+0x2a8], R12 ;  /* 0x0002a80c01007387 */ /* 0x0007e80000100a00 */
[----:B------:R-:W-:Y:S01]  /*269f0*/  LDGSTS.E [R249+0x72400], desc[UR20][R12.64], P2 ;  /* 0x724000000cf97fae */ /* 0x000fe200091a1014 */
[----:B-1----:R-:W-:-:S04]  /*26a00*/  IADD3 R174, P3, PT, R150, UR12, RZ ;  /* 0x0000000c96ae7c10 */ /* 0x002fc8000ff7e0ff */
[----:B------:R-:W-:Y:S01]  /*26a10*/  IADD3.X R175, PT, PT, R151, UR13, RZ, P3, !PT ;  /* 0x0000000d97af7c10 */ /* 0x000fe20009ffe4ff */
[----:B------:R-:W4:Y:S04]  /*26a20*/  LDL.LU.64 R248, [R1+0x1a8] ;  /* 0x0001a80001f87983 */ /* 0x000f280000300a00 */
[----:B---3--:R-:W3:Y:S04]  /*26a30*/  LDL.LU.64 R12, [R1+0x180] ;  /* 0x00018000010c7983 */ /* 0x008ee80000300a00 */
[----:B------:R-:W2:Y:S04]  /*26a40*/  LDL.LU.64 R240, [R1+0x140] ;  /* 0x0001400001f07983 */ /* 0x000ea80000300a00 */
[----:B------:R-:W2:Y:S04]  /*26a50*/  LDL.LU.64 R250, [R1+0x120] ;  /* 0x0001200001fa7983 */ /* 0x000ea80000300a00 */
[----:B------:R-:W2:Y:S01]  /*26a60*/  LDL.LU.64 R150, [R1+0x200] ;  /* 0x0002000001967983 */ /* 0x000ea20000300a00 */
[----:B------:R-:W-:-:S04]  /*26a70*/  IADD3 R178, P3, PT, R166, UR12, RZ ;  /* 0x0000000ca6b27c10 */ /* 0x000fc8000ff7e0ff */
[----:B------:R-:W-:Y:S01]  /*26a80*/  IADD3.X R179, PT, PT, R167, UR13, RZ, P3, !PT ;  /* 0x0000000da7b37c10 */ /* 0x000fe20009ffe4ff */
[----:B------:R-:W-:Y:S01]  /*26a90*/  VIADD R167, R4, UR7 ;  /* 0x0000000704a77c36 */ /* 0x000fe20008000000 */
[----:B------:R-:W-:Y:S01]  /*26aa0*/  IADD3 R176, P3, PT, R182, UR12, RZ ;  /* 0x0000000cb6b07c10 */ /* 0x000fe2000ff7e0ff */
[----:B------:R1:W-:Y:S03]  /*26ab0*/  STL.64 [R1+0x2b8], R174 ;  /* 0x0002b8ae01007387 */ /* 0x0003e60000100a00 */
[----:B------:R-:W-:Y:S01]  /*26ac0*/  IADD3.X R177, PT, PT, R183, UR13, RZ, P3, !PT ;  /* 0x0000000db7b17c10 */ /* 0x000fe20009ffe4ff */
[----:B------:R-:W-:Y:S04]  /*26ad0*/  STL.64 [R1+0x320], R178 ;  /* 0x000320b201007387 */ /* 0x000fe80000100a00 */
[----:B------:R-:W-:Y:S04]  /*26ae0*/  LDGSTS.E [R167+0x72800], desc[UR20][R174.64], P2 ;  /* 0x72800000aea77fae */ /* 0x000fe800091a1014 */
[----:B------:R-:W-:Y:S04]  /*26af0*/  LDGSTS.E [R167+0x72c00], desc[UR20][R178.64], P2 ;  /* 0x72c00000b2a77fae */ /* 0x000fe800091a1014 */
[----:B------:R-:W-:Y:S04]  /*26b00*/  LDGSTS.E [R167+0x73000], desc[UR20][R176.64], P2 ;  /* 0x73000000b0a77fae */ /* 0x000fe800091a1014 */
[----:B-1----:R-:W3:Y:S04]  /*26b10*/  LDL.LU.64 R174, [R1+0xe0] ;  /* 0x0000e00001ae7983 */ /* 0x002ee80000300a00 */
[----:B------:R1:W-:Y:S04]  /*26b20*/  STL.64 [R1+0x348], R176 ;  /* 0x000348b001007387 */ /* 0x0003e80000100a00 */
[----:B-1----:R-:W3:Y:S04]  /*26b30*/  LDL.LU.64 R176, [R1+0xb8] ;  /* 0x0000b80001b07983 */ /* 0x002ee80000300a00 */
[----:B------:R-:W3:Y:S04]  /*26b40*/  LDL.LU.64 R178, [R1+0x88] ;  /* 0x0000880001b27983 */ /* 0x000ee80000300a00 */
[----:B------:R-:W3:Y:S01]  /*26b50*/  LDL.LU.64 R180, [R1] ;  /* 0x0000000001b47983 */ /* 0x000ee20000300a00 */
[----:B------:R-:W-:-:S04]  /*26b60*/  IADD3 R182, P3, PT, R138, UR12, RZ ;  /* 0x0000000c8ab67c10 */ /* 0x000fc8000ff7e0ff */
[----:B------:R-:W-:Y:S02]  /*26b70*/  IADD3.X R183, PT, PT, R139, UR13, RZ, P3, !PT ;  /* 0x0000000d8bb77c10 */ /* 0x000fe40009ffe4ff */
[----:B------:R-:W-:Y:S01]  /*26b80*/  IADD3 R138, P3, PT, R154, UR12, RZ ;  /* 0x0000000c9a8a7c10 */ /* 0x000fe2000ff7e0ff */
[----:B------:R-:W-:-:S03]  /*26b90*/  IMAD.MOV.U32 R154, RZ, RZ, R182 ;  /* 0x000000ffff9a7224 */ /* 0x000fc600078e00b6 */
[----:B------:R-:W-:Y:S01]  /*26ba0*/  IADD3.X R139, PT, PT, R155, UR13, RZ, P3, !PT ;  /* 0x0000000d9b8b7c10 */ /* 0x000fe20009ffe4ff */
[----:B------:R-:W-:Y:S01]  /*26bb0*/  IMAD.MOV.U32 R155, RZ, RZ, R183 ;  /* 0x000000ffff9b7224 */ /* 0x000fe200078e00b7 */
[----:B------:R1:W-:Y:S04]  /*26bc0*/  STL.64 [R1+0x368], R182 ;  /* 0x000368b601007387 */ /* 0x0003e80000100a00 */
[----:B------:R-:W-:Y:S04]  /*26bd0*/  LDGSTS.E [R167+0x73400], desc[UR20][R154.64], P2 ;  /* 0x734000009aa77fae */ /* 0x000fe800091a1014 */
[----:B------:R2:W-:Y:S01]  /*26be0*/  STL.64 [R1+0x378], R138 ;  /* 0x0003788a01007387 */ /* 0x0005e20000100a00 */
[----:B-1----:R-:W-:-:S03]  /*26bf0*/  IADD3 R182, P3, PT, R162, UR12, RZ ;  /* 0x0000000ca2b67c10 */ /* 0x002fc6000ff7e0ff */
[----:B------:R2:W-:Y:S01]  /*26c00*/  LDGSTS.E [R167+0x73800], desc[UR20][R138.64], P2 ;  /* 0x738000008aa77fae */ /* 0x0005e200091a1014 */
[----:B------:R-:W-:-:S05]  /*26c10*/  IADD3.X R183, PT, PT, R163, UR13, RZ, P3, !PT ;  /* 0x0000000da3b77c10 */ /* 0x000fca0009ffe4ff */
[----:B------:R1:W-:Y:S04]  /*26c20*/  LDGSTS.E [R167+0x73c00], desc[UR20][R182.64], P2 ;  /* 0x73c00000b6a77fae */ /* 0x0003e800091a1014 */
[----:B------:R-:W-:Y:S01]  /*26c30*/  STL.64 [R1+0x380], R182 ;  /* 0x000380b601007387 */ /* 0x000fe20000100a00 */
        /* <DEDUP_REMOVED lines=8> */
[----:B---3--:R-:W-:-:S03]  /*26cc0*/  IADD3 R248, P3, PT, R12, UR12, RZ ;  /* 0x0000000c0cf87c10 */ /* 0x008fc6000ff7e0ff */
[----:B------:R-:W-:Y:S01]  /*26cd0*/  LDGSTS.E [R11+0x70880], desc[UR20][R232.64], P2 ;  /* 0x70880000e80b7fae */ /* 0x000fe200091a1014 */
[----:B------:R-:W-:Y:S02]  /*26ce0*/  IADD3.X R249, PT, PT, R13, UR13, RZ, P3, !PT ;  /* 0x0000000d0df97c10 */ /* 0x000fe40009ffe4ff */
[----:B------:R-:W-:-:S03]  /*26cf0*/  IADD3 R162, P3, PT, R240, UR12, RZ ;  /* 0x0000000cf0a27c10 */ /* 0x000fc6000ff7e0ff */
[----:B------:R-:W-:Y:S01]  /*26d00*/  LDGSTS.E [R11+0x70c80], desc[UR20][R248.64], P2 ;  /* 0x70c80000f80b7fae */ /* 0x000fe200091a1014 */
[----:B------:R-:W-:Y:S02]  /*26d10*/  IADD3.X R163, PT, PT, R241, UR13, RZ, P3, !PT ;  /* 0x0000000df1a37c10 */ /* 0x000fe40009ffe4ff */
[----:B------:R-:W-:-:S03]  /*26d20*/  IADD3 R12, P3, PT, R250, UR12, RZ ;  /* 0x0000000cfa0c7c10 */ /* 0x000fc6000ff7e0ff */
[----:B------:R-:W-:Y:S01]  /*26d30*/  LDGSTS.E [R11+0x71080], desc[UR20][R162.64], P2 ;  /* 0x71080000a20b7fae */ /* 0x000fe200091a1014 */
[----:B------:R-:W-:Y:S02]  /*26d40*/  IADD3.X R13, PT, PT, R251, UR13, RZ, P3, !PT ;  /* 0x0000000dfb0d7c10 */ /* 0x000fe40009ffe4ff */
[----:B------:R-:W-:Y:S01]  /*26d50*/  IADD3 R150, P3, PT, R174, UR12, RZ ;  /* 0x0000000cae967c10 */ /* 0x000fe2000ff7e0ff */
[----:B------:R2:W-:Y:S03]  /*26d60*/  STL.64 [R1+0x40], R162 ;  /* 0x000040a201007387 */ /* 0x0005e60000100a00 */
[----:B------:R-:W-:Y:S01]  /*26d70*/  IADD3.X R151, PT, PT, R175, UR13, RZ, P3, !PT ;  /* 0x0000000daf977c10 */ /* 0x000fe20009ffe4ff */
[----:B------:R-:W-:Y:S01]  /*26d80*/  LDGSTS.E [R11+0x71480], desc[UR20][R12.64], P2 ;  /* 0x714800000c0b7fae */ /* 0x000fe200091a1014 */
[----:B------:R-:W-:-:S03]  /*26d90*/  IADD3 R174, P3, PT, R176, UR12, RZ ;  /* 0x0000000cb0ae7c10 */ /* 0x000fc6000ff7e0ff */
[----:B------:R3:W-:Y:S01]  /*26da0*/  STL.64 [R1+0xe0], R150 ;  /* 0x0000e09601007387 */ /* 0x0007e20000100a00 */
[----:B------:R-:W-:-:S03]  /*26db0*/  IADD3.X R175, PT, PT, R177, UR13, RZ, P3, !PT ;  /* 0x0000000db1af7c10 */ /* 0x000fc60009ffe4ff */
[----:B------:R3:W-:Y:S01]  /*26dc0*/  LDGSTS.E [R11+0x71880], desc[UR20][R150.64], P2 ;  /* 0x71880000960b7fae */ /* 0x0007e200091a1014 */
[----:B------:R-:W-:-:S03]  /*26dd0*/  IADD3 R166, P3, PT, R178, UR12, RZ ;  /* 0x0000000cb2a67c10 */ /* 0x000fc6000ff7e0ff */
[----:B------:R4:W-:Y:S01]  /*26de0*/  STL.64 [R1+0x140], R174 ;  /* 0x000140ae01007387 */ /* 0x0009e20000100a00 */
[----:B-1----:R-:W-:-:S03]  /*26df0*/  IADD3.X R167, PT, PT, R179, UR13, RZ, P3, !PT ;  /* 0x0000000db3a77c10 */ /* 0x002fc60009ffe4ff */
[----:B--2---:R-:W2:Y:S01]  /*26e00*/  LDL.LU.64 R162, [R1+0x238] ;  /* 0x0002380001a27983 */ /* 0x004ea20000300a00 */
[----:B---3--:R-:W-:-:S03]  /*26e10*/  IADD3 R150, P3, PT, R180, UR12, RZ ;  /* 0x0000000cb4967c10 */ /* 0x008fc6000ff7e0ff */
[----:B------:R4:W-:Y:S01]  /*26e20*/  LDGSTS.E [R11+0x71c80], desc[UR20][R174.64], P2 ;  /* 0x71c80000ae0b7fae */ /* 0x0009e200091a1014 */
[----:B------:R-:W-:-:S03]  /*26e30*/  IADD3.X R151, PT, PT, R181, UR13, RZ, P3, !PT ;  /* 0x0000000db5977c10 */ /* 0x000fc60009ffe4ff */
[----:B------:R1:W-:Y:S04]  /*26e40*/  STL.64 [R1+0x1a8], R166 ;  /* 0x0001a8a601007387 */ /* 0x0003e80000100a00 */
[----:B------:R3:W-:Y:S04]  /*26e50*/  STL.64 [R1+0x1d8], R150 ;  /* 0x0001d89601007387 */ /* 0x0007e80000100a00 */
[----:B------:R-:W2:Y:S04]  /*26e60*/  LDL.LU.64 R182, [R1+0x1f8] ;  /* 0x0001f80001b67983 */ /* 0x000ea80000300a00 */
[----:B------:R-:W2:Y:S01]  /*26e70*/  LDL.LU.64 R240, [R1+0x1c8] ;  /* 0x0001c80001f07983 */ /* 0x000ea20000300a00 */
[----:B----4-:R-:W-:-:S03]  /*26e80*/  IADD3 R174, P3, PT, R18, UR12, RZ ;  /* 0x0000000c12ae7c10 */ /* 0x010fc6000ff7e0ff */
[----:B------:R-:W-:Y:S01]  /*26e90*/  LDGSTS.E [R11+0x72080], desc[UR20][R166.64], P2 ;  /* 0x72080000a60b7fae */ /* 0x000fe200091a1014 */
[----:B------:R-:W-:Y:S02]  /*26ea0*/  IADD3.X R175, PT, PT, R19, UR13, RZ, P3, !PT ;  /* 0x0000000d13af7c10 */ /* 0x000fe40009ffe4ff */
[----:B------:R-:W-:Y:S01]  /*26eb0*/  IADD3 R178, P3, PT, R168, UR12, RZ ;  /* 0x0000000ca8b27c10 */ /* 0x000fe2000ff7e0ff */
[----:B------:R-:W-:Y:S04]  /*26ec0*/  LDGSTS.E [R11+0x72480], desc[UR20][R150.64], P2 ;  /* 0x72480000960b7fae */ /* 0x000fe800091a1014 */
[----:B-1----:R-:W4:Y:S04]  /*26ed0*/  LDL.LU.64 R166, [R1+0x198] ;  /* 0x0001980001a67983 */ /* 0x002f280000300a00 */
[----:B---3--:R-:W3:Y:S01]  /*26ee0*/  LDL.LU.64 R150, [R1+0x170] ;  /* 0x0001700001967983 */ /* 0x008ee20000300a00 */
[----:B------:R-:W-:-:S02]  /*26ef0*/  IADD3.X R179, PT, PT, R169, UR13, RZ, P3, !PT ;  /* 0x0000000da9b37c10 */ /* 0x000fc40009ffe4ff */
[----:B------:R-:W-:Y:S01]  /*26f00*/  IADD3 R176, P3, PT, R184, UR12, RZ ;  /* 0x0000000cb8b07c10 */ /* 0x000fe2000ff7e0ff */
[----:B------:R-:W3:Y:S03]  /*26f10*/  LDL.LU.64 R250, [R1+0x138] ;  /* 0x0001380001fa7983 */ /* 0x000ee60000300a00 */
[----:B------:R-:W-:Y:S01]  /*26f20*/  IADD3.X R177, PT, PT, R185, UR13, RZ, P3, !PT ;  /* 0x0000000db9b17c10 */ /* 0x000fe20009ffe4ff */
[----:B------:R1:W-:Y:S04]  /*26f30*/  STL.64 [R1+0x2b0], R174 ;  /* 0x0002b0ae01007387 */ /* 0x0003e80000100a00 */
[----:B------:R-:W-:Y:S04]  /*26f40*/  LDGSTS.E [R11+0x72880], desc[UR20][R174.64], P2 ;  /* 0x72880000ae0b7fae */ /* 0x000fe800091a1014 */
[----:B------:R-:W-:Y:S04]  /*26f50*/  STL.64 [R1+0x2c8], R178 ;  /* 0x0002c8b201007387 */ /* 0x000fe80000100a00 */
[----:B------:R-:W-:Y:S04]  /*26f60*/  LDGSTS.E [R11+0x72c80], desc[UR20][R178.64], P2 ;  /* 0x72c80000b20b7fae */ /* 0x000fe800091a1014 */
[----:B-1----:R-:W3:Y:S04]  /*26f70*/  LDL.LU.64 R174, [R1+0x110] ;  /* 0x0001100001ae7983 */ /* 0x002ee80000300a00 */
[----:B------:R1:W-:Y:S04]  /*26f80*/  STL.64 [R1+0x318], R176 ;  /* 0x000318b001007387 */ /* 0x0003e80000100a00 */
[----:B------:R-:W-:Y:S04]  /*26f90*/  LDGSTS.E [R11+0x73080], desc[UR20][R176.64], P2 ;  /* 0x73080000b00b7fae */ /* 0x000fe800091a1014 */
[----:B-1----:R-:W3:Y:S04]  /*26fa0*/  LDL.LU.64 R176, [R1+0xc8] ;  /* 0x0000c80001b07983 */ /* 0x002ee80000300a00 */
[----:B------:R-:W3:Y:S04]  /*26fb0*/  LDL.LU.64 R178, [R1+0x98] ;  /* 0x0000980001b27983 */ /* 0x000ee80000300a00 */
[----:B------:R-:W3:Y:S01]  /*26fc0*/  LDL.LU.64 R180, [R1+0x8] ;  /* 0x0000080001b47983 */ /* 0x000ee20000300a00 */
[----:B------:R-:W-:-:S04]  /*26fd0*/  IADD3 R184, P3, PT, R140, UR12, RZ ;  /* 0x0000000c8cb87c10 */ /* 0x000fc8000ff7e0ff */
[----:B------:R-:W-:Y:S02]  /*26fe0*/  IADD3.X R185, PT, PT, R141, UR13, RZ, P3, !PT ;  /* 0x0000000d8db97c10 */ /* 0x000fe40009ffe4ff */
[----:B------:R-:W-:-:S03]  /*26ff0*/  IADD3 R168, P3, PT, R216, UR12, RZ ;  /* 0x0000000cd8a87c10 */ /* 0x000fc6000ff7e0ff */
[----:B------:R1:W-:Y:S01]  /*27000*/  LDGSTS.E [R11+0x73480], desc[UR20][R184.64], P2 ;  /* 0x73480000b80b7fae */ /* 0x0003e200091a1014 */
[----:B------:R-:W-:Y:S02]  /*27010*/  IADD3.X R169, PT, PT, R217, UR13, RZ, P3, !PT ;  /* 0x0000000dd9a97c10 */ /* 0x000fe40009ffe4ff */
[----:B------:R-:W-:Y:S01]  /*27020*/  IADD3 R18, P3, PT, R156, UR12, RZ ;  /* 0x0000000c9c127c10 */ /* 0x000fe2000ff7e0ff */
[----:B------:R1:W-:Y:S03]  /*27030*/  STL.64 [R1+0x340], R184 ;  /* 0x000340b801007387 */ /* 0x0003e60000100a00 */
[----:B------:R-:W-:Y:S01]  /*27040*/  IADD3.X R19, PT, PT, R157, UR13, RZ, P3, !PT ;  /* 0x0000000d9d137c10 */ /* 0x000fe20009ffe4ff */
[----:B------:R-:W-:Y:S04]  /*27050*/  STL.64 [R1+0x360], R168 ;  /* 0x000360a801007387 */ /* 0x000fe80000100a00 */
[----:B------:R-:W-:Y:S04]  /*27060*/  LDGSTS.E [R11+0x73880], desc[UR20][R168.64], P2 ;  /* 0x73880000a80b7fae */ /* 0x000fe800091a1014 */
[----:B------:R1:W-:Y:S04]  /*27070*/  STL.64 [R1+0x370], R18 ;  /* 0x0003701201007387 */ /* 0x0003e80000100a00 */
[----:B------:R1:W-:Y:S01]  /*27080*/  LDGSTS.E [R11+0x73c80], desc[UR20][R18.64], P2 ;  /* 0x73c80000120b7fae */ /* 0x0003e200091a1014 */
[----:B--2---:R-:W-:-:S04]  /*27090*/  IADD3 R140, P3, PT, R162, UR12, RZ ;  /* 0x0000000ca28c7c10 */ /* 0x004fc8000ff7e0ff */
[----:B------:R-:W-:-:S05]  /*270a0*/  IADD3.X R141, PT, PT, R163, UR13, RZ, P3, !PT ;  /* 0x0000000da38d7c10 */ /* 0x000fca0009ffe4ff */
[----:B------:R-:W-:Y:S01]  /*270b0*/  LDGSTS.E [R5+0x70100], desc[UR20][R140.64], P2 ;  /* 0x701000008c057fae */ /* 0x000fe200091a1014 */
[----:B------:R-:W-:-:S04]  /*270c0*/  IADD3 R156, P3, PT, R182, UR12, RZ ;  /* 0x0000000cb69c7c10 */ /* 0x000fc8000ff7e0ff */
[----:B------:R-:W-:Y:S02]  /*270d0*/  IADD3.X R157, PT, PT, R183, UR13, RZ, P3, !PT ;  /* 0x0000000db79d7c10 */ /* 0x000fe40009ffe4ff */
[----:B-1----:R-:W-:-:S03]  /*270e0*/  IADD3 R184, P3, PT, R240, UR12, RZ ;  /* 0x0000000cf0b87c10 */ /* 0x002fc6000ff7e0ff */
[----:B------:R-:W-:Y:S01]  /*270f0*/  LDGSTS.E [R5+0x70500], desc[UR20][R156.64], P2 ;  /* 0x705000009c057fae */ /* 0x000fe200091a1014 */
[----:B------:R-:W-:-:S05]  /*27100*/  IADD3.X R185, PT, PT, R241, UR13, RZ, P3, !PT ;  /* 0x0000000df1b97c10 */ /* 0x000fca0009ffe4ff */
[----:B------:R-:W-:Y:S01]  /*27110*/  LDGSTS.E [R5+0x70900], desc[UR20][R184.64], P2 ;  /* 0x70900000b8057fae */ /* 0x000fe200091a1014 */
[----:B----4-:R-:W-:-:S04]  /*27120*/  IADD3 R240, P3, PT, R166, UR12, RZ ;  /* 0x0000000ca6f07c10 */ /* 0x010fc8000ff7e0ff */
[----:B------:R-:W-:Y:S02]  /*27130*/  IADD3.X R241, PT, PT, R167, UR13, RZ, P3, !PT ;  /* 0x0000000da7f17c10 */ /* 0x000fe40009ffe4ff */
[----:B---3--:R-:W-:-:S03]  /*27140*/  IADD3 R162, P3, PT, R150, UR12, RZ ;  /* 0x0000000c96a27c10 */ /* 0x008fc6000ff7e0ff */
[----:B------:R-:W-:Y:S01]  /*27150*/  LDGSTS.E [R5+0x70d00], desc[UR20][R240.64], P2 ;  /* 0x70d00000f0057fae */ /* 0x000fe200091a1014 */
[----:B------:R-:W-:Y:S02]  /*27160*/  IADD3.X R163, PT, PT, R151, UR13, RZ, P3, !PT ;  /* 0x0000000d97a37c10 */ /* 0x000fe40009ffe4ff */
[----:B------:R-:W-:-:S03]  /*27170*/  IADD3 R150, P3, PT, R250, UR12, RZ ;  /* 0x0000000cfa967c10 */ /* 0x000fc6000ff7e0ff */
[----:B------:R1:W-:Y:S01]  /*27180*/  LDGSTS.E [R5+0x71100], desc[UR20][R162.64], P2 ;  /* 0x71100000a2057fae */ /* 0x0003e200091a1014 */
[----:B------:R-:W-:-:S03]  /*27190*/  IADD3.X R151, PT, PT, R251, UR13, RZ, P3, !PT ;  /* 0x0000000dfb977c10 */ /* 0x000fc60009ffe4ff */
[----:B------:R1:W-:Y:S01]  /*271a0*/  STL.64 [R1+0x18], R162 ;  /* 0x000018a201007387 */ /* 0x0003e20000100a00 */
[----:B------:R-:W-:-:S03]  /*271b0*/  IADD3 R18, P3, PT, R174, UR12, RZ ;  /* 0x0000000cae127c10 */ /* 0x000fc6000ff7e0ff */
[----:B------:R2:W-:Y:S01]  /*271c0*/  LDGSTS.E [R5+0x71500], desc[UR20][R150.64], P2 ;  /* 0x7150000096057fae */ /* 0x0005e200091a1014 */
[----:B------:R-:W-:-:S03]  /*271d0*/  IADD3.X R19, PT, PT, R175, UR13, RZ, P3, !PT ;  /* 0x0000000daf137c10 */ /* 0x000fc60009ffe4ff */
[----:B------:R2:W-:Y:S01]  /*271e0*/  STL.64 [R1+0x60], R150 ;  /* 0x0000609601007387 */ /* 0x0005e20000100a00 */
[----:B------:R-:W-:-:S03]  /*271f0*/  IADD3 R166, P3, PT, R176, UR12, RZ ;  /* 0x0000000cb0a67c10 */ /* 0x000fc6000ff7e0ff */
[----:B------:R-:W-:Y:S01]  /*27200*/  LDGSTS.E [R5+0x71900], desc[UR20][R18.64], P2 ;  /* 0x7190000012057fae */ /* 0x000fe200091a1014 */
[----:B------:R-:W-:Y:S02]  /*27210*/  IADD3.X R167, PT, PT, R177, UR13, RZ, P3, !PT ;  /* 0x0000000db1a77c10 */ /* 0x000fe40009ffe4ff */
[----:B-1----:R-:W-:Y:S01]  /*27220*/  IADD3 R162, P3, PT, R178, UR12, RZ ;  /* 0x0000000cb2a27c10 */ /* 0x002fe2000ff7e0ff */
[----:B------:R1:W-:Y:S03]  /*27230*/  STL.64 [R1+0xb8], R18 ;  /* 0x0000b81201007387 */ /* 0x0003e60000100a00 */
[----:B------:R-:W-:Y:S01]  /*27240*/  IADD3.X R163, PT, PT, R179, UR13, RZ, P3, !PT ;  /* 0x0000000db3a37c10 */ /* 0x000fe20009ffe4ff */
[----:B------:R-:W-:Y:S01]  /*27250*/  LDGSTS.E [R5+0x71d00], desc[UR20][R166.64], P2 ;  /* 0x71d00000a6057fae */ /* 0x000fe200091a1014 */
[----:B--2---:R-:W-:-:S03]  /*27260*/  IADD3 R150, P3, PT, R180, UR12, RZ ;  /* 0x0000000cb4967c10 */ /* 0x004fc6000ff7e0ff */
[----:B------:R-:W-:Y:S01]  /*27270*/  STL.64 [R1+0x110], R166 ;  /* 0x000110a601007387 */ /* 0x000fe20000100a00 */
[----:B------:R-:W-:-:S03]  /*27280*/  IADD3.X R151, PT, PT, R181, UR13, RZ, P3, !PT ;  /* 0x0000000db5977c10 */ /* 0x000fc60009ffe4ff */
[----:B-1----:R-:W2:Y:S04]  /*27290*/  LDL.LU.64 R18, [R1+0x260] ;  /* 0x0002600001127983 */ /* 0x002ea80000300a00 */
[----:B------:R1:W-:Y:S04]  /*272a0*/  STL.64 [R1+0x138], R162 ;  /* 0x000138a201007387 */ /* 0x0003e80000100a00 */
[----:B------:R3:W-:Y:S04]  /*272b0*/  STL.64 [R1+0x180], R150 ;  /* 0x0001809601007387 */ /* 0x0007e80000100a00 */
[----:B------:R-:W4:Y:S04]  /*272c0*/  LDL.LU.64 R174, [R1+0x240] ;  /* 0x0002400001ae7983 */ /* 0x000f280000300a00 */
[----:B------:R-:W-:Y:S01]  /*272d0*/  LDGSTS.E [R5+0x72100], desc[UR20][R162.64], P2 ;  /* 0x72100000a2057fae */ /* 0x000fe200091a1014 */
[----:B------:R-:W-:-:S03]  /*272e0*/  IADD3 R178, P3, PT, R224, UR12, RZ ;  /* 0x0000000ce0b27c10 */ /* 0x000fc6000ff7e0ff */
[----:B------:R-:W-:Y:S04]  /*272f0*/  LDGSTS.E [R5+0x72500], desc[UR20][R150.64], P2 ;  /* 0x7250000096057fae */ /* 0x000fe800091a1014 */
[----:B-1----:R-:W4:Y:S04]  /*27300*/  LDL.LU.64 R162, [R1+0x208] ;  /* 0x0002080001a27983 */ /* 0x002f280000300a00 */
[----:B------:R-:W4:Y:S01]  /*27310*/  LDL.LU.64 R182, [R1+0x1c0] ;  /* 0x0001c00001b67983 */ /* 0x000f220000300a00 */
[----:B------:R-:W-:Y:S02]  /*27320*/  IADD3.X R179, PT, PT, R225, UR13, RZ, P3, !PT ;  /* 0x0000000de1b37c10 */ /* 0x000fe40009ffe4ff */
[----:B------:R-:W-:Y:S01]  /*27330*/  IADD3 R176, P3, PT, R170, UR12, RZ ;  /* 0x0000000caab07c10 */ /* 0x000fe2000ff7e0ff */
[----:B---3--:R-:W3:Y:S03]  /*27340*/  LDL.LU.64 R150, [R1+0x190] ;  /* 0x0001900001967983 */ /* 0x008ee60000300a00 */
[----:B------:R-:W-:Y:S01]  /*27350*/  IADD3.X R177, PT, PT, R171, UR13, RZ, P3, !PT ;  /* 0x0000000dabb17c10 */ /* 0x000fe20009ffe4ff */
[----:B------:R-:W3:Y:S01]  /*27360*/  LDL.LU.64 R166, [R1+0x160] ;  /* 0x0001600001a67983 */ /* 0x000ee20000300a00 */
[----:B------:R-:W-:-:S03]  /*27370*/  IADD3 R168, P3, PT, R186, UR12, RZ ;  /* 0x0000000cbaa87c10 */ /* 0x000fc6000ff7e0ff */
[----:B------:R-:W-:Y:S01]  /*27380*/  STL.64 [R1+0x1c8], R178 ;  /* 0x0001c8b201007387 */ /* 0x000fe20000100a00 */
[----:B------:R-:W-:-:S03]  /*27390*/  IADD3.X R169, PT, PT, R187, UR13, RZ, P3, !PT ;  /* 0x0000000dbba97c10 */ /* 0x000fc60009ffe4ff */
[----:B------:R1:W-:Y:S04]  /*273a0*/  STL.64 [R1+0x238], R176 ;  /* 0x000238b001007387 */ /* 0x0003e80000100a00 */
[----:B------:R-:W3:Y:S04]  /*273b0*/  LDL.LU.64 R250, [R1+0x130] ;  /* 0x0001300001fa7983 */ /* 0x000ee80000300a00 */
[----:B------:R-:W-:Y:S04]  /*273c0*/  LDGSTS.E [R5+0x72900], desc[UR20][R178.64], P2 ;  /* 0x72900000b2057fae */ /* 0x000fe800091a1014 */
[----:B------:R-:W-:Y:S04]  /*273d0*/  LDGSTS.E [R5+0x72d00], desc[UR20][R176.64], P2 ;  /* 0x72d00000b0057fae */ /* 0x000fe800091a1014 */
[----:B------:R1:W-:Y:S01]  /*273e0*/  STL.64 [R1+0x2c0], R168 ;  /* 0x0002c0a801007387 */ /* 0x0003e20000100a00 */
[----:B------:R-:W-:-:S03]  /*273f0*/  IADD3 R186, P3, PT, R142, UR12, RZ ;  /* 0x0000000c8eba7c10 */ /* 0x000fc6000ff7e0ff */
[----:B------:R1:W-:Y:S04]  /*27400*/  LDGSTS.E [R5+0x73100], desc[UR20][R168.64], P2 ;  /* 0x73100000a8057fae */ /* 0x0003e800091a1014 */
[----:B-1----:R-:W3:Y:S04]  /*27410*/  LDL.LU.64 R176, [R1+0xf0] ;  /* 0x0000f00001b07983 */ /* 0x002ee80000300a00 */
[----:B------:R-:W3:Y:S04]  /*27420*/  LDL.LU.64 R178, [R1+0xb0] ;  /* 0x0000b00001b27983 */ /* 0x000ee80000300a00 */
[----:B------:R-:W3:Y:S01]  /*27430*/  LDL.LU.64 R180, [R1+0x78] ;  /* 0x0000780001b47983 */ /* 0x000ee20000300a00 */
[----:B------:R-:W-:-:S02]  /*27440*/  IADD3.X R187, PT, PT, R143, UR13, RZ, P3, !PT ;  /* 0x0000000d8fbb7c10 */ /* 0x000fc40009ffe4ff */
[----:B------:R-:W-:-:S03]  /*27450*/  IADD3 R170, P3, PT, R218, UR12, RZ ;  /* 0x0000000cdaaa7c10 */ /* 0x000fc6000ff7e0ff */
[----:B------:R-:W-:Y:S01]  /*27460*/  LDGSTS.E [R5+0x73500], desc[UR20][R186.64], P2 ;  /* 0x73500000ba057fae */ /* 0x000fe200091a1014 */
[----:B------:R-:W-:Y:S02]  /*27470*/  IADD3.X R171, PT, PT, R219, UR13, RZ, P3, !PT ;  /* 0x0000000ddbab7c10 */ /* 0x000fe40009ffe4ff */
[----:B------:R-:W-:-:S03]  /*27480*/  IADD3 R168, P3, PT, R158, UR12, RZ ;  /* 0x0000000c9ea87c10 */ /* 0x000fc6000ff7e0ff */
[----:B------:R-:W-:Y:S01]  /*27490*/  LDGSTS.E [R5+0x73900], desc[UR20][R170.64], P2 ;  /* 0x73900000aa057fae */ /* 0x000fe200091a1014 */
[----:B------:R-:W-:-:S03]  /*274a0*/  IADD3.X R169, PT, PT, R159, UR13, RZ, P3, !PT ;  /* 0x0000000d9fa97c10 */ /* 0x000fc60009ffe4ff */
[----:B------:R-:W-:Y:S04]  /*274b0*/  STL.64 [R1+0x310], R186 ;  /* 0x000310ba01007387 */ /* 0x000fe80000100a00 */
[----:B------:R-:W-:Y:S04]  /*274c0*/  LDGSTS.E [R5+0x73d00], desc[UR20][R168.64], P2 ;  /* 0x73d00000a8057fae */ /* 0x000fe800091a1014 */
[----:B------:R-:W-:Y:S04]  /*274d0*/  STL.64 [R1+0x338], R170 ;  /* 0x000338aa01007387 */ /* 0x000fe80000100a00 */
[----:B------:R-:W-:Y:S01]  /*274e0*/  STL.64 [R1+0x358], R168 ;  /* 0x000358a801007387 */ /* 0x000fe20000100a00 */
[----:B--2---:R-:W-:-:S04]  /*274f0*/  IADD3 R142, P3, PT, R18, UR12, RZ ;  /* 0x0000000c128e7c10 */ /* 0x004fc8000ff7e0ff */
[----:B------:R-:W-:-:S05]  /*27500*/  IADD3.X R143, PT, PT, R19, UR13, RZ, P3, !PT ;  /* 0x0000000d138f7c10 */ /* 0x000fca0009ffe4ff */
[----:B------:R-:W-:Y:S01]  /*27510*/  LDGSTS.E [R6+0x70180], desc[UR20][R142.64], P2 ;  /* 0x701800008e067fae */ /* 0x000fe200091a1014 */
[----:B----4-:R-:W-:-:S04]  /*27520*/  IADD3 R158, P3, PT, R174, UR12, RZ ;  /* 0x0000000cae9e7c10 */ /* 0x010fc8000ff7e0ff */
[----:B------:R-:W-:-:S05]  /*27530*/  IADD3.X R159, PT, PT, R175, UR13, RZ, P3, !PT ;  /* 0x0000000daf9f7c10 */ /* 0x000fca0009ffe4ff */
[----:B------:R-:W-:Y:S01]  /*27540*/  LDGSTS.E [R6+0x70580], desc[UR20][R158.64], P2 ;  /* 0x705800009e067fae */ /* 0x000fe200091a1014 */
[----:B------:R-:W-:-:S04]  /*27550*/  IADD3 R174, P3, PT, R162, UR12, RZ ;  /* 0x0000000ca2ae7c10 */ /* 0x000fc8000ff7e0ff */
[----:B------:R-:W-:Y:S02]  /*27560*/  IADD3.X R175, PT, PT, R163, UR13, RZ, P3, !PT ;  /* 0x0000000da3af7c10 */ /* 0x000fe40009ffe4ff */
[----:B------:R-:W-:-:S03]  /*27570*/  IADD3 R224, P3, PT, R182, UR12, RZ ;  /* 0x0000000cb6e07c10 */ /* 0x000fc6000ff7e0ff */
[----:B------:R-:W-:Y:S01]  /*27580*/  LDGSTS.E [R6+0x70980], desc[UR20][R174.64], P2 ;  /* 0x70980000ae067fae */ /* 0x000fe200091a1014 */
[----:B------:R-:W-:Y:S02]  /*27590*/  IADD3.X R225, PT, PT, R183, UR13, RZ, P3, !PT ;  /* 0x0000000db7e17c10 */ /* 0x000fe40009ffe4ff */
[----:B---3--:R-:W-:-:S03]  /*275a0*/  IADD3 R162, P3, PT, R150, UR12, RZ ;  /* 0x0000000c96a27c10 */ /* 0x008fc6000ff7e0ff */
[----:B------:R-:W-:Y:S01]  /*275b0*/  LDGSTS.E [R6+0x70d80], desc[UR20][R224.64], P2 ;  /* 0x70d80000e0067fae */ /* 0x000fe200091a1014 */
[----:B------:R-:W-:Y:S02]  /*275c0*/  IADD3.X R163, PT, PT, R151, UR13, RZ, P3, !PT ;  /* 0x0000000d97a37c10 */ /* 0x000fe40009ffe4ff */
[----:B------:R-:W-:-:S03]  /*275d0*/  IADD3 R150, P3, PT, R166, UR12, RZ ;  /* 0x0000000ca6967c10 */ /* 0x000fc6000ff7e0ff */
[----:B------:R1:W-:Y:S01]  /*275e0*/  LDGSTS.E [R6+0x71180], desc[UR20][R162.64], P2 ;  /* 0x71180000a2067fae */ /* 0x0003e200091a1014 */
[----:B------:R-:W-:Y:S02]  /*275f0*/  IADD3.X R151, PT, PT, R167, UR13, RZ, P3, !PT ;  /* 0x0000000da7977c10 */ /* 0x000fe40009ffe4ff */
[----:B------:R-:W-:Y:S01]  /*27600*/  IADD3 R18, P3, PT, R250, UR12, RZ ;  /* 0x0000000cfa127c10 */ /* 0x000fe2000ff7e0ff */
[----:B------:R1:W-:Y:S03]  /*27610*/  STL.64 [R1], R162 ;  /* 0x000000a201007387 */ /* 0x0003e60000100a00 */
        /* <DEDUP_REMOVED lines=8> */
[----:B------:R-:W-:Y:S01]  /*276a0*/  STL.64 [R1+0xc8], R162 ;  /* 0x0000c8a201007387 */ /* 0x000fe20000100a00 */
[----:B------:R-:W-:-:S03]  /*276b0*/  IADD3.X R151, PT, PT, R179, UR13, RZ, P3, !PT ;  /* 0x0000000db3977c10 */ /* 0x000fc60009ffe4ff */
[----:B------:R-:W2:Y:S01]  /*276c0*/  LDL.LU.64 R168, [R1+0x288] ;  /* 0x0002880001a87983 */ /* 0x000ea20000300a00 */
[----:B-1----:R-:W-:-:S03]  /*276d0*/  IADD3 R18, P3, PT, R180, UR12, RZ ;  /* 0x0000000cb4127c10 */ /* 0x002fc6000ff7e0ff */
[----:B------:R-:W-:Y:S01]  /*276e0*/  LDGSTS.E [R6+0x71d80], desc[UR20][R162.64], P2 ;  /* 0x71d80000a2067fae */ /* 0x000fe200091a1014 */
[----:B------:R-:W-:-:S03]  /*276f0*/  IADD3.X R19, PT, PT, R181, UR13, RZ, P3, !PT ;  /* 0x0000000db5137c10 */ /* 0x000fc60009ffe4ff */
[----:B------:R-:W-:Y:S04]  /*27700*/  STL.64 [R1+0xf0], R150 ;  /* 0x0000f09601007387 */ /* 0x000fe80000100a00 */
[----:B------:R1:W-:Y:S04]  /*27710*/  STL.64 [R1+0x130], R18 ;  /* 0x0001301201007387 */ /* 0x0003e80000100a00 */
[----:B------:R-:W3:Y:S04]  /*27720*/  LDL.LU.64 R176, [R1+0x268] ;  /* 0x0002680001b07983 */ /* 0x000ee80000300a00 */
[----:B------:R4:W-:Y:S04]  /*27730*/  LDGSTS.E [R6+0x72180], desc[UR20][R150.64], P2 ;  /* 0x7218000096067fae */ /* 0x0009e800091a1014 */
[----:B------:R-:W-:Y:S04]  /*27740*/  LDGSTS.E [R6+0x72580], desc[UR20][R18.64], P2 ;  /* 0x7258000012067fae */ /* 0x000fe800091a1014 */
[----:B-1----:R-:W3:Y:S01]  /*27750*/  LDL.LU.64 R18, [R1+0x250] ;  /* 0x0002500001127983 */ /* 0x002ee20000300a00 */
[----:B----4-:R-:W-:-:S03]  /*27760*/  IADD3 R150, P3, PT, R230, UR12, RZ ;  /* 0x0000000ce6967c10 */ /* 0x010fc6000ff7e0ff */
[----:B------:R-:W4:Y:S01]  /*27770*/  LDL.LU.64 R162, [R1+0x218] ;  /* 0x0002180001a27983 */ /* 0x000f220000300a00 */
[----:B------:R-:W-:Y:S02]  /*27780*/  IADD3.X R151, PT, PT, R231, UR13, RZ, P3, !PT ;  /* 0x0000000de7977c10 */ /* 0x000fe40009ffe4ff */
[----:B------:R-:W-:Y:S01]  /*27790*/  IADD3 R178, P3, PT, R172, UR12, RZ ;  /* 0x0000000cacb27c10 */ /* 0x000fe2000ff7e0ff */
[----:B------:R-:W4:Y:S03]  /*277a0*/  LDL.LU.64 R182, [R1+0x1d0] ;  /* 0x0001d00001b67983 */ /* 0x000f260000300a00 */
[----:B------:R-:W-:Y:S01]  /*277b0*/  IADD3.X R179, PT, PT, R173, UR13, RZ, P3, !PT ;  /* 0x0000000dadb37c10 */ /* 0x000fe20009ffe4ff */
[----:B------:R-:W4:Y:S01]  /*277c0*/  LDL.LU.64 R166, [R1+0x188] ;  /* 0x0001880001a67983 */ /* 0x000f220000300a00 */
[----:B------:R-:W-:-:S03]  /*277d0*/  IADD3 R170, P3, PT, R188, UR12, RZ ;  /* 0x0000000cbcaa7c10 */ /* 0x000fc6000ff7e0ff */
[----:B------:R1:W-:Y:S01]  /*277e0*/  STL.64 [R1+0x190], R150 ;  /* 0x0001909601007387 */ /* 0x0003e20000100a00 */
[----:B------:R-:W-:-:S03]  /*277f0*/  IADD3.X R171, PT, PT, R189, UR13, RZ, P3, !PT ;  /* 0x0000000dbdab7c10 */ /* 0x000fc60009ffe4ff */
[----:B------:R-:W-:Y:S04]  /*27800*/  LDGSTS.E [R6+0x72980], desc[UR20][R150.64], P2 ;  /* 0x7298000096067fae */ /* 0x000fe800091a1014 */
[----:B------:R1:W-:Y:S04]  /*27810*/  STL.64 [R1+0x1c0], R178 ;  /* 0x0001c0b201007387 */ /* 0x0003e80000100a00 */
[----:B------:R-:W-:Y:S04]  /*27820*/  LDGSTS.E [R6+0x72d80], desc[UR20][R178.64], P2 ;  /* 0x72d80000b2067fae */ /* 0x000fe800091a1014 */
[----:B-1----:R-:W4:Y:S04]  /*27830*/  LDL.LU.64 R150, [R1+0x150] ;  /* 0x0001500001967983 */ /* 0x002f280000300a00 */
[----:B------:R1:W-:Y:S04]  /*27840*/  STL.64 [R1+0x208], R170 ;  /* 0x000208aa01007387 */ /* 0x0003e80000100a00 */
[----:B------:R-:W4:Y:S04]  /*27850*/  LDL.LU.64 R250, [R1+0x128] ;  /* 0x0001280001fa7983 */ /* 0x000f280000300a00 */
[----:B------:R-:W4:Y:S04]  /*27860*/  LDL.LU.64 R178, [R1+0xd8] ;  /* 0x0000d80001b27983 */ /* 0x000f280000300a00 */
[----:B------:R-:W4:Y:S01]  /*27870*/  LDL.LU.64 R180, [R1+0x90] ;  /* 0x0000900001b47983 */ /* 0x000f220000300a00 */
[----:B------:R-:W-:-:S03]  /*27880*/  IADD3 R186, P3, PT, R144, UR12, RZ ;  /* 0x0000000c90ba7c10 */ /* 0x000fc6000ff7e0ff */
[----:B------:R1:W-:Y:S01]  /*27890*/  LDGSTS.E [R6+0x73180], desc[UR20][R170.64], P2 ;  /* 0x73180000aa067fae */ /* 0x0003e200091a1014 */
[----:B------:R-:W-:Y:S02]  /*278a0*/  IADD3.X R187, PT, PT, R145, UR13, RZ, P3, !PT ;  /* 0x0000000d91bb7c10 */ /* 0x000fe40009ffe4ff */
[----:B------:R-:W-:-:S03]  /*278b0*/  IADD3 R172, P3, PT, R220, UR12, RZ ;  /* 0x0000000cdcac7c10 */ /* 0x000fc6000ff7e0ff */
[----:B------:R2:W-:Y:S01]  /*278c0*/  LDGSTS.E [R6+0x73580], desc[UR20][R186.64], P2 ;  /* 0x73580000ba067fae */ /* 0x0005e200091a1014 */
[----:B------:R-:W-:Y:S02]  /*278d0*/  IADD3.X R173, PT, PT, R221, UR13, RZ, P3, !PT ;  /* 0x0000000dddad7c10 */ /* 0x000fe40009ffe4ff */
[----:B-1----:R-:W-:Y:S01]  /*278e0*/  IADD3 R170, P3, PT, R160, UR12, RZ ;  /* 0x0000000ca0aa7c10 */ /* 0x002fe2000ff7e0ff */
[----:B------:R1:W-:Y:S03]  /*278f0*/  STL.64 [R1+0x260], R186 ;  /* 0x000260ba01007387 */ /* 0x0003e60000100a00 */
[----:B------:R-:W-:Y:S01]  /*27900*/  IADD3.X R171, PT, PT, R161, UR13, RZ, P3, !PT ;  /* 0x0000000da1ab7c10 */ /* 0x000fe20009ffe4ff */
[----:B------:R-:W-:Y:S04]  /*27910*/  LDGSTS.E [R6+0x73980], desc[UR20][R172.64], P2 ;  /* 0x73980000ac067fae */ /* 0x000fe800091a1014 */
[----:B------:R-:W-:Y:S04]  /*27920*/  LDGSTS.E [R6+0x73d80], desc[UR20][R170.64], P2 ;  /* 0x73d80000aa067fae */ /* 0x000fe800091a1014 */
[----:B------:R-:W-:Y:S04]  /*27930*/  STL.64 [R1+0x308], R172 ;  /* 0x000308ac01007387 */ /* 0x000fe80000100a00 */
[----:B------:R-:W-:Y:S01]  /*27940*/  STL.64 [R1+0x330], R170 ;  /* 0x000330aa01007387 */ /* 0x000fe20000100a00 */
[----:B--2---:R-:W-:-:S04]  /*27950*/  IADD3 R144, P3, PT, R168, UR12, RZ ;  /* 0x0000000ca8907c10 */ /* 0x004fc8000ff7e0ff */
[----:B------:R-:W-:-:S05]  /*27960*/  IADD3.X R145, PT, PT, R169, UR13, RZ, P3, !PT ;  /* 0x0000000da9917c10 */ /* 0x000fca0009ffe4ff */
[----:B------:R-:W-:Y:S01]  /*27970*/  LDGSTS.E [R7+0x70200], desc[UR20][R144.64], P2 ;  /* 0x7020000090077fae */ /* 0x000fe200091a1014 */
[----:B---3--:R-:W-:-:S04]  /*27980*/  IADD3 R160, P3, PT, R176, UR12, RZ ;  /* 0x0000000cb0a07c10 */ /* 0x008fc8000ff7e0ff */
[----:B------:R-:W-:-:S05]  /*27990*/  IADD3.X R161, PT, PT, R177, UR13, RZ, P3, !PT ;  /* 0x0000000db1a17c10 */ /* 0x000fca0009ffe4ff */
[----:B------:R-:W-:Y:S01]  /*279a0*/  LDGSTS.E [R7+0x70600], desc[UR20][R160.64], P2 ;  /* 0x70600000a0077fae */ /* 0x000fe200091a1014 */
[----:B------:R-:W-:-:S04]  /*279b0*/  IADD3 R176, P3, PT, R18, UR12, RZ ;  /* 0x0000000c12b07c10 */ /* 0x000fc8000ff7e0ff */
[----:B------:R-:W-:Y:S02]  /*279c0*/  IADD3.X R177, PT, PT, R19, UR13, RZ, P3, !PT ;  /* 0x0000000d13b17c10 */ /* 0x000fe40009ffe4ff */
[----:B----4-:R-:W-:-:S03]  /*279d0*/  IADD3 R218, P3, PT, R162, UR12, RZ ;  /* 0x0000000ca2da7c10 */ /* 0x010fc6000ff7e0ff */
[----:B------:R-:W-:Y:S01]  /*279e0*/  LDGSTS.E [R7+0x70a00], desc[UR20][R176.64], P2 ;  /* 0x70a00000b0077fae */ /* 0x000fe200091a1014 */
[----:B------:R-:W-:Y:S02]  /*279f0*/  IADD3.X R219, PT, PT, R163, UR13, RZ, P3, !PT ;  /* 0x0000000da3db7c10 */ /* 0x000fe40009ffe4ff */
[----:B------:R-:W-:-:S03]  /*27a00*/  IADD3 R230, P3, PT, R182, UR12, RZ ;  /* 0x0000000cb6e67c10 */ /* 0x000fc6000ff7e0ff */
[----:B------:R-:W-:Y:S01]  /*27a10*/  LDGSTS.E [R7+0x70e00], desc[UR20][R218.64], P2 ;  /* 0x70e00000da077fae */ /* 0x000fe200091a1014 */
[----:B------:R-:W-:Y:S02]  /*27a20*/  IADD3.X R231, PT, PT, R183, UR13, RZ, P3, !PT ;  /* 0x0000000db7e77c10 */ /* 0x000fe40009ffe4ff */
[----:B-1----:R-:W-:-:S03]  /*27a30*/  IADD3 R186, P3, PT, R166, UR12, RZ ;  /* 0x0000000ca6ba7c10 */ /* 0x002fc6000ff7e0ff */
[----:B------:R-:W-:Y:S01]  /*27a40*/  LDGSTS.E [R7+0x71200], desc[UR20][R230.64], P2 ;  /* 0x71200000e6077fae */ /* 0x000fe200091a1014 */
[----:B------:R-:W-:-:S05]  /*27a50*/  IADD3.X R187, PT, PT, R167, UR13, RZ, P3, !PT ;  /* 0x0000000da7bb7c10 */ /* 0x000fca0009ffe4ff */
[----:B------:R-:W-:Y:S01]  /*27a60*/  LDGSTS.E [R7+0x71600], desc[UR20][R186.64], P2 ;  /* 0x71600000ba077fae */ /* 0x000fe200091a1014 */
        /* <DEDUP_REMOVED lines=9> */
[----:B------:R-:W2:Y:S01]  /*27b00*/  LDL.LU.64 R250, [R1+0x2d8] ;  /* 0x0002d80001fa7983 */ /* 0x000ea20000300a00 */
[----:B-1----:R-:W-:-:S03]  /*27b10*/  IADD3 R18, P3, PT, R180, UR12, RZ ;  /* 0x0000000cb4127c10 */ /* 0x002fc6000ff7e0ff */
[----:B------:R-:W-:Y:S01]  /*27b20*/  LDGSTS.E [R7+0x71e00], desc[UR20][R162.64], P2 ;  /* 0x71e00000a2077fae */ /* 0x000fe200091a1014 */
[----:B------:R-:W-:-:S03]  /*27b30*/  IADD3.X R19, PT, PT, R181, UR13, RZ, P3, !PT ;  /* 0x0000000db5137c10 */ /* 0x000fc60009ffe4ff */
[----:B------:R1:W-:Y:S04]  /*27b40*/  STL.64 [R1+0xd0], R150 ;  /* 0x0000d09601007387 */ /* 0x0003e80000100a00 */
[----:B------:R3:W-:Y:S04]  /*27b50*/  STL.64 [R1+0x120], R18 ;  /* 0x0001201201007387 */ /* 0x0007e80000100a00 */
[----:B------:R-:W4:Y:S01]  /*27b60*/  LDL.LU.64 R178, [R1+0x2a0] ;  /* 0x0002a00001b27983 */ /* 0x000f220000300a00 */
[----:B------:R-:W-:-:S03]  /*27b70*/  IADD3 R166, P3, PT, R246, UR12, RZ ;  /* 0x0000000cf6a67c10 */ /* 0x000fc6000ff7e0ff */
[----:B------:R-:W4:Y:S01]  /*27b80*/  LDL.LU.64 R216, [R1+0x280] ;  /* 0x0002800001d87983 */ /* 0x000f220000300a00 */
[----:B------:R-:W-:-:S03]  /*27b90*/  IADD3.X R167, PT, PT, R247, UR13, RZ, P3, !PT ;  /* 0x0000000df7a77c10 */ /* 0x000fc60009ffe4ff */
[----:B------:R1:W-:Y:S04]  /*27ba0*/  LDGSTS.E [R7+0x72200], desc[UR20][R150.64], P2 ;  /* 0x7220000096077fae */ /* 0x0003e800091a1014 */
[----:B------:R-:W4:Y:S04]  /*27bb0*/  LDL.LU.64 R170, [R1+0x258] ;  /* 0x0002580001aa7983 */ /* 0x000f280000300a00 */
[----:B------:R-:W-:Y:S01]  /*27bc0*/  LDGSTS.E [R7+0x72600], desc[UR20][R18.64], P2 ;  /* 0x7260000012077fae */ /* 0x000fe200091a1014 */
[----:B-1----:R-:W-:-:S03]  /*27bd0*/  IADD3 R150, P3, PT, R22, UR12, RZ ;  /* 0x0000000c16967c10 */ /* 0x002fc6000ff7e0ff */
[----:B------:R-:W-:Y:S01]  /*27be0*/  LDGSTS.E [R7+0x72a00], desc[UR20][R166.64], P2 ;  /* 0x72a00000a6077fae */ /* 0x000fe200091a1014 */
[----:B------:R-:W-:Y:S02]  /*27bf0*/  IADD3.X R151, PT, PT, R23, UR13, RZ, P3, !PT ;  /* 0x0000000d17977c10 */ /* 0x000fe40009ffe4ff */
[----:B------:R-:W-:Y:S01]  /*27c00*/  IADD3 R162, P3, PT, R190, UR12, RZ ;  /* 0x0000000cbea27c10 */ /* 0x000fe2000ff7e0ff */
[----:B---3--:R-:W3:Y:S03]  /*27c10*/  LDL.LU.64 R18, [R1+0x220] ;  /* 0x0002200001127983 */ /* 0x008ee60000300a00 */
[----:B------:R-:W-:Y:S01]  /*27c20*/  IADD3.X R163, PT, PT, R191, UR13, RZ, P3, !PT ;  /* 0x0000000dbfa37c10 */ /* 0x000fe20009ffe4ff */
[----:B------:R-:W-:Y:S04]  /*27c30*/  STL.64 [R1+0x150], R166 ;  /* 0x000150a601007387 */ /* 0x000fe80000100a00 */
[----:B------:R1:W-:Y:S04]  /*27c40*/  STL.64 [R1+0x188], R150 ;  /* 0x0001889601007387 */ /* 0x0003e80000100a00 */
[----:B------:R-:W3:Y:S04]  /*27c50*/  LDL.LU.64 R168, [R1+0x1f0] ;  /* 0x0001f00001a87983 */ /* 0x000ee80000300a00 */
        /* <DEDUP_REMOVED lines=8> */
[----:B------:R-:W-:Y:S01]  /*27ce0*/  IADD3 R162, P3, PT, R222, UR12, RZ ;  /* 0x0000000cdea27c10 */ /* 0x000fe2000ff7e0ff */
[----:B------:R-:W3:Y:S03]  /*27cf0*/  LDL.LU.64 R180, [R1+0xc0] ;  /* 0x0000c00001b47983 */ /* 0x000ee60000300a00 */
[----:B------:R-:W-:Y:S01]  /*27d00*/  IADD3.X R163, PT, PT, R223, UR13, RZ, P3, !PT ;  /* 0x0000000ddfa37c10 */ /* 0x000fe20009ffe4ff */
[----:B------:R-:W-:Y:S01]  /*27d10*/  LDGSTS.E [R7+0x73600], desc[UR20][R172.64], P2 ;  /* 0x73600000ac077fae */ /* 0x000fe200091a1014 */
[----:B------:R-:W-:-:S03]  /*27d20*/  IADD3 R22, P3, PT, R146, UR12, RZ ;  /* 0x0000000c92167c10 */ /* 0x000fc6000ff7e0ff */
[----:B------:R-:W-:Y:S01]  /*27d30*/  STL.64 [R1+0x200], R172 ;  /* 0x000200ac01007387 */ /* 0x000fe20000100a00 */
[----:B------:R-:W-:-:S03]  /*27d40*/  IADD3.X R23, PT, PT, R147, UR13, RZ, P3, !PT ;  /* 0x0000000d93177c10 */ /* 0x000fc60009ffe4ff */
[----:B------:R4:W-:Y:S04]  /*27d50*/  STL.64 [R1+0x250], R162 ;  /* 0x000250a201007387 */ /* 0x0009e80000100a00 */
[----:B------:R4:W-:Y:S04]  /*27d60*/  LDGSTS.E [R7+0x73a00], desc[UR20][R162.64], P2 ;  /* 0x73a00000a2077fae */ /* 0x0009e800091a1014 */
[----:B------:R-:W-:Y:S04]  /*27d70*/  STL.64 [R1+0x268], R22 ;  /* 0x0002681601007387 */ /* 0x000fe80000100a00 */
[----:B------:R1:W-:Y:S01]  /*27d80*/  LDGSTS.E [R7+0x73e00], desc[UR20][R22.64], P2 ;  /* 0x73e0000016077fae */ /* 0x0003e200091a1014 */
[----:B--2---:R-:W-:-:S04]  /*27d90*/  IADD3 R146, P3, PT, R250, UR12, RZ ;  /* 0x0000000cfa927c10 */ /* 0x004fc8000ff7e0ff */
[----:B------:R-:W-:Y:S02]  /*27da0*/  IADD3.X R147, PT, PT, R251, UR13, RZ, P3, !PT ;  /* 0x0000000dfb937c10 */ /* 0x000fe40009ffe4ff */
[----:B------:R-:W2:Y:S04]  /*27db0*/  LDL.64 R250, [R1+0x70] ;  /* 0x0000700001fa7983 */ /* 0x000ea80000100a00 */
[----:B------:R-:W-:Y:S01]  /*27dc0*/  LDGSTS.E [R8+0x70280], desc[UR20][R146.64], P2 ;  /* 0x7028000092087fae */ /* 0x000fe200091a1014 */
[----:B----4-:R-:W-:-:S04]  /*27dd0*/  IADD3 R162, P3, PT, R178, UR12, RZ ;  /* 0x0000000cb2a27c10 */ /* 0x010fc8000ff7e0ff */
[----:B------:R-:W-:Y:S02]  /*27de0*/  IADD3.X R163, PT, PT, R179, UR13, RZ, P3, !PT ;  /* 0x0000000db3a37c10 */ /* 0x000fe40009ffe4ff */
[----:B------:R-:W-:-:S03]  /*27df0*/  IADD3 R178, P3, PT, R216, UR12, RZ ;  /* 0x0000000cd8b27c10 */ /* 0x000fc6000ff7e0ff */
[----:B------:R-:W-:Y:S01]  /*27e00*/  LDGSTS.E [R8+0x70680], desc[UR20][R162.64], P2 ;  /* 0x70680000a2087fae */ /* 0x000fe200091a1014 */
[----:B------:R-:W-:Y:S02]  /*27e10*/  IADD3.X R179, PT, PT, R217, UR13, RZ, P3, !PT ;  /* 0x0000000dd9b37c10 */ /* 0x000fe40009ffe4ff */
[----:B------:R-:W-:-:S03]  /*27e20*/  IADD3 R216, P3, PT, R170, UR12, RZ ;  /* 0x0000000caad87c10 */ /* 0x000fc6000ff7e0ff */
[----:B------:R-:W-:Y:S01]  /*27e30*/  LDGSTS.E [R8+0x70a80], desc[UR20][R178.64], P2 ;  /* 0x70a80000b2087fae */ /* 0x000fe200091a1014 */
[----:B------:R-:W-:-:S05]  /*27e40*/  IADD3.X R217, PT, PT, R171, UR13, RZ, P3, !PT ;  /* 0x0000000dabd97c10 */ /* 0x000fca0009ffe4ff */
[----:B------:R-:W-:Y:S01]  /*27e50*/  LDGSTS.E [R8+0x70e80], desc[UR20][R216.64], P2 ;  /* 0x70e80000d8087fae */ /* 0x000fe200091a1014 */
[----:B---3--:R-:W-:-:S04]  /*27e60*/  IADD3 R222, P3, PT, R18, UR12, RZ ;  /* 0x0000000c12de7c10 */ /* 0x008fc8000ff7e0ff */
[----:B------:R-:W-:-:S05]  /*27e70*/  IADD3.X R223, PT, PT, R19, UR13, RZ, P3, !PT ;  /* 0x0000000d13df7c10 */ /* 0x000fca0009ffe4ff */
[----:B------:R-:W-:Y:S01]  /*27e80*/  LDGSTS.E [R8+0x71280], desc[UR20][R222.64], P2 ;  /* 0x71280000de087fae */ /* 0x000fe200091a1014 */
[----:B------:R-:W-:-:S04]  /*27e90*/  IADD3 R18, P3, PT, R168, UR12, RZ ;  /* 0x0000000ca8127c10 */ /* 0x000fc8000ff7e0ff */
[----:B------:R-:W-:Y:S02]  /*27ea0*/  IADD3.X R19, PT, PT, R169, UR13, RZ, P3, !PT ;  /* 0x0000000da9137c10 */ /* 0x000fe40009ffe4ff */
[----:B------:R-:W-:-:S03]  /*27eb0*/  IADD3 R6, P3, PT, R150, UR12, RZ ;  /* 0x0000000c96067c10 */ /* 0x000fc6000ff7e0ff */
[----:B------:R-:W-:Y:S01]  /*27ec0*/  LDGSTS.E [R8+0x71680], desc[UR20][R18.64], P2 ;  /* 0x7168000012087fae */ /* 0x000fe200091a1014 */
[----:B-1----:R-:W-:Y:S02]  /*27ed0*/  IADD3.X R7, PT, PT, R151, UR13, RZ, P3, !PT ;  /* 0x0000000d97077c10 */ /* 0x002fe40009ffe4ff */
[----:B------:R-:W-:Y:S01]  /*27ee0*/  IADD3 R150, P3, PT, R182, UR12, RZ ;  /* 0x0000000cb6967c10 */ /* 0x000fe2000ff7e0ff */
[----:B------:R1:W-:Y:S03]  /*27ef0*/  STL.64 [R1+0x8], R18 ;  /* 0x0000081201007387 */ /* 0x0003e60000100a00 */
[----:B------:R-:W-:Y:S01]  /*27f00*/  IADD3.X R151, PT, PT, R183, UR13, RZ, P3, !PT ;  /* 0x0000000db7977c10 */ /* 0x000fe20009ffe4ff */
[----:B------:R3:W-:Y:S04]  /*27f10*/  STL.64 [R1+0x48], R6 ;  /* 0x0000480601007387 */ /* 0x0007e80000100a00 */
[----:B------:R2:W-:Y:S04]  /*27f20*/  STL.64 [R1+0x78], R150 ;  /* 0x0000789601007387 */ /* 0x0005e80000100a00 */
[----:B-1----:R-:W4:Y:S01]  /*27f30*/  LDL.LU.64 R18, [R1+0x2f8] ;  /* 0x0002f80001127983 */ /* 0x002f220000300a00 */
[----:B------:R-:W-:-:S03]  /*27f40*/  IADD3 R22, P3, PT, R166, UR12, RZ ;  /* 0x0000000ca6167c10 */ /* 0x000fc6000ff7e0ff */
[----:B------:R3:W-:Y:S01]  /*27f50*/  LDGSTS.E [R8+0x71a80], desc[UR20][R6.64], P2 ;  /* 0x71a8000006087fae */ /* 0x0007e200091a1014 */
[----:B------:R-:W-:-:S03]  /*27f60*/  IADD3.X R23, PT, PT, R167, UR13, RZ, P3, !PT ;  /* 0x0000000da7177c10 */ /* 0x000fc60009ffe4ff */
[----:B------:R2:W-:Y:S01]  /*27f70*/  LDGSTS.E [R8+0x71e80], desc[UR20][R150.64], P2 ;  /* 0x71e8000096087fae */ /* 0x0005e200091a1014 */
[----:B---3--:R-:W-:-:S03]  /*27f80*/  IADD3 R6, P3, PT, R180, UR12, RZ ;  /* 0x0000000cb4067c10 */ /* 0x008fc6000ff7e0ff */
[----:B------:R1:W-:Y:S01]  /*27f90*/  STL.64 [R1+0xb0], R22 ;  /* 0x0000b01601007387 */ /* 0x0003e20000100a00 */
[----:B------:R-:W-:-:S03]  /*27fa0*/  IADD3.X R7, PT, PT, R181, UR13, RZ, P3, !PT ;  /* 0x0000000db5077c10 */ /* 0x000fc60009ffe4ff */
[----:B------:R1:W-:Y:S04]  /*27fb0*/  LDGSTS.E [R8+0x72280], desc[UR20][R22.64], P2 ;  /* 0x7228000016087fae */ /* 0x0003e800091a1014 */
[----:B------:R3:W-:Y:S04]  /*27fc0*/  STL.64 [R1+0xd8], R6 ;  /* 0x0000d80601007387 */ /* 0x0007e80000100a00 */
[----:B------:R-:W4:Y:S04]  /*27fd0*/  LDL.LU.64 R180, [R1+0x2e8] ;  /* 0x0002e80001b47983 */ /* 0x000f280000300a00 */
[----:B------:R-:W4:Y:S04]  /*27fe0*/  LDL.LU.64 R188, [R1+0x2d0] ;  /* 0x0002d00001bc7983 */ /* 0x000f280000300a00 */
[----:B------:R-:W4:Y:S04]  /*27ff0*/  LDL.LU.64 R172, [R1+0x298] ;  /* 0x0002980001ac7983 */ /* 0x000f280000300a00 */
[----:B------:R3:W-:Y:S01]  /*28000*/  LDGSTS.E [R8+0x72680], desc[UR20][R6.64], P2 ;  /* 0x7268000006087fae */ /* 0x0007e200091a1014 */
[----:B--2---:R-:W-:-:S04]  /*28010*/  IADD3 R150, P3, PT, R250, UR12, RZ ;  /* 0x0000000cfa967c10 */ /* 0x004fc8000ff7e0ff */
[----:B------:R-:W-:Y:S02]  /*28020*/  IADD3.X R151, PT, PT, R251, UR13, RZ, P3, !PT ;  /* 0x0000000dfb977c10 */ /* 0x000fe40009ffe4ff */
[----:B-1----:R-:W-:Y:S01]  /*28030*/  IADD3 R22, P3, PT, R20, UR12, RZ ;  /* 0x0000000c14167c10 */ /* 0x002fe2000ff7e0ff */
[----:B------:R-:W2:Y:S03]  /*28040*/  LDL.LU.64 R250, [R1+0x278] ;  /* 0x0002780001fa7983 */ /* 0x000ea60000300a00 */
[----:B------:R-:W-:Y:S01]  /*28050*/  IADD3.X R23, PT, PT, R21, UR13, RZ, P3, !PT ;  /* 0x0000000d15177c10 */ /* 0x000fe20009ffe4ff */
[----:B------:R-:W-:Y:S01]  /*28060*/  LDGSTS.E [R8+0x72a80], desc[UR20][R150.64], P2 ;  /* 0x72a8000096087fae */ /* 0x000fe200091a1014 */
[----:B---3--:R-:W-:-:S03]  /*28070*/  IADD3 R6, P3, PT, R192, UR12, RZ ;  /* 0x0000000cc0067c10 */ /* 0x008fc6000ff7e0ff */
[----:B------:R-:W-:Y:S01]  /*28080*/  STL.64 [R1+0x118], R150 ;  /* 0x0001189601007387 */ /* 0x000fe20000100a00 */
[----:B------:R-:W-:-:S03]  /*28090*/  IADD3.X R7, PT, PT, R193, UR13, RZ, P3, !PT ;  /* 0x0000000dc1077c10 */ /* 0x000fc60009ffe4ff */
[----:B------:R1:W-:Y:S04]  /*280a0*/  STL.64 [R1+0x160], R22 ;  /* 0x0001601601007387 */ /* 0x0003e80000100a00 */
[----:B------:R-:W3:Y:S04]  /*280b0*/  LDL.LU.64 R170, [R1+0x248] ;  /* 0x0002480001aa7983 */ /* 0x000ee80000300a00 */
[----:B------:R1:W-:Y:S04]  /*280c0*/  STL.64 [R1+0x198], R6 ;  /* 0x0001980601007387 */ /* 0x0003e80000100a00 */
[----:B------:R-:W3:Y:S04]  /*280d0*/  LDL.LU.64 R168, [R1+0x210] ;  /* 0x0002100001a87983 */ /* 0x000ee80000300a00 */
[----:B------:R1:W-:Y:S04]  /*280e0*/  LDGSTS.E [R8+0x72e80], desc[UR20][R22.64], P2 ;  /* 0x72e8000016087fae */ /* 0x0003e800091a1014 */
[----:B------:R-:W3:Y:S04]  /*280f0*/  LDL.LU.64 R182, [R1+0x1b8] ;  /* 0x0001b80001b67983 */ /* 0x000ee80000300a00 */
[----:B------:R-:W3:Y:S01]  /*28100*/  LDL.LU.64 R166, [R1+0x168] ;  /* 0x0001680001a67983 */ /* 0x000ee20000300a00 */
[----:B-1----:R-:W-:-:S03]  /*28110*/  IADD3 R22, P3, PT, R208, UR12, RZ ;  /* 0x0000000cd0167c10 */ /* 0x002fc6000ff7e0ff */
[----:B------:R1:W-:Y:S01]  /*28120*/  LDGSTS.E [R8+0x73280], desc[UR20][R6.64], P2 ;  /* 0x7328000006087fae */ /* 0x0003e200091a1014 */
[----:B------:R-:W-:-:S03]  /*28130*/  IADD3.X R23, PT, PT, R209, UR13, RZ, P3, !PT ;  /* 0x0000000dd1177c10 */ /* 0x000fc60009ffe4ff */
[----:B------:R-:W3:Y:S01]  /*28140*/  LDL.LU.64 R150, [R1+0x108] ;  /* 0x0001080001967983 */ /* 0x000ee20000300a00 */
[----:B------:R-:W-:-:S03]  /*28150*/  IADD3 R20, P3, PT, R148, UR12, RZ ;  /* 0x0000000c94147c10 */ /* 0x000fc6000ff7e0ff */
[----:B------:R-:W-:Y:S01]  /*28160*/  LDGSTS.E [R8+0x73680], desc[UR20][R22.64], P2 ;  /* 0x7368000016087fae */ /* 0x000fe200091a1014 */
[----:B------:R-:W-:Y:S02]  /*28170*/  IADD3.X R21, PT, PT, R149, UR13, RZ, P3, !PT ;  /* 0x0000000d95157c10 */ /* 0x000fe40009ffe4ff */
[----:B-1----:R-:W-:Y:S01]  /*28180*/  IADD3 R6, P3, PT, R164, UR12, RZ ;  /* 0x0000000ca4067c10 */ /* 0x002fe2000ff7e0ff */
[----:B------:R-:W-:Y:S03]  /*28190*/  STL.64 [R1+0x1f0], R22 ;  /* 0x0001f01601007387 */ /* 0x000fe60000100a00 */
[----:B------:R-:W-:Y:S01]  /*281a0*/  IADD3.X R7, PT, PT, R165, UR13, RZ, P3, !PT ;  /* 0x0000000da5077c10 */ /* 0x000fe20009ffe4ff */
[----:B------:R-:W-:Y:S04]  /*281b0*/  STL.64 [R1+0x218], R20 ;  /* 0x0002181401007387 */ /* 0x000fe80000100a00 */
[----:B------:R1:W-:Y:S04]  /*281c0*/  STL.64 [R1+0x240], R6 ;  /* 0x0002400601007387 */ /* 0x0003e80000100a00 */
[----:B------:R-:W-:Y:S04]  /*281d0*/  LDGSTS.E [R8+0x73a80], desc[UR20][R20.64], P2 ;  /* 0x73a8000014087fae */ /* 0x000fe800091a1014 */
[----:B------:R1:W-:Y:S01]  /*281e0*/  LDGSTS.E [R8+0x73e80], desc[UR20][R6.64], P2 ;  /* 0x73e8000006087fae */ /* 0x0003e200091a1014 */
[----:B----4-:R-:W-:-:S04]  /*281f0*/  IADD3 R148, P3, PT, R18, UR12, RZ ;  /* 0x0000000c12947c10 */ /* 0x010fc8000ff7e0ff */
[----:B------:R-:W-:Y:S02]  /*28200*/  IADD3.X R149, PT, PT, R19, UR13, RZ, P3, !PT ;  /* 0x0000000d13957c10 */ /* 0x000fe40009ffe4ff */
[----:B------:R-:W4:Y:S04]  /*28210*/  LDL.LU.64 R18, [R1+0xa8] ;  /* 0x0000a80001127983 */ /* 0x000f280000300a00 */
[----:B------:R-:W-:Y:S01]  /*28220*/  LDGSTS.E [R9+0x70300], desc[UR20][R148.64], P2 ;  /* 0x7030000094097fae */ /* 0x000fe200091a1014 */
[----:B------:R-:W-:-:S04]  /*28230*/  IADD3 R164, P3, PT, R180, UR12, RZ ;  /* 0x0000000cb4a47c10 */ /* 0x000fc8000ff7e0ff */
        /* <DEDUP_REMOVED lines=8> */
[----:B--2---:R-:W-:-:S04]  /*282c0*/  IADD3 R220, P3, PT, R250, UR12, RZ ;  /* 0x0000000cfadc7c10 */ /* 0x004fc8000ff7e0ff */
[----:B------:R-:W-:-:S05]  /*282d0*/  IADD3.X R221, PT, PT, R251, UR13, RZ, P3, !PT ;  /* 0x0000000dfbdd7c10 */ /* 0x000fca0009ffe4ff */
[----:B------:R-:W-:Y:S01]  /*282e0*/  LDGSTS.E [R9+0x71300], desc[UR20][R220.64], P2 ;  /* 0x71300000dc097fae */ /* 0x000fe200091a1014 */
[----:B---3--:R-:W-:-:S04]  /*282f0*/  IADD3 R250, P3, PT, R170, UR12, RZ ;  /* 0x0000000caafa7c10 */ /* 0x008fc8000ff7e0ff */
[----:B------:R-:W-:Y:S02]  /*28300*/  IADD3.X R251, PT, PT, R171, UR13, RZ, P3, !PT ;  /* 0x0000000dabfb7c10 */ /* 0x000fe40009ffe4ff */
[----:B-1----:R-:W-:-:S03]  /*28310*/  IADD3 R6, P3, PT, R168, UR12, RZ ;  /* 0x0000000ca8067c10 */ /* 0x002fc6000ff7e0ff */
        /* <DEDUP_REMOVED lines=11> */
[----:B------:R1:W-:Y:S01]  /*283d0*/  LDGSTS.E [R9+0x71f00], desc[UR20][R22.64], P2 ;  /* 0x71f0000016097fae */ /* 0x0003e200091a1014 */
[----:B------:R-:W-:-:S03]  /*283e0*/  IADD3.X R7, PT, PT, R151, UR13, RZ, P3, !PT ;  /* 0x0000000d97077c10 */ /* 0x000fc60009ffe4ff */
[----:B------:R3:W-:Y:S04]  /*283f0*/  STL.64 [R1+0x90], R20 ;  /* 0x0000901401007387 */ /* 0x0007e80000100a00 */
[----:B------:R1:W-:Y:S04]  /*28400*/  STL.64 [R1+0xc0], R6 ;  /* 0x0000c00601007387 */ /* 0x0003e80000100a00 */
[----:B------:R-:W2:Y:S04]  /*28410*/  LDL.LU.64 R182, [R1+0x328] ;  /* 0x0003280001b67983 */ /* 0x000ea80000300a00 */
[----:B------:R-:W-:Y:S04]  /*28420*/  LDGSTS.E [R9+0x72300], desc[UR20][R20.64], P2 ;  /* 0x7230000014097fae */ /* 0x000fe800091a1014 */
[----:B------:R-:W-:Y:S04]  /*28430*/  LDGSTS.E [R9+0x72700], desc[UR20][R6.64], P2 ;  /* 0x7270000006097fae */ /* 0x000fe800091a1014 */
[----:B---3--:R-:W3:Y:S04]  /*28440*/  LDL.LU.64 R20, [R1+0x300] ;  /* 0x0003000001147983 */ /* 0x008ee80000300a00 */
[----:B-1----:R-:W3:Y:S01]  /*28450*/  LDL.LU.64 R6, [R1+0x2f0] ;  /* 0x0002f00001067983 */ /* 0x002ee20000300a00 */
[----:B----4-:R-:W-:-:S04]  /*28460*/  IADD3 R150, P3, PT, R18, UR12, RZ ;  /* 0x0000000c12967c10 */ /* 0x010fc8000ff7e0ff */
        /* <DEDUP_REMOVED lines=8> */
[----:B------:R-:W3:Y:S04]  /*284f0*/  LDL.LU.64 R246, [R1+0x2e0] ;  /* 0x0002e00001f67983 */ /* 0x000ee80000300a00 */
[----:B------:R4:W-:Y:S04]  /*28500*/  STL.64 [R1+0x170], R18 ;  /* 0x0001701201007387 */ /* 0x0009e80000100a00 */
[----:B------:R-:W3:Y:S01]  /*28510*/  LDL.LU.64 R190, [R1+0x290] ;  /* 0x0002900001be7983 */ /* 0x000ee20000300a00 */
[----:B-1----:R-:W-:-:S03]  /*28520*/  IADD3 R150, P3, PT, R210, UR12, RZ ;  /* 0x0000000cd2967c10 */ /* 0x002fc6000ff7e0ff */
[----:B------:R-:W-:Y:S01]  /*28530*/  LDGSTS.E [R9+0x72f00], desc[UR20][R22.64], P2 ;  /* 0x72f0000016097fae */ /* 0x000fe200091a1014 */
[----:B------:R-:W-:-:S03]  /*28540*/  IADD3.X R151, PT, PT, R211, UR13, RZ, P3, !PT ;  /* 0x0000000dd3977c10 */ /* 0x000fc60009ffe4ff */
[----:B------:R1:W-:Y:S04]  /*28550*/  LDGSTS.E [R9+0x73300], desc[UR20][R18.64], P2 ;  /* 0x7330000012097fae */ /* 0x0003e800091a1014 */
[----:B------:R2:W-:Y:S04]  /*28560*/  LDGSTS.E [R9+0x73700], desc[UR20][R150.64], P2 ;  /* 0x7370000096097fae */ /* 0x0005e800091a1014 */
[----:B----4-:R-:W4:Y:S04]  /*28570*/  LDL.LU.64 R22, [R1+0x270] ;  /* 0x0002700001167983 */ /* 0x010f280000300a00 */
[----:B------:R-:W4:Y:S01]  /*28580*/  LDL.LU.64 R188, [R1+0x228] ;  /* 0x0002280001bc7983 */ /* 0x000f220000300a00 */
[----:B-1----:R-:W-:-:S03]  /*28590*/  IADD3 R18, P3, PT, R198, UR12, RZ ;  /* 0x0000000cc6127c10 */ /* 0x002fc6000ff7e0ff */
[----:B------:R-:W4:Y:S01]  /*285a0*/  LDL.LU.64 R172, [R1+0x1e8] ;  /* 0x0001e80001ac7983 */ /* 0x000f220000300a00 */
[----:B------:R-:W-:Y:S02]  /*285b0*/  IADD3.X R19, PT, PT, R199, UR13, RZ, P3, !PT ;  /* 0x0000000dc7137c10 */ /* 0x000fe40009ffe4ff */
[----:B------:R-:W-:Y:S01]  /*285c0*/  IADD3 R16, P3, PT, R214, UR12, RZ ;  /* 0x0000000cd6107c10 */ /* 0x000fe2000ff7e0ff */
[----:B------:R-:W4:Y:S03]  /*285d0*/  LDL.LU.64 R170, [R1+0x178] ;  /* 0x0001780001aa7983 */ /* 0x000f260000300a00 */
[----:B------:R-:W-:Y:S01]  /*285e0*/  IADD3.X R17, PT, PT, R215, UR13, RZ, P3, !PT ;  /* 0x0000000dd7117c10 */ /* 0x000fe20009ffe4ff */
[----:B------:R-:W-:Y:S04]  /*285f0*/  STL.64 [R1+0x1a0], R150 ;  /* 0x0001a09601007387 */ /* 0x000fe80000100a00 */
[----:B------:R1:W-:Y:S04]  /*28600*/  STL.64 [R1+0x1f8], R18 ;  /* 0x0001f81201007387 */ /* 0x0003e80000100a00 */
[----:B------:R-:W-:Y:S04]  /*28610*/  STL.64 [R1+0x220], R16 ;  /* 0x0002201001007387 */ /* 0x000fe80000100a00 */
[----:B------:R-:W4:Y:S04]  /*28620*/  LDL.LU.64 R168, [R1+0xe8] ;  /* 0x0000e80001a87983 */ /* 0x000f280000300a00 */
[----:B------:R-:W-:Y:S04]  /*28630*/  LDGSTS.E [R9+0x73b00], desc[UR20][R18.64], P2 ;  /* 0x73b0000012097fae */ /* 0x000fe800091a1014 */
[----:B------:R2:W-:Y:S04]  /*28640*/  LDGSTS.E [R9+0x73f00], desc[UR20][R16.64], P2 ;  /* 0x73f0000010097fae */ /* 0x0005e800091a1014 */
[----:B-1----:R-:W4:Y:S01]  /*28650*/  LDL.LU.64 R18, [R1+0x80] ;  /* 0x0000800001127983 */ /* 0x002f220000300a00 */
[----:B------:R-:W-:Y:S01]  /*28660*/  UMOV UR18, URZ ;  /* 0x000000ff00127c82 */ /* 0x000fe20008000000 */
[----:B--2---:R-:W-:-:S04]  /*28670*/  IADD3 R150, P3, PT, R166, UR12, RZ ;  /* 0x0000000ca6967c10 */ /* 0x004fc8000ff7e0ff */
[----:B------:R-:W-:-:S05]  /*28680*/  IADD3.X R151, PT, PT, R167, UR13, RZ, P3, !PT ;  /* 0x0000000da7977c10 */ /* 0x000fca0009ffe4ff */
[----:B------:R-:W-:Y:S01]  /*28690*/  LDGSTS.E [R10+0x70380], desc[UR20][R150.64], P2 ;  /* 0x70380000960a7fae */ /* 0x000fe200091a1014 */
[----:B------:R-:W-:-:S04]  /*286a0*/  IADD3 R166, P3, PT, R182, UR12, RZ ;  /* 0x0000000cb6a67c10 */ /* 0x000fc8000ff7e0ff */
[----:B------:R-:W-:-:S05]  /*286b0*/  IADD3.X R167, PT, PT, R183, UR13, RZ, P3, !PT ;  /* 0x0000000db7a77c10 */ /* 0x000fca0009ffe4ff */
[----:B------:R-:W-:Y:S01]  /*286c0*/  LDGSTS.E [R10+0x70780], desc[UR20][R166.64], P2 ;  /* 0x70780000a60a7fae */ /* 0x000fe200091a1014 */
[----:B---3--:R-:W-:-:S04]  /*286d0*/  IADD3 R182, P3, PT, R20, UR12, RZ ;  /* 0x0000000c14b67c10 */ /* 0x008fc8000ff7e0ff */
[----:B------:R-:W-:Y:S02]  /*286e0*/  IADD3.X R183, PT, PT, R21, UR13, RZ, P3, !PT ;  /* 0x0000000d15b77c10 */ /* 0x000fe40009ffe4ff */
[----:B------:R-:W-:-:S03]  /*286f0*/  IADD3 R198, P3, PT, R6, UR12, RZ ;  /* 0x0000000c06c67c10 */ /* 0x000fc6000ff7e0ff */
[----:B------:R-:W-:Y:S01]  /*28700*/  LDGSTS.E [R10+0x70b80], desc[UR20][R182.64], P2 ;  /* 0x70b80000b60a7fae */ /* 0x000fe200091a1014 */
[----:B------:R-:W-:-:S05]  /*28710*/  IADD3.X R199, PT, PT, R7, UR13, RZ, P3, !PT ;  /* 0x0000000d07c77c10 */ /* 0x000fca0009ffe4ff */
[----:B------:R-:W-:Y:S01]  /*28720*/  LDGSTS.E [R10+0x70f80], desc[UR20][R198.64], P2 ;  /* 0x70f80000c60a7fae */ /* 0x000fe200091a1014 */
[----:B------:R-:W-:-:S04]  /*28730*/  IADD3 R214, P3, PT, R246, UR12, RZ ;  /* 0x0000000cf6d67c10 */ /* 0x000fc8000ff7e0ff */
[----:B------:R-:W-:Y:S02]  /*28740*/  IADD3.X R215, PT, PT, R247, UR13, RZ, P3, !PT ;  /* 0x0000000df7d77c10 */ /* 0x000fe40009ffe4ff */
[----:B------:R-:W-:-:S03]  /*28750*/  IADD3 R246, P3, PT, R190, UR12, RZ ;  /* 0x0000000cbef67c10 */ /* 0x000fc6000ff7e0ff */
[----:B------:R-:W-:Y:S01]  /*28760*/  LDGSTS.E [R10+0x71380], desc[UR20][R214.64], P2 ;  /* 0x71380000d60a7fae */ /* 0x000fe200091a1014 */
[----:B------:R-:W-:-:S05]  /*28770*/  IADD3.X R247, PT, PT, R191, UR13, RZ, P3, !PT ;  /* 0x0000000dbff77c10 */ /* 0x000fca0009ffe4ff */
[----:B------:R-:W-:Y:S01]  /*28780*/  LDGSTS.E [R10+0x71780], desc[UR20][R246.64], P2 ;  /* 0x71780000f60a7fae */ /* 0x000fe200091a1014 */
        /* <DEDUP_REMOVED lines=8> */
[----:B------:R2:W-:Y:S04]  /*28810*/  LDGSTS.E [R10+0x71f80], desc[UR20][R8.64], P2 ;  /* 0x71f80000080a7fae */ /* 0x0005e800091a1014 */
[----:B------:R2:W-:Y:S01]  /*28820*/  STL.64 [R1+0x50], R8 ;  /* 0x0000500801007387 */ /* 0x0005e20000100a00 */
[----:B-1----:R-:W-:-:S03]  /*28830*/  IADD3 R6, P3, PT, R170, UR12, RZ ;  /* 0x0000000caa067c10 */ /* 0x002fc6000ff7e0ff */
[----:B------:R-:W-:Y:S01]  /*28840*/  LDGSTS.E [R10+0x72380], desc[UR20][R210.64], P2 ;  /* 0x72380000d20a7fae */ /* 0x000fe200091a1014 */
[----:B------:R-:W-:Y:S02]  /*28850*/  IADD3.X R7, PT, PT, R171, UR13, RZ, P3, !PT ;  /* 0x0000000dab077c10 */ /* 0x000fe40009ffe4ff */
[----:B------:R-:W-:-:S03]  /*28860*/  IADD3 R16, P3, PT, R168, UR12, RZ ;  /* 0x0000000ca8107c10 */ /* 0x000fc6000ff7e0ff */
[----:B------:R1:W-:Y:S01]  /*28870*/  LDGSTS.E [R10+0x72780], desc[UR20][R6.64], P2 ;  /* 0x72780000060a7fae */ /* 0x0003e200091a1014 */
[----:B------:R-:W-:-:S03]  /*28880*/  IADD3.X R17, PT, PT, R169, UR13, RZ, P3, !PT ;  /* 0x0000000da9117c10 */ /* 0x000fc60009ffe4ff */
[----:B------:R1:W-:Y:S01]  /*28890*/  STL.64 [R1+0xa8], R6 ;  /* 0x0000a80601007387 */ /* 0x0003e20000100a00 */
[----:B--2---:R-:W-:-:S03]  /*288a0*/  IADD3 R8, P3, PT, R18, UR12, RZ ;  /* 0x0000000c12087c10 */ /* 0x004fc6000ff7e0ff */
[----:B------:R2:W-:Y:S01]  /*288b0*/  LDGSTS.E [R10+0x72b80], desc[UR20][R16.64], P2 ;  /* 0x72b80000100a7fae */ /* 0x0005e200091a1014 */
[----:B------:R-:W-:Y:S02]  /*288c0*/  IADD3.X R9, PT, PT, R19, UR13, RZ, P3, !PT ;  /* 0x0000000d13097c10 */ /* 0x000fe40009ffe4ff */
[----:B-1----:R-:W-:Y:S01]  /*288d0*/  IADD3 R6, P3, PT, R196, UR12, RZ ;  /* 0x0000000cc4067c10 */ /* 0x002fe2000ff7e0ff */
[----:B------:R2:W-:Y:S03]  /*288e0*/  STL.64 [R1+0xe8], R16 ;  /* 0x0000e81001007387 */ /* 0x0005e60000100a00 */
[----:B------:R-:W-:Y:S01]  /*288f0*/  IADD3.X R7, PT, PT, R197, UR13, RZ, P3, !PT ;  /* 0x0000000dc5077c10 */ /* 0x000fe20009ffe4ff */
[----:B------:R1:W-:Y:S04]  /*28900*/  STL.64 [R1+0x128], R8 ;  /* 0x0001280801007387 */ /* 0x0003e80000100a00 */
[----:B------:R1:W-:Y:S01]  /*28910*/  LDGSTS.E [R10+0x72f80], desc[UR20][R8.64], P2 ;  /* 0x72f80000080a7fae */ /* 0x0003e200091a1014 */
[----:B--2---:R-:W-:-:S03]  /*28920*/  IADD3 R16, P3, PT, R212, UR12, RZ ;  /* 0x0000000cd4107c10 */ /* 0x004fc6000ff7e0ff */
[----:B------:R2:W-:Y:S01]  /*28930*/  STL.64 [R1+0x168], R6 ;  /* 0x0001680601007387 */ /* 0x0005e20000100a00 */
[----:B------:R-:W-:-:S03]  /*28940*/  IADD3.X R17, PT, PT, R213, UR13, RZ, P3, !PT ;  /* 0x0000000dd5117c10 */ /* 0x000fc60009ffe4ff */
        /* <DEDUP_REMOVED lines=8> */
[----:B------:R1:W-:Y:S04]  /*289d0*/  LDGSTS.E [R10+0x73b80], desc[UR20][R8.64], P2 ;  /* 0x73b80000080a7fae */ /* 0x0003e800091a1014 */
[----:B------:R1:W-:Y:S01]  /*289e0*/  STL.64 [R1+0x228], R6 ;  /* 0x0002280601007387 */ /* 0x0003e20000100a00 */
[----:B------:R-:W-:-:S03]  /*289f0*/  ISETP.GE.AND P3, PT, R252, 0x100, PT ;  /* 0x00000100fc00780c */ /* 0x000fc60003f66270 */
[----:B------:R1:W-:Y:S01]  /*28a00*/  LDGSTS.E [R10+0x73f80], desc[UR20][R6.64], P2 ;  /* 0x73f80000060a7fae */ /* 0x0003e200091a1014 */
[----:B------:R-:W-:-:S03]  /*28a10*/  ISETP.GE.AND P2, PT, R252, 0x80, PT ;  /* 0x00000080fc00780c */ /* 0x000fc60003f46270 */
[----:B------:R-:W0:Y:S06]  /*28a20*/  LDGDEPBAR ;  /* 0x00000000000079af */ /* 0x000e2c0000000000 */
[----:B------:R-:W-:Y:S05]  /*28a30*/  @!P3 BRA `(.L_x_7) ;  /* 0x0000009c00dcb947 */ /* 0x000fea0003800000 */
[----:B------:R-:W-:Y:S01]  /*28a40*/  SHF.R.S32.HI R5, RZ, 0x1f, R252 ;  /* 0x0000001fff057819 */ /* 0x000fe200000114fc */
[----:B------:R2:W-:Y:S03]  /*28a50*/  STL.64 [R1+0x6b8], R2 ;  /* 0x0006b80201007387 */ /* 0x0005e60000100a00 */
[----:B------:R-:W-:Y:S01]  /*28a60*/  LEA.HI R5, R5, R252, RZ, 0x7 ;  /* 0x000000fc05057211 */ /* 0x000fe200078f38ff */
[----:B------:R-:W-:Y:S01]  /*28a70*/  IMAD.MOV.U32 R5, RZ, RZ, R204 ;  /* 0x000000ffff057224 */ /* 0x000fe200078e00cc */
[----:B------:R-:W3:Y:S01]  /*28a80*/  LDL.LU.64 R188, [R1+0x10] ;  /* 0x0000100001bc7983 */ /* 0x000ee20000300a00 */
[----:B-1----:R-:W-:-:S03]  /*28a90*/  IMAD.MOV.U32 R6, RZ, RZ, R205 ;  /* 0x000000ffff067224 */ /* 0x002fc600078e00cd */
[----:B------:R-:W4:Y:S01]  /*28aa0*/  LDL.LU.64 R202, [R1+0xf8] ;  /* 0x0000f80001ca7983 */ /* 0x000f220000300a00 */
[----:B------:R-:W-:Y:S02]  /*28ab0*/  IMAD.MOV.U32 R23, RZ, RZ, R24 ;  /* 0x000000ffff177224 */ /* 0x000fe400078e0018 */
[----:B------:R-:W-:Y:S01]  /*28ac0*/  IMAD.MOV.U32 R7, RZ, RZ, R128 ;  /* 0x000000ffff077224 */ /* 0x000fe200078e0080 */
[----:B------:R-:W3:Y:S01]  /*28ad0*/  LDL.LU.64 R212, [R1] ;  /* 0x0000000001d47983 */ /* 0x000ee20000300a00 */
[----:B--2---:R-:W-:Y:S02]  /*28ae0*/  IMAD.MOV.U32 R3, RZ, RZ, R13 ;  /* 0x000000ffff037224 */ /* 0x004fe400078e000d */
[----:B------:R-:W-:Y:S01]  /*28af0*/  IMAD.MOV.U32 R8, RZ, RZ, R129 ;  /* 0x000000ffff087224 */ /* 0x000fe200078e0081 */
[----:B------:R1:W-:Y:S01]  /*28b00*/  STL.64 [R1+0x6c0], R4 ;  /* 0x0006c00401007387 */ /* 0x0003e20000100a00 */
[----:B------:R-:W-:Y:S02]  /*28b10*/  IMAD.MOV.U32 R9, RZ, RZ, R112 ;  /* 0x000000ffff097224 */ /* 0x000fe400078e0070 */
[----:B------:R-:W-:Y:S01]  /*28b20*/  IMAD.MOV.U32 R2, RZ, RZ, R12 ;  /* 0x000000ffff027224 */ /* 0x000fe200078e000c */
[----:B-1----:R-:W2:Y:S04]  /*28b30*/  LDL.LU.64 R4, [R1+0x18] ;  /* 0x0000180001047983 */ /* 0x002ea80000300a00 */
[----:B------:R-:W3:Y:S01]  /*28b40*/  LDL.LU.64 R204, [R1+0x40] ;  /* 0x0000400001cc7983 */ /* 0x000ee20000300a00 */
[----:B------:R-:W-:-:S02]  /*28b50*/  IMAD.MOV.U32 R24, RZ, RZ, R25 ;  /* 0x000000ffff187224 */ /* 0x000fc400078e0019 */
[----:B------:R-:W-:Y:S02]  /*28b60*/  IMAD.MOV.U32 R25, RZ, RZ, R26 ;  /* 0x000000ffff197224 */ /* 0x000fe400078e001a */
[----:B------:R-:W-:Y:S02]  /*28b70*/  IMAD.MOV.U32 R26, RZ, RZ, R27 ;  /* 0x000000ffff1a7224 */ /* 0x000fe400078e001b */
[----:B------:R-:W-:Y:S02]  /*28b80*/  IMAD.MOV.U32 R10, RZ, RZ, R113 ;  /* 0x000000ffff0a7224 */ /* 0x000fe400078e0071 */
[----:B------:R-:W-:Y:S02]  /*28b90*/  IMAD.MOV.U32 R11, RZ, RZ, R110 ;  /* 0x000000ffff0b7224 */ /* 0x000fe400078e006e */
[----:B------:R-:W-:Y:S02]  /*28ba0*/  IMAD.MOV.U32 R13, RZ, RZ, R14 ;  /* 0x000000ffff0d7224 */ /* 0x000fe400078e000e */
[----:B------:R-:W-:-:S02]  /*28bb0*/  IMAD.MOV.U32 R27, RZ, RZ, R28 ;  /* 0x000000ffff1b7224 */ /* 0x000fc400078e001c */
[----:B------:R-:W-:Y:S02]  /*28bc0*/  IMAD.MOV.U32 R12, RZ, RZ, R111 ;  /* 0x000000ffff0c7224 */ /* 0x000fe400078e006f */
[----:B------:R-:W-:Y:S02]  /*28bd0*/  IMAD.MOV.U32 R14, RZ, RZ, R15 ;  /* 0x000000ffff0e7224 */ /* 0x000fe400078e000f */
[----:B------:R-:W-:Y:S01]  /*28be0*/  IMAD.MOV.U32 R28, RZ, RZ, R29 ;  /* 0x000000ffff1c7224 */ /* 0x000fe200078e001d */
[----:B------:R-:W-:Y:S01]  /*28bf0*/  STL.64 [R1+0x6c8], R6 ;  /* 0x0006c80601007387 */ /* 0x000fe20000100a00 */
[----:B------:R-:W-:Y:S02]  /*28c00*/  IMAD.MOV.U32 R15, RZ, RZ, R108 ;  /* 0x000000ffff0f7224 */ /* 0x000fe400078e006c */
[----:B------:R-:W-:Y:S01]  /*28c10*/  IMAD.MOV.U32 R29, RZ, RZ, R30 ;  /* 0x000000ffff1d7224 */ /* 0x000fe200078e001e */
[----:B------:R-:W-:Y:S01]  /*28c20*/  STL.64 [R1+0x6d0], R8 ;  /* 0x0006d00801007387 */ /* 0x000fe20000100a00 */
[----:B------:R-:W-:-:S02]  /*28c30*/  IMAD.MOV.U32 R16, RZ, RZ, R109 ;  /* 0x000000ffff107224 */ /* 0x000fc400078e006d */
[----:B------:R-:W-:Y:S02]  /*28c40*/  IMAD.MOV.U32 R17, RZ, RZ, R106 ;  /* 0x000000ffff117224 */ /* 0x000fe400078e006a */
[----:B------:R-:W-:Y:S01]  /*28c50*/  IMAD.MOV.U32 R30, RZ, RZ, R31 ;  /* 0x000000ffff1e7224 */ /* 0x000fe200078e001f */
[----:B------:R-:W-:Y:S01]  /*28c60*/  STL.64 [R1+0x6d8], R10 ;  /* 0x0006d80a01007387 */ /* 0x000fe20000100a00 */
[----:B------:R-:W-:Y:S02]  /*28c70*/  IMAD.MOV.U32 R18, RZ, RZ, R107 ;  /* 0x000000ffff127224 */ /* 0x000fe400078e006b */
        /* <DEDUP_REMOVED lines=8> */
[----:B------:R-:W-:Y:S01]  /*28d00*/  IMAD.MOV.U32 R33, RZ, RZ, R34 ;  /* 0x000000ffff217224 */ /* 0x000fe200078e0022 */
[----:B------:R-:W-:Y:S01]  /*28d10*/  STL.64 [R1+0x6f0], R16 ;  /* 0x0006f01001007387 */ /* 0x000fe20000100a00 */
[----:B------:R-:W-:Y:S02]  /*28d20*/  IMAD.MOV.U32 R34, RZ, RZ, R35 ;  /* 0x000000ffff227224 */ /* 0x000fe400078e0023 */
[----:B------:R-:W-:Y:S01]  /*28d30*/  IMAD.MOV.U32 R35, RZ, RZ, R36 ;  /* 0x000000ffff237224 */ /* 0x000fe200078e0024 */
[----:B------:R-:W-:Y:S01]  /*28d40*/  STL.64 [R1+0x6f8], R18 ;  /* 0x0006f81201007387 */ /* 0x000fe20000100a00 */
[----:B------:R-:W-:-:S02]  /*28d50*/  IMAD.MOV.U32 R36, RZ, RZ, R37 ;  /* 0x000000ffff247224 */ /* 0x000fc400078e0025 */
[----:B------:R-:W-:Y:S01]  /*28d60*/  IMAD.MOV.U32 R37, RZ, RZ, R38 ;  /* 0x000000ffff257224 */ /* 0x000fe200078e0026 */
[----:B------:R-:W-:Y:S01]  /*28d70*/  STL.64 [R1+0x700], R20 ;  /* 0x0007001401007387 */ /* 0x000fe20000100a00 */
[----:B------:R-:W-:Y:S02]  /*28d80*/  IMAD.MOV.U32 R38, RZ, RZ, R39 ;  /* 0x000000ffff267224 */ /* 0x000fe400078e0027 */
[----:B------:R-:W-:Y:S01]  /*28d90*/  IMAD.MOV.U32 R39, RZ, RZ, R40 ;  /* 0x000000ffff277224 */ /* 0x000fe200078e0028 */
[----:B------:R-:W-:Y:S01]  /*28da0*/  STL.64 [R1+0x708], R22 ;  /* 0x0007081601007387 */ /* 0x000fe20000100a00 */
[----:B------:R-:W-:-:S03]  /*28db0*/  IMAD.MOV.U32 R40, RZ, RZ, R41 ;  /* 0x000000ffff287224 */ /* 0x000fc600078e0029 */
[----:B------:R-:W-:Y:S01]  /*28dc0*/  STL.64 [R1+0x710], R24 ;  /* 0x0007101801007387 */ /* 0x000fe20000100a00 */
[----:B------:R-:W-:-:S03]  /*28dd0*/  IMAD.MOV.U32 R41, RZ, RZ, R42 ;  /* 0x000000ffff297224 */ /* 0x000fc600078e002a */
[----:B------:R-:W-:Y:S01]  /*28de0*/  STL.64 [R1+0x718], R26 ;  /* 0x0007181a01007387 */ /* 0x000fe20000100a00 */
[----:B------:R-:W-:-:S03]  /*28df0*/  IMAD.MOV.U32 R42, RZ, RZ, R43 ;  /* 0x000000ffff2a7224 */ /* 0x000fc600078e002b */
[----:B------:R-:W-:Y:S01]  /*28e00*/  STL.64 [R1+0x720], R28 ;  /* 0x0007201c01007387 */ /* 0x000fe20000100a00 */
[----:B------:R-:W-:-:S03]  /*28e10*/  IMAD.MOV.U32 R43, RZ, RZ, R44 ;  /* 0x000000ffff2b7224 */ /* 0x000fc600078e002c */
[----:B------:R-:W-:Y:S04]  /*28e20*/  STL.64 [R1+0x728], R30 ;  /* 0x0007281e01007387 */ /* 0x000fe80000100a00 */
[----:B------:R-:W-:Y:S04]  /*28e30*/  STL.64 [R1+0x730], R32 ;  /* 0x0007302001007387 */ /* 0x000fe80000100a00 */
[----:B------:R-:W-:Y:S04]  /*28e40*/  STL.64 [R1+0x738], R34 ;  /* 0x0007382201007387 */ /* 0x000fe80000100a00 */
[----:B------:R-:W-:Y:S04]  /*28e50*/  STL.64 [R1+0x740], R36 ;  /* 0x0007402401007387 */ /* 0x000fe80000100a00 */
[----:B------:R1:W-:Y:S04]  /*28e60*/  STL.64 [R1+0x748], R38 ;  /* 0x0007482601007387 */ /* 0x0003e80000100a00 */
[----:B------:R1:W-:Y:S04]  /*28e70*/  STL.64 [R1+0x750], R40 ;  /* 0x0007502801007387 */ /* 0x0003e80000100a00 */
[----:B------:R2:W-:Y:S04]  /*28e80*/  STL.64 [R1+0x758], R42 ;  /* 0x0007582a01007387 */ /* 0x0005e80000100a00 */
[----:B-1----:R-:W3:Y:S04]  /*28e90*/  LDL.LU.64 R38, [R1+0x100] ;  /* 0x0001000001267983 */ /* 0x002ee80000300a00 */
[----:B------:R-:W3:Y:S04]  /*28ea0*/  LDL.LU.64 R34, [R1+0x158] ;  /* 0x0001580001227983 */ /* 0x000ee80000300a00 */
[----:B------:R-:W3:Y:S04]  /*28eb0*/  LDL.LU.64 R32, [R1+0xe0] ;  /* 0x0000e00001207983 */ /* 0x000ee80000300a00 */
[----:B------:R-:W3:Y:S04]  /*28ec0*/  LDL.LU.64 R30, [R1+0x48] ;  /* 0x00004800011e7983 */ /* 0x000ee80000300a00 */
[----:B------:R-:W3:Y:S04]  /*28ed0*/  LDL.LU.64 R28, [R1+0x60] ;  /* 0x00006000011c7983 */ /* 0x000ee80000300a00 */
[----:B------:R-:W3:Y:S01]  /*28ee0*/  LDL.LU.64 R40, [R1+0x8] ;  /* 0x0000080001287983 */ /* 0x000ee20000300a00 */
[----:B------:R-:W-:-:S03]  /*28ef0*/  IMAD.MOV.U32 R36, RZ, RZ, R2 ;  /* 0x000000ffff247224 */ /* 0x000fc600078e0002 */
[----:B------:R-:W3:Y:S01]  /*28f00*/  LDL.LU.64 R18, [R1+0xd0] ;  /* 0x0000d00001127983 */ /* 0x000ee20000300a00 */
[----:B------:R-:W-:-:S03]  /*28f10*/  IMAD.MOV.U32 R37, RZ, RZ, R3 ;  /* 0x000000ffff257224 */ /* 0x000fc600078e0003 */
[----:B------:R-:W3:Y:S04]  /*28f20*/  LDL.LU.64 R26, [R1+0x30] ;  /* 0x00003000011a7983 */ /* 0x000ee80000300a00 */
[----:B------:R-:W3:Y:S04]  /*28f30*/  LDL.LU.64 R24, [R1+0xb0] ;  /* 0x0000b00001187983 */ /* 0x000ee80000300a00 */
[----:B------:R-:W3:Y:S04]  /*28f40*/  LDL.LU.64 R16, [R1+0x2c8] ;  /* 0x0002c80001107983 */ /* 0x000ee80000300a00 */
[----:B------:R-:W3:Y:S04]  /*28f50*/  LDL.LU.64 R2, [R1+0xa8] ;  /* 0x0000a80001027983 */ /* 0x000ee80000300a00 */
[----:B------:R-:W3:Y:S01]  /*28f60*/  LDL.LU.64 R22, [R1+0xb8] ;  /* 0x0000b80001167983 */ /* 0x000ee20000300a00 */
[----:B------:R-:W-:-:S03]  /*28f70*/  IMAD.MOV.U32 R197, RZ, RZ, R199 ;  /* 0x000000ffffc57224 */ /* 0x000fc600078e00c7 */
[----:B------:R-:W3:Y:S04]  /*28f80*/  LDL.LU.64 R12, [R1+0x88] ;  /* 0x00008800010c7983 */ /* 0x000ee80000300a00 */
[----:B------:R-:W3:Y:S04]  /*28f90*/  LDL.LU.64 R20, [R1+0x20] ;  /* 0x0000200001147983 */ /* 0x000ee80000300a00 */
[----:B------:R-:W3:Y:S04]  /*28fa0*/  LDL.LU.64 R14, [R1+0x1b0] ;  /* 0x0001b000010e7983 */ /* 0x000ee80000300a00 */
[----:B------:R-:W3:Y:S04]  /*28fb0*/  LDL.LU.64 R10, [R1+0x2b0] ;  /* 0x0002b000010a7983 */ /* 0x000ee80000300a00 */
[----:B------:R-:W3:Y:S01]  /*28fc0*/  LDL.LU.64 R8, [R1+0x50] ;  /* 0x0000500001087983 */ /* 0x000ee20000300a00 */
[----:B----4-:R-:W-:-:S02]  /*28fd0*/  IMAD.MOV.U32 R200, RZ, RZ, R202 ;  /* 0x000000ffffc87224 */ /* 0x010fc400078e00ca */
[----:B------:R-:W-:Y:S02]  /*28fe0*/  IMAD.MOV.U32 R199, RZ, RZ, R203 ;  /* 0x000000ffffc77224 */ /* 0x000fe400078e00cb */
[----:B--2---:R-:W-:Y:S02]  /*28ff0*/  IMAD.MOV.U32 R203, RZ, RZ, R5 ;  /* 0x000000ffffcb7224 */ /* 0x004fe400078e0005 */
[----:B---3--:R-:W-:Y:S02]  /*29000*/  IMAD.MOV.U32 R202, RZ, RZ, R204 ;  /* 0x000000ffffca7224 */ /* 0x008fe400078e00cc */
[----:B------:R-:W-:Y:S02]  /*29010*/  IMAD.MOV.U32 R204, RZ, RZ, R4 ;  /* 0x000000ffffcc7224 */ /* 0x000fe400078e0004 */
[----:B------:R-:W2:Y:S01]  /*29020*/  LDL.LU.64 R4, [R1+0x38] ;  /* 0x0000380001047983 */ /* 0x000ea20000300a00 */
[----:B------:R-:W-:Y:S02]  /*29030*/  IMAD.MOV.U32 R201, RZ, RZ, R205 ;  /* 0x000000ffffc97224 */ /* 0x000fe400078e00cd */
        /* <DEDUP_REMOVED lines=40> */
[----:B------:R-:W3:Y:S01]  /*292c0*/  LDL.LU.64 R10, [R1+0x1d8] ;  /* 0x0001d800010a7983 */ /* 0x000ee20000300a00 */
[----:B------:R-:W-:Y:S02]  /*292d0*/  IMAD.MOV.U32 R21, RZ, RZ, R9 ;  /* 0x000000ffff157224 */ /* 0x000fe400078e0009 */
[----:B------:R-:W-:Y:S01]  /*292e0*/  IMAD.MOV.U32 R14, RZ, RZ, R6 ;  /* 0x000000ffff0e7224 */ /* 0x000fe200078e0006 */
[----:B------:R-:W4:Y:S01]  /*292f0*/  LDL.LU.64 R8, [R1+0x190] ;  /* 0x0001900001087983 */ /* 0x000f220000300a00 */
[----:B------:R-:W-:-:S03]  /*29300*/  IMAD.MOV.U32 R15, RZ, RZ, R7 ;  /* 0x000000ffff0f7224 */ /* 0x000fc600078e0007 */
[----:B------:R-:W3:Y:S01]  /*29310*/  LDL.LU.64 R6, [R1+0x140] ;  /* 0x0001400001067983 */ /* 0x000ee20000300a00 */
        /* <DEDUP_REMOVED lines=10> */
[----:B--2---:R-:W-:Y:S02]  /*293c0*/  IMAD.MOV.U32 R223, RZ, RZ, R4 ;  /* 0x000000ffffdf7224 */ /* 0x004fe400078e0004 */
[----:B------:R-:W-:-:S02]  /*293d0*/  IMAD.MOV.U32 R221, RZ, RZ, R5 ;  /* 0x000000ffffdd7224 */ /* 0x000fc400078e0005 */
[----:B------:R-:W2:Y:S04]  /*293e0*/  LDL.LU.64 R4, [R1+0x58] ;  /* 0x0000580001047983 */ /* 0x000ea80000300a00 */
[----:B------:R-:W2:Y:S04]  /*293f0*/  LDL.LU.64 R34, [R1+0x1a8] ;  /* 0x0001a80001227983 */ /* 0x000ea80000300a00 */
        /* <DEDUP_REMOVED lines=88> */
[----:B---3--:R-:W-:Y:S02]  /*29980*/  IMAD.MOV.U32 R28, RZ, RZ, R10 ;  /* 0x000000ffff1c7224 */ /* 0x008fe400078e000a */
[----:B------:R-:W-:Y:S02]  /*29990*/  IMAD.MOV.U32 R29, RZ, RZ, R11 ;  /* 0x000000ffff1d7224 */ /* 0x000fe400078e000b */
[----:B------:R-:W-:Y:S02]  /*299a0*/  IMAD.MOV.U32 R77, RZ, RZ, R78 ;  /* 0x000000ffff4d7224 */ /* 0x000fe400078e004e */
[----:B------:R-:W-:Y:S02]  /*299b0*/  IMAD.MOV.U32 R225, RZ, RZ, R42 ;  /* 0x000000ffffe17224 */ /* 0x000fe400078e002a */
[----:B------:R-:W-:-:S02]  /*299c0*/  IMAD.MOV.U32 R224, RZ, RZ, R43 ;  /* 0x000000ffffe07224 */ /* 0x000fc400078e002b */
[----:B------:R-:W-:Y:S02]  /*299d0*/  IMAD.MOV.U32 R126, RZ, RZ, R32 ;  /* 0x000000ffff7e7224 */ /* 0x000fe400078e0020 */
[----:B------:R-:W-:Y:S02]  /*299e0*/  IMAD.MOV.U32 R127, RZ, RZ, R33 ;  /* 0x000000ffff7f7224 */ /* 0x000fe400078e0021 */
[----:B----4-:R-:W-:Y:S02]  /*299f0*/  IMAD.MOV.U32 R12, RZ, RZ, R8 ;  /* 0x000000ffff0c7224 */ /* 0x010fe400078e0008 */
        /* <DEDUP_REMOVED lines=41> */
[----:B--2---:R-:W-:Y:S02]  /*29c90*/  IMAD.MOV.U32 R241, RZ, RZ, R4 ;  /* 0x000000fffff17224 */ /* 0x004fe400078e0004 */
[----:B------:R-:W-:Y:S02]  /*29ca0*/  IMAD.MOV.U32 R240, RZ, RZ, R5 ;  /* 0x000000fffff07224 */ /* 0x000fe400078e0005 */
[----:B------:R-:W2:Y:S04]  /*29cb0*/  LDL.LU.64 R4, [R1+0xd8] ;  /* 0x0000d80001047983 */ /* 0x000ea80000300a00 */
[----:B------:R-:W3:Y:S04]  /*29cc0*/  LDL.LU.64 R10, [R1+0x118] ;  /* 0x00011800010a7983 */ /* 0x000ee80000300a00 */
[----:B------:R-:W4:Y:S04]  /*29cd0*/  LDL.LU.64 R8, [R1+0x130] ;  /* 0x0001300001087983 */ /* 0x000f280000300a00 */
[----:B------:R-:W2:Y:S04]  /*29ce0*/  LDL.LU.64 R6, [R1+0xe8] ;  /* 0x0000e80001067983 */ /* 0x000ea80000300a00 */
[----:B------:R-:W2:Y:S04]  /*29cf0*/  LDL.LU.64 R24, [R1+0xf0] ;  /* 0x0000f00001187983 */ /* 0x000ea80000300a00 */
[----:B------:R-:W2:Y:S04]  /*29d00*/  LDL.LU.64 R40, [R1+0xc8] ;  /* 0x0000c80001287983 */ /* 0x000ea80000300a00 */
[----:B------:R-:W3:Y:S04]  /*29d10*/  LDL.LU.64 R38, [R1+0x98] ;  /* 0x0000980001267983 */ /* 0x000ee80000300a00 */
        /* <DEDUP_REMOVED lines=12> */
[----:B------:R-:W4:Y:S01]  /*29de0*/  LDL.LU.64 R126, [R1+0x68] ;  /* 0x00006800017e7983 */ /* 0x000f220000300a00 */
        /* <DEDUP_REMOVED lines=11> */
[----:B------:R-:W4:Y:S01]  /*29ea0*/  LDL.LU.64 R28, [R1+0x1e0] ;  /* 0x0001e000011c7983 */ /* 0x000f220000300a00 */
[----:B------:R-:W-:Y:S02]  /*29eb0*/  IMAD.MOV.U32 R111, RZ, RZ, R228 ;  /* 0x000000ffff6f7224 */ /* 0x000fe400078e00e4 */
[----:B------:R-:W-:Y:S02]  /*29ec0*/  IMAD.MOV.U32 R112, RZ, RZ, R229 ;  /* 0x000000ffff707224 */ /* 0x000fe400078e00e5 */
[----:B------:R-:W-:-:S02]  /*29ed0*/  IMAD.MOV.U32 R229, RZ, RZ, R250 ;  /* 0x000000ffffe57224 */ /* 0x000fc400078e00fa */
[----:B------:R-:W-:Y:S02]  /*29ee0*/  IMAD.MOV.U32 R228, RZ, RZ, R251 ;  /* 0x000000ffffe47224 */ /* 0x000fe400078e00fb */
[----:B------:R-:W-:Y:S02]  /*29ef0*/  IMAD.MOV.U32 R251, RZ, RZ, R42 ;  /* 0x000000fffffb7224 */ /* 0x000fe400078e002a */
[----:B------:R-:W-:Y:S02]  /*29f00*/  IMAD.MOV.U32 R250, RZ, RZ, R43 ;  /* 0x000000fffffa7224 */ /* 0x000fe400078e002b */
[----:B------:R1:W5:Y:S01]  /*29f10*/  LDL.LU.64 R42, [R1+0x758] ;  /* 0x00075800012a7983 */ /* 0x0003620000300a00 */
[----:B------:R-:W-:-:S03]  /*29f20*/  IMAD.MOV.U32 R252, RZ, RZ, R27 ;  /* 0x000000fffffc7224 */ /* 0x000fc600078e001b */
[----:B------:R1:W-:Y:S04]  /*29f30*/  STL [R1], R26 ;  /* 0x0000001a01007387 */ /* 0x0003e80000100800 */
[----:B-1----:R-:W4:Y:S01]  /*29f40*/  LDL.LU.64 R26, [R1+0x138] ;  /* 0x00013800011a7983 */ /* 0x002f220000300a00 */
[----:B------:R-:W-:Y:S02]  /*29f50*/  IMAD.MOV.U32 R210, RZ, RZ, R222 ;  /* 0x000000ffffd27224 */ /* 0x000fe400078e00de */
[----:B--2---:R-:W-:Y:S01]  /*29f60*/  IMAD.MOV.U32 R222, RZ, RZ, R41 ;  /* 0x000000ffffde7224 */ /* 0x004fe200078e0029 */
[----:B------:R1:W-:Y:S04]  /*29f70*/  STL [R1+0x8], R40 ;  /* 0x0000082801007387 */ /* 0x0003e80000100800 */
[----:B-1----:R1:W5:Y:S04]  /*29f80*/  LDL.LU.64 R40, [R1+0x750] ;  /* 0x0007500001287983 */ /* 0x0023680000300a00 */
[----:B------:R2:W-:Y:S04]  /*29f90*/  STL [R1+0x4], R222 ;  /* 0x000004de01007387 */ /* 0x0005e80000100800 */
[----:B---3--:R3:W-:Y:S01]  /*29fa0*/  STL [R1+0x10], R38 ;  /* 0x0000102601007387 */ /* 0x0087e20000100800 */
[----:B--2---:R-:W-:-:S03]  /*29fb0*/  IMAD.MOV.U32 R222, RZ, RZ, R39 ;  /* 0x000000ffffde7224 */ /* 0x004fc600078e0027 */
[----:B---3--:R1:W5:Y:S04]  /*29fc0*/  LDL.LU.64 R38, [R1+0x748] ;  /* 0x0007480001267983 */ /* 0x0083680000300a00 */
[----:B------:R-:W-:Y:S04]  /*29fd0*/  STL [R1+0x18], R14 ;  /* 0x0000180e01007387 */ /* 0x000fe80000100800 */
[----:B------:R2:W-:Y:S02]  /*29fe0*/  STL [R1+0xc], R222 ;  /* 0x00000cde01007387 */ /* 0x0005e40000100800 */
[----:B--2---:R-:W-:-:S02]  /*29ff0*/  IMAD.MOV.U32 R222, RZ, RZ, R15 ;  /* 0x000000ffffde7224 */ /* 0x004fc400078e000f */
[----:B------:R-:W2:Y:S04]  /*2a000*/  LDL.LU.64 R14, [R1+0x90] ;  /* 0x00009000010e7983 */ /* 0x000ea80000300a00 */
[----:B------:R3:W-:Y:S04]  /*2a010*/  STL [R1+0x14], R222 ;  /* 0x000014de01007387 */ /* 0x0007e80000100800 */
[----:B----4-:R4:W-:Y:S01]  /*2a020*/  STL [R1+0x20], R126 ;  /* 0x0000207e01007387 */ /* 0x0109e20000100800 */
[----:B---3--:R-:W-:-:S05]  /*2a030*/  IMAD.MOV.U32 R222, RZ, RZ, R127 ;  /* 0x000000ffffde7224 */ /* 0x008fca00078e007f */
[----:B------:R3:W-:Y:S01]  /*2a040*/  STL [R1+0x1c], R222 ;  /* 0x00001cde01007387 */ /* 0x0007e20000100800 */
[----:B----4-:R-:W-:Y:S02]  /*2a050*/  IMAD.MOV.U32 R126, RZ, RZ, R20 ;  /* 0x000000ffff7e7224 */ /* 0x010fe400078e0014 */
[----:B------:R-:W-:Y:S01]  /*2a060*/  IMAD.MOV.U32 R127, RZ, RZ, R21 ;  /* 0x000000ffff7f7224 */ /* 0x000fe200078e0015 */
[----:B------:R4:W-:Y:S04]  /*2a070*/  STL [R1+0x28], R36 ;  /* 0x0000282401007387 */ /* 0x0009e80000100800 */
[----:B------:R-:W2:Y:S01]  /*2a080*/  LDL.LU.64 R20, [R1+0x2a8] ;  /* 0x0002a80001147983 */ /* 0x000ea20000300a00 */
[----:B---3--:R-:W-:-:S03]  /*2a090*/  IMAD.MOV.U32 R222, RZ, RZ, R37 ;  /* 0x000000ffffde7224 */ /* 0x008fc600078e0025 */
[----:B----4-:R1:W5:Y:S04]  /*2a0a0*/  LDL.LU.64 R36, [R1+0x740] ;  /* 0x0007400001247983 */ /* 0x0103680000300a00 */
[----:B------:R-:W-:Y:S04]  /*2a0b0*/  STL [R1+0x24], R222 ;  /* 0x000024de01007387 */ /* 0x000fe80000100800 */
[----:B------:R3:W-:Y:S04]  /*2a0c0*/  STL [R1+0x30], R28 ;  /* 0x0000301c01007387 */ /* 0x0007e80000100800 */
[----:B------:R-:W-:Y:S01]  /*2a0d0*/  STL [R1+0x38], R34 ;  /* 0x0000382201007387 */ /* 0x000fe20000100800 */
[----:B---3--:R-:W-:-:S05]  /*2a0e0*/  IMAD.MOV.U32 R28, RZ, RZ, R29 ;  /* 0x000000ffff1c7224 */ /* 0x008fca00078e001d */
[----:B------:R3:W-:Y:S01]  /*2a0f0*/  STL [R1+0x2c], R28 ;  /* 0x00002c1c01007387 */ /* 0x0007e20000100800 */
[----:B------:R-:W-:-:S03]  /*2a100*/  IMAD.MOV.U32 R222, RZ, RZ, R35 ;  /* 0x000000ffffde7224 */ /* 0x000fc600078e0023 */
[----:B---3--:R-:W3:Y:S04]  /*2a110*/  LDL.LU.64 R28, [R1+0x180] ;  /* 0x00018000011c7983 */ /* 0x008ee80000300a00 */
[----:B------:R1:W5:Y:S04]  /*2a120*/  LDL.LU.64 R34, [R1+0x738] ;  /* 0x0007380001227983 */ /* 0x0003680000300a00 */
[----:B------:R4:W-:Y:S04]  /*2a130*/  STL [R1+0x34], R222 ;  /* 0x000034de01007387 */ /* 0x0009e80000100800 */
[----:B------:R1:W-:Y:S01]  /*2a140*/  STL [R1+0x40], R26 ;  /* 0x0000401a01007387 */ /* 0x0003e20000100800 */
[----:B----4-:R-:W-:-:S03]  /*2a150*/  IMAD.MOV.U32 R222, RZ, RZ, R27 ;  /* 0x000000ffffde7224 */ /* 0x010fc600078e001b */
[----:B-1----:R-:W4:Y:S04]  /*2a160*/  LDL.LU.64 R26, [R1+0x120] ;  /* 0x00012000011a7983 */ /* 0x002f280000300a00 */
[----:B------:R-:W-:Y:S04]  /*2a170*/  STL [R1+0x3c], R222 ;  /* 0x00003cde01007387 */ /* 0x000fe80000100800 */
[----:B------:R1:W-:Y:S04]  /*2a180*/  STL [R1+0x48], R24 ;  /* 0x0000481801007387 */ /* 0x0003e80000100800 */
[----:B------:R-:W-:Y:S01]  /*2a190*/  STL [R1+0x50], R18 ;  /* 0x0000501201007387 */ /* 0x000fe20000100800 */
[----:B-1----:R-:W-:-:S05]  /*2a1a0*/  IMAD.MOV.U32 R24, RZ, RZ, R25 ;  /* 0x000000ffff187224 */ /* 0x002fca00078e0019 */
[----:B------:R1:W-:Y:S01]  /*2a1b0*/  STL [R1+0x44], R24 ;  /* 0x0000441801007387 */ /* 0x0003e20000100800 */
[----:B------:R-:W-:-:S03]  /*2a1c0*/  IMAD.MOV.U32 R222, RZ, RZ, R19 ;  /* 0x000000ffffde7224 */ /* 0x000fc600078e0013 */
[----:B-1----:R-:W4:Y:S01]  /*2a1d0*/  LDL.LU.64 R24, [R1+0xc0] ;  /* 0x0000c00001187983 */ /* 0x002f220000300a00 */
[----:B------:R-:W-:Y:S02]  /*2a1e0*/  IMAD.MOV.U32 R18, RZ, RZ, R16 ;  /* 0x000000ffff127224 */ /* 0x000fe400078e0010 */
[----:B------:R-:W-:Y:S01]  /*2a1f0*/  IMAD.MOV.U32 R19, RZ, RZ, R17 ;  /* 0x000000ffff137224 */ /* 0x000fe200078e0011 */
[----:B------:R1:W-:Y:S04]  /*2a200*/  STL [R1+0x4c], R222 ;  /* 0x00004cde01007387 */ /* 0x0003e80000100800 */
[----:B------:R1:W-:Y:S04]  /*2a210*/  STL [R1+0x58], R32 ;  /* 0x0000582001007387 */ /* 0x0003e80000100800 */
[----:B------:R-:W4:Y:S01]  /*2a220*/  LDL.LU.64 R16, [R1+0x2b8] ;  /* 0x0002b80001107983 */ /* 0x000f220000300a00 */
[----:B-1----:R-:W-:-:S03]  /*2a230*/  IMAD.MOV.U32 R222, RZ, RZ, R33 ;  /* 0x000000ffffde7224 */ /* 0x002fc600078e0021 */
[----:B------:R1:W5:Y:S04]  /*2a240*/  LDL.LU.64 R32, [R1+0x730] ;  /* 0x0007300001207983 */ /* 0x0003680000300a00 */
[----:B--2---:R2:W-:Y:S04]  /*2a250*/  STL [R1+0x60], R14 ;  /* 0x0000600e01007387 */ /* 0x0045e80000100800 */
[----:B------:R-:W-:Y:S04]  /*2a260*/  STL [R1+0x54], R222 ;  /* 0x000054de01007387 */ /* 0x000fe80000100800 */
[----:B------:R-:W-:Y:S01]  /*2a270*/  STL [R1+0x68], R126 ;  /* 0x0000687e01007387 */ /* 0x000fe20000100800 */
[----:B--2---:R-:W-:-:S05]  /*2a280*/  IMAD.MOV.U32 R14, RZ, RZ, R15 ;  /* 0x000000ffff0e7224 */ /* 0x004fca00078e000f */
[----:B------:R2:W-:Y:S04]  /*2a290*/  STL [R1+0x5c], R14 ;  /* 0x00005c0e01007387 */ /* 0x0005e80000100800 */
[----:B--2---:R-:W2:Y:S01]  /*2a2a0*/  LDL.LU.64 R14, [R1+0x1c8] ;  /* 0x0001c800010e7983 */ /* 0x004ea20000300a00 */
[----:B------:R-:W-:-:S03]  /*2a2b0*/  IMAD.MOV.U32 R126, RZ, RZ, R127 ;  /* 0x000000ffff7e7224 */ /* 0x000fc600078e007f */
[----:B------:R1:W-:Y:S04]  /*2a2c0*/  STL [R1+0x70], R20 ;  /* 0x0000701401007387 */ /* 0x0003e80000100800 */
[----:B------:R-:W-:Y:S04]  /*2a2d0*/  STL [R1+0x64], R126 ;  /* 0x0000647e01007387 */ /* 0x000fe80000100800 */
[----:B------:R-:W-:Y:S01]  /*2a2e0*/  STL [R1+0x78], R30 ;  /* 0x0000781e01007387 */ /* 0x000fe20000100800 */
[----:B-1----:R-:W-:-:S05]  /*2a2f0*/  IMAD.MOV.U32 R20, RZ, RZ, R21 ;  /* 0x000000ffff147224 */ /* 0x002fca00078e0015 */
[----:B------:R1:W-:Y:S04]  /*2a300*/  STL [R1+0x6c], R20 ;  /* 0x00006c1401007387 */ /* 0x0003e80000100800 */
[----:B-1----:R-:W2:Y:S01]  /*2a310*/  LDL.LU.64 R20, [R1+0x150] ;  /* 0x0001500001147983 */ /* 0x002ea20000300a00 */
[----:B------:R-:W-:-:S03]  /*2a320*/  IMAD.MOV.U32 R30, RZ, RZ, R31 ;  /* 0x000000ffff1e7224 */ /* 0x000fc600078e001f */
[----:B---3--:R1:W-:Y:S04]  /*2a330*/  STL [R1+0x80], R28 ;  /* 0x0000801c01007387 */ /* 0x0083e80000100800 */
[----:B------:R-:W-:Y:S01]  /*2a340*/  STL [R1+0x74], R30 ;  /* 0x0000741e01007387 */ /* 0x000fe20000100800 */
[----:B-1----:R-:W-:-:S05]  /*2a350*/  IMAD.MOV.U32 R28, RZ, RZ, R29 ;  /* 0x000000ffff1c7224 */ /* 0x002fca00078e001d */
[----:B------:R1:W-:Y:S04]  /*2a360*/  STL [R1+0x7c], R28 ;  /* 0x00007c1c01007387 */ /* 0x0003e80000100800 */
[----:B------:R3:W-:Y:S01]  /*2a370*/  STL [R1+0x88], R8 ;  /* 0x0000880801007387 */ /* 0x0007e20000100800 */
[----:B-1----:R-:W-:-:S03]  /*2a380*/  IMAD.MOV.U32 R28, RZ, RZ, R9 ;  /* 0x000000ffff1c7224 */ /* 0x002fc600078e0009 */
[----:B---3--:R-:W3:Y:S04]  /*2a390*/  LDL.LU.64 R8, [R1+0x108] ;  /* 0x0001080001087983 */ /* 0x008ee80000300a00 */
[----:B------:R-:W-:Y:S04]  /*2a3a0*/  STL [R1+0x84], R28 ;  /* 0x0000841c01007387 */ /* 0x000fe80000100800 */
[----:B----4-:R1:W-:Y:S02]  /*2a3b0*/  STL [R1+0x90], R26 ;  /* 0x0000901a01007387 */ /* 0x0103e40000100800 */
[----:B-1----:R-:W-:-:S05]  /*2a3c0*/  IMAD.MOV.U32 R26, RZ, RZ, R27 ;  /* 0x000000ffff1a7224 */ /* 0x002fca00078e001b */
[----:B------:R1:W-:Y:S04]  /*2a3d0*/  STL [R1+0x8c], R26 ;  /* 0x00008c1a01007387 */ /* 0x0003e80000100800 */
[----:B------:R4:W-:Y:S01]  /*2a3e0*/  STL [R1+0x98], R4 ;  /* 0x0000980401007387 */ /* 0x0009e20000100800 */
[----:B-1----:R-:W-:-:S03]  /*2a3f0*/  IMAD.MOV.U32 R26, RZ, RZ, R5 ;  /* 0x000000ffff1a7224 */ /* 0x002fc600078e0005 */
[----:B----4-:R-:W4:Y:S04]  /*2a400*/  LDL.LU.64 R4, [R1+0x320] ;  /* 0x0003200001047983 */ /* 0x010f280000300a00 */
[----:B------:R-:W-:Y:S04]  /*2a410*/  STL [R1+0x94], R26 ;  /* 0x0000941a01007387 */ /* 0x000fe80000100800 */
[----:B------:R1:W-:Y:S02]  /*2a420*/  STL [R1+0xa0], R24 ;  /* 0x0000a01801007387 */ /* 0x0003e40000100800 */
[----:B-1----:R-:W-:-:S05]  /*2a430*/  IMAD.MOV.U32 R24, RZ, RZ, R25 ;  /* 0x000000ffff187224 */ /* 0x002fca00078e0019 */
[----:B------:R-:W-:Y:S04]  /*2a440*/  STL [R1+0x9c], R24 ;  /* 0x00009c1801007387 */ /* 0x000fe80000100800 */
[----:B------:R1:W-:Y:S04]  /*2a450*/  STL [R1+0xa8], R2 ;  /* 0x0000a80201007387 */ /* 0x0003e80000100800 */
[----:B------:R-:W-:Y:S01]  /*2a460*/  STL [R1+0xb0], R16 ;  /* 0x0000b01001007387 */ /* 0x000fe20000100800 */
[----:B-1----:R-:W-:-:S05]  /*2a470*/  IMAD.MOV.U32 R2, RZ, RZ, R3 ;  /* 0x000000ffff027224 */ /* 0x002fca00078e0003 */
[----:B------:R1:W-:Y:S04]  /*2a480*/  STL [R1+0xa4], R2 ;  /* 0x0000a40201007387 */ /* 0x0003e80000100800 */
[----:B-1----:R-:W4:Y:S01]  /*2a490*/  LDL.LU.64 R2, [R1+0x238] ;  /* 0x0002380001027983 */ /* 0x002f220000300a00 */
[----:B------:R-:W-:-:S03]  /*2a4a0*/  IMAD.MOV.U32 R16, RZ, RZ, R17 ;  /* 0x000000ffff107224 */ /* 0x000fc600078e0011 */
[----:B------:R1:W-:Y:S04]  /*2a4b0*/  STL [R1+0xb8], R22 ;  /* 0x0000b81601007387 */ /* 0x0003e80000100800 */
[----:B------:R1:W-:Y:S02]  /*2a4c0*/  STL [R1+0xac], R16 ;  /* 0x0000ac1001007387 */ /* 0x0003e40000100800 */
[----:B-1----:R-:W-:Y:S02]  /*2a4d0*/  IMAD.MOV.U32 R22, RZ, RZ, R23 ;  /* 0x000000ffff167224 */ /* 0x002fe400078e0017 */
[----:B------:R-:W4:Y:S04]  /*2a4e0*/  LDL.LU.64 R16, [R1+0x1c0] ;  /* 0x0001c00001107983 */ /* 0x000f280000300a00 */
[----:B--2---:R1:W-:Y:S04]  /*2a4f0*/  STL [R1+0xc0], R14 ;  /* 0x0000c00e01007387 */ /* 0x0043e80000100800 */
[----:B------:R-:W-:Y:S04]  /*2a500*/  STL [R1+0xb4], R22 ;  /* 0x0000b41601007387 */ /* 0x000fe80000100800 */
[----:B------:R-:W2:Y:S01]  /*2a510*/  LDL.LU.64 R26, [R1+0x188] ;  /* 0x00018800011a7983 */ /* 0x000ea20000300a00 */
[----:B-1----:R-:W-:-:S03]  /*2a520*/  IMAD.MOV.U32 R14, RZ, RZ, R15 ;  /* 0x000000ffff0e7224 */ /* 0x002fc600078e000f */
[----:B------:R1:W-:Y:S04]  /*2a530*/  STL [R1+0xc8], R12 ;  /* 0x0000c80c01007387 */ /* 0x0003e80000100800 */
[----:B------:R1:W-:Y:S02]  /*2a540*/  STL [R1+0xbc], R14 ;  /* 0x0000bc0e01007387 */ /* 0x0003e40000100800 */
[----:B-1----:R-:W-:Y:S02]  /*2a550*/  IMAD.MOV.U32 R12, RZ, RZ, R13 ;  /* 0x000000ffff0c7224 */ /* 0x002fe400078e000d */
[----:B------:R-:W2:Y:S04]  /*2a560*/  LDL.LU.64 R14, [R1+0x160] ;  /* 0x00016000010e7983 */ /* 0x000ea80000300a00 */
[----:B------:R-:W-:Y:S04]  /*2a570*/  STL [R1+0xd0], R20 ;  /* 0x0000d01401007387 */ /* 0x000fe80000100800 */
[----:B------:R1:W-:Y:S04]  /*2a580*/  STL [R1+0xc4], R12 ;  /* 0x0000c40c01007387 */ /* 0x0003e80000100800 */
[----:B-1----:R-:W2:Y:S04]  /*2a590*/  LDL.LU.64 R12, [R1+0x148] ;  /* 0x00014800010c7983 */ /* 0x002ea80000300a00 */
[----:B------:R-:W2:Y:S01]  /*2a5a0*/  LDL.LU.64 R24, [R1+0x128] ;  /* 0x0001280001187983 */ /* 0x000ea20000300a00 */
[----:B------:R-:W-:-:S05]  /*2a5b0*/  IMAD.MOV.U32 R20, RZ, RZ, R21 ;  /* 0x000000ffff147224 */ /* 0x000fca00078e0015 */
[----:B------:R1:W-:Y:S04]  /*2a5c0*/  STL [R1+0xcc], R20 ;  /* 0x0000cc1401007387 */ /* 0x0003e80000100800 */
[----:B------:R3:W-:Y:S01]  /*2a5d0*/  STL [R1+0xd8], R10 ;  /* 0x0000d80a01007387 */ /* 0x0007e20000100800 */
[----:B-1----:R-:W-:-:S03]  /*2a5e0*/  IMAD.MOV.U32 R20, RZ, RZ, R11 ;  /* 0x000000ffff147224 */ /* 0x002fc600078e000b */
[----:B---3--:R-:W3:Y:S04]  /*2a5f0*/  LDL.LU.64 R10, [R1+0x348] ;  /* 0x00034800010a7983 */ /* 0x008ee80000300a00 */
[----:B------:R1:W-:Y:S04]  /*2a600*/  STL [R1+0xd4], R20 ;  /* 0x0000d41401007387 */ /* 0x0003e80000100800 */
[----:B------:R1:W-:Y:S02]  /*2a610*/  STL [R1+0xe0], R8 ;  /* 0x0000e00801007387 */ /* 0x0003e40000100800 */
[----:B-1----:R-:W-:-:S02]  /*2a620*/  IMAD.MOV.U32 R20, RZ, RZ, R9 ;  /* 0x000000ffff147224 */ /* 0x002fc400078e0009 */
[----:B------:R-:W3:Y:S04]  /*2a630*/  LDL.LU.64 R8, [R1+0x318] ;  /* 0x0003180001087983 */ /* 0x000ee80000300a00 */
[----:B------:R-:W-:Y:S04]  /*2a640*/  STL [R1+0xdc], R20 ;  /* 0x0000dc1401007387 */ /* 0x000fe80000100800 */
[----:B------:R1:W-:Y:S04]  /*2a650*/  STL [R1+0xe8], R6 ;  /* 0x0000e80601007387 */ /* 0x0003e80000100800 */
[----:B------:R-:W3:Y:S01]  /*2a660*/  LDL.LU.64 R22, [R1+0x2c0] ;  /* 0x0002c00001167983 */ /* 0x000ee20000300a00 */
[----:B-1----:R-:W-:-:S03]  /*2a670*/  IMAD.MOV.U32 R6, RZ, RZ, R7 ;  /* 0x000000ffff067224 */ /* 0x002fc600078e0007 */
[----:B----4-:R1:W-:Y:S04]  /*2a680*/  STL [R1+0xf0], R4 ;  /* 0x0000f00401007387 */ /* 0x0103e80000100800 */
[----:B------:R4:W-:Y:S01]  /*2a690*/  STL [R1+0xe4], R6 ;  /* 0x0000e40601007387 */ /* 0x0009e20000100800 */
[----:B-1----:R-:W-:-:S03]  /*2a6a0*/  IMAD.MOV.U32 R4, RZ, RZ, R5 ;  /* 0x000000ffff047224 */ /* 0x002fc600078e0005 */
[----:B----4-:R-:W4:Y:S04]  /*2a6b0*/  LDL.LU.64 R6, [R1+0x208] ;  /* 0x0002080001067983 */ /* 0x010f280000300a00 */
[----:B------:R-:W-:Y:S04]  /*2a6c0*/  STL [R1+0xf8], R18 ;  /* 0x0000f81201007387 */ /* 0x000fe80000100800 */
[----:B------:R1:W-:Y:S04]  /*2a6d0*/  STL [R1+0xec], R4 ;  /* 0x0000ec0401007387 */ /* 0x0003e80000100800 */
[----:B-1----:R-:W4:Y:S04]  /*2a6e0*/  LDL.LU.64 R4, [R1+0x1d0] ;  /* 0x0001d00001047983 */ /* 0x002f280000300a00 */
[----:B------:R-:W4:Y:S01]  /*2a6f0*/  LDL.LU.64 R20, [R1+0x198] ;  /* 0x0001980001147983 */ /* 0x000f220000300a00 */
[----:B------:R-:W-:-:S05]  /*2a700*/  IMAD.MOV.U32 R18, RZ, RZ, R19 ;  /* 0x000000ffff127224 */ /* 0x000fca00078e0013 */
[----:B------:R1:W-:Y:S04]  /*2a710*/  STL [R1+0xf4], R18 ;  /* 0x0000f41201007387 */ /* 0x0003e80000100800 */
[----:B------:R1:W-:Y:S02]  /*2a720*/  STL [R1+0x100], R2 ;  /* 0x0001000201007387 */ /* 0x0003e40000100800 */
[----:B-1----:R-:W-:Y:S02]  /*2a730*/  IMAD.MOV.U32 R18, RZ, RZ, R3 ;  /* 0x000000ffff127224 */ /* 0x002fe400078e0003 */
[----:B------:R-:W4:Y:S04]  /*2a740*/  LDL.LU.64 R2, [R1+0x170] ;  /* 0x0001700001027983 */ /* 0x000f280000300a00 */
[----:B------:R1:W-:Y:S04]  /*2a750*/  STL [R1+0xfc], R18 ;  /* 0x0000fc1201007387 */ /* 0x0003e80000100800 */
[----:B------:R1:W-:Y:S04]  /*2a760*/  STL [R1+0x108], R16 ;  /* 0x0001081001007387 */ /* 0x0003e80000100800 */
[----:B-1----:R-:W4:Y:S01]  /*2a770*/  LDL.LU.64 R18, [R1+0x168] ;  /* 0x0001680001127983 */ /* 0x002f220000300a00 */
[----:B------:R-:W-:-:S05]  /*2a780*/  IMAD.MOV.U32 R16, RZ, RZ, R17 ;  /* 0x000000ffff107224 */ /* 0x000fca00078e0011 */
[----:B------:R1:W-:Y:S04]  /*2a790*/  STL [R1+0x104], R16 ;  /* 0x0001041001007387 */ /* 0x0003e80000100800 */
[----:B--2---:R2:W-:Y:S04]  /*2a7a0*/  STL [R1+0x110], R26 ;  /* 0x0001101a01007387 */ /* 0x0045e80000100800 */
[----:B-1----:R-:W4:Y:S01]  /*2a7b0*/  LDL.LU.64 R16, [R1+0x368] ;  /* 0x0003680001107983 */ /* 0x002f220000300a00 */
[----:B--2---:R-:W-:-:S03]  /*2a7c0*/  IMAD.MOV.U32 R26, RZ, RZ, R27 ;  /* 0x000000ffff1a7224 */ /* 0x004fc600078e001b */
[----:B------:R-:W-:Y:S04]  /*2a7d0*/  STL [R1+0x118], R14 ;  /* 0x0001180e01007387 */ /* 0x000fe80000100800 */
[----:B------:R1:W-:Y:S02]  /*2a7e0*/  STL [R1+0x10c], R26 ;  /* 0x00010c1a01007387 */ /* 0x0003e40000100800 */
[----:B-1----:R-:W-:Y:S02]  /*2a7f0*/  IMAD.MOV.U32 R26, RZ, RZ, R15 ;  /* 0x000000ffff1a7224 */ /* 0x002fe400078e000f */
[----:B------:R-:W2:Y:S04]  /*2a800*/  LDL.LU.64 R14, [R1+0x340] ;  /* 0x00034000010e7983 */ /* 0x000ea80000300a00 */
[----:B------:R-:W-:Y:S04]  /*2a810*/  STL [R1+0x114], R26 ;  /* 0x0001141a01007387 */ /* 0x000fe80000100800 */
[----:B------:R1:W-:Y:S04]  /*2a820*/  STL [R1+0x120], R12 ;  /* 0x0001200c01007387 */ /* 0x0003e80000100800 */
[----:B------:R1:W-:Y:S02]  /*2a830*/  STL [R1+0x128], R24 ;  /* 0x0001281801007387 */ /* 0x0003e40000100800 */
[----:B-1----:R-:W-:-:S05]  /*2a840*/  IMAD.MOV.U32 R12, RZ, RZ, R13 ;  /* 0x000000ffff0c7224 */ /* 0x002fca00078e000d */
[----:B------:R1:W-:Y:S01]  /*2a850*/  STL [R1+0x11c], R12 ;  /* 0x00011c0c01007387 */ /* 0x0003e20000100800 */
[----:B------:R-:W-:-:S03]  /*2a860*/  IMAD.MOV.U32 R24, RZ, RZ, R25 ;  /* 0x000000ffff187224 */ /* 0x000fc600078e0019 */
[----:B-1----:R-:W2:Y:S04]  /*2a870*/  LDL.LU.64 R12, [R1+0x310] ;  /* 0x00031000010c7983 */ /* 0x002ea80000300a00 */
[----:B---3--:R-:W-:Y:S04]  /*2a880*/  STL [R1+0x130], R10 ;  /* 0x0001300a01007387 */ /* 0x008fe80000100800 */
[----:B------:R1:W-:Y:S02]  /*2a890*/  STL [R1+0x124], R24 ;  /* 0x0001241801007387 */ /* 0x0003e40000100800 */
[----:B-1----:R-:W-:-:S02]  /*2a8a0*/  IMAD.MOV.U32 R24, RZ, RZ, R11 ;  /* 0x000000ffff187224 */ /* 0x002fc400078e000b */
[----:B------:R-:W3:Y:S04]  /*2a8b0*/  LDL.LU.64 R10, [R1+0x260] ;  /* 0x00026000010a7983 */ /* 0x000ee80000300a00 */
[----:B------:R-:W-:Y:S04]  /*2a8c0*/  STL [R1+0x12c], R24 ;  /* 0x00012c1801007387 */ /* 0x000fe80000100800 */
[----:B------:R1:W-:Y:S04]  /*2a8d0*/  STL [R1+0x138], R8 ;  /* 0x0001380801007387 */ /* 0x0003e80000100800 */
[----:B------:R1:W-:Y:S02]  /*2a8e0*/  STL [R1+0x140], R22 ;  /* 0x0001401601007387 */ /* 0x0003e40000100800 */
[----:B-1----:R-:W-:-:S05]  /*2a8f0*/  IMAD.MOV.U32 R8, RZ, RZ, R9 ;  /* 0x000000ffff087224 */ /* 0x002fca00078e0009 */
[----:B------:R1:W-:Y:S01]  /*2a900*/  STL [R1+0x134], R8 ;  /* 0x0001340801007387 */ /* 0x0003e20000100800 */
[----:B------:R-:W-:-:S03]  /*2a910*/  IMAD.MOV.U32 R22, RZ, RZ, R23 ;  /* 0x000000ffff167224 */ /* 0x000fc600078e0017 */
[----:B-1----:R-:W3:Y:S04]  /*2a920*/  LDL.LU.64 R8, [R1+0x200] ;  /* 0x0002000001087983 */ /* 0x002ee80000300a00 */
[----:B----4-:R-:W-:Y:S04]  /*2a930*/  STL [R1+0x148], R6 ;  /* 0x0001480601007387 */ /* 0x010fe80000100800 */
[----:B------:R1:W-:Y:S02]  /*2a940*/  STL [R1+0x13c], R22 ;  /* 0x00013c1601007387 */ /* 0x0003e40000100800 */
[----:B-1----:R-:W-:-:S02]  /*2a950*/  IMAD.MOV.U32 R22, RZ, RZ, R7 ;  /* 0x000000ffff167224 */ /* 0x002fc400078e0007 */
[----:B------:R-:W4:Y:S04]  /*2a960*/  LDL.LU.64 R6, [R1+0x1f0] ;  /* 0x0001f00001067983 */ /* 0x000f280000300a00 */
[----:B------:R-:W-:Y:S04]  /*2a970*/  STL [R1+0x144], R22 ;  /* 0x0001441601007387 */ /* 0x000fe80000100800 */
[----:B------:R1:W-:Y:S04]  /*2a980*/  STL [R1+0x150], R4 ;  /* 0x0001500401007387 */ /* 0x0003e80000100800 */
[----:B------:R-:W-:Y:S01]  /*2a990*/  STL [R1+0x158], R20 ;  /* 0x0001581401007387 */ /* 0x000fe20000100800 */
[----:B-1----:R-:W-:-:S05]  /*2a9a0*/  IMAD.MOV.U32 R4, RZ, RZ, R5 ;  /* 0x000000ffff047224 */ /* 0x002fca00078e0005 */
[----:B------:R1:W-:Y:S04]  /*2a9b0*/  STL [R1+0x14c], R4 ;  /* 0x00014c0401007387 */ /* 0x0003e80000100800 */
[----:B-1----:R-:W4:Y:S01]  /*2a9c0*/  LDL.LU.64 R4, [R1+0x1a0] ;  /* 0x0001a00001047983 */ /* 0x002f220000300a00 */
[----:B------:R-:W-:-:S03]  /*2a9d0*/  IMAD.MOV.U32 R20, RZ, RZ, R21 ;  /* 0x000000ffff147224 */ /* 0x000fc600078e0015 */
[----:B------:R-:W-:Y:S04]  /*2a9e0*/  STL [R1+0x160], R2 ;  /* 0x0001600201007387 */ /* 0x000fe80000100800 */
[----:B------:R1:W-:Y:S02]  /*2a9f0*/  STL [R1+0x154], R20 ;  /* 0x0001541401007387 */ /* 0x0003e40000100800 */
[----:B-1----:R-:W-:Y:S02]  /*2aa00*/  IMAD.MOV.U32 R20, RZ, RZ, R3 ;  /* 0x000000ffff147224 */ /* 0x002fe400078e0003 */
[----:B------:R-:W4:Y:S04]  /*2aa10*/  LDL.LU.64 R2, [R1+0x1b8] ;  /* 0x0001b80001027983 */ /* 0x000f280000300a00 */
[----:B------:R-:W-:Y:S04]  /*2aa20*/  STL [R1+0x15c], R20 ;  /* 0x00015c1401007387 */ /* 0x000fe80000100800 */
[----:B------:R1:W-:Y:S02]  /*2aa30*/  STL [R1+0x168], R18 ;  /* 0x0001681201007387 */ /* 0x0003e40000100800 */
[----:B-1----:R-:W-:-:S02]  /*2aa40*/  IMAD.MOV.U32 R18, RZ, RZ, R19 ;  /* 0x000000ffff127224 */ /* 0x002fc400078e0013 */
[----:B------:R1:W-:Y:S04]  /*2aa50*/  STL [R1+0x170], R16 ;  /* 0x0001701001007387 */ /* 0x0003e80000100800 */
[----:B------:R-:W-:Y:S04]  /*2aa60*/  STL [R1+0x164], R18 ;  /* 0x0001641201007387 */ /* 0x000fe80000100800 */
[----:B------:R-:W4:Y:S01]  /*2aa70*/  LDL.LU.64 R30, [R1+0x378] ;  /* 0x00037800011e7983 */ /* 0x000f220000300a00 */
[----:B-1----:R-:W-:-:S03]  /*2aa80*/  IMAD.MOV.U32 R16, RZ, RZ, R17 ;  /* 0x000000ffff107224 */ /* 0x002fc600078e0011 */
[----:B------:R-:W4:Y:S04]  /*2aa90*/  LDL.LU.64 R28, [R1+0x360] ;  /* 0x00036000011c7983 */ /* 0x000f280000300a00 */
[----:B------:R-:W-:Y:S04]  /*2aaa0*/  STL [R1+0x16c], R16 ;  /* 0x00016c1001007387 */ /* 0x000fe80000100800 */
[----:B--2---:R1:W-:Y:S04]  /*2aab0*/  STL [R1+0x178], R14 ;  /* 0x0001780e01007387 */ /* 0x0043e80000100800 */
[----:B------:R-:W2:Y:S04]  /*2aac0*/  LDL.LU.64 R26, [R1+0x338] ;  /* 0x00033800011a7983 */ /* 0x000ea80000300a00 */
[----:B------:R-:W2:Y:S01]  /*2aad0*/  LDL.LU.64 R24, [R1+0x308] ;  /* 0x0003080001187983 */ /* 0x000ea20000300a00 */
[----:B-1----:R-:W-:-:S05]  /*2aae0*/  IMAD.MOV.U32 R14, RZ, RZ, R15 ;  /* 0x000000ffff0e7224 */ /* 0x002fca00078e000f */
[----:B------:R-:W-:Y:S04]  /*2aaf0*/  STL [R1+0x174], R14 ;  /* 0x0001740e01007387 */ /* 0x000fe80000100800 */
[----:B------:R1:W-:Y:S04]  /*2ab00*/  STL [R1+0x180], R12 ;  /* 0x0001800c01007387 */ /* 0x0003e80000100800 */
[----:B------:R-:W2:Y:S04]  /*2ab10*/  LDL.LU.64 R22, [R1+0x250] ;  /* 0x0002500001167983 */ /* 0x000ea80000300a00 */
[----:B------:R-:W2:Y:S01]  /*2ab20*/  LDL.LU.64 R20, [R1+0x218] ;  /* 0x0002180001147983 */ /* 0x000ea20000300a00 */
[----:B-1----:R-:W-:-:S05]  /*2ab30*/  IMAD.MOV.U32 R12, RZ, RZ, R13 ;  /* 0x000000ffff0c7224 */ /* 0x002fca00078e000d */
[----:B------:R-:W-:Y:S04]  /*2ab40*/  STL [R1+0x17c], R12 ;  /* 0x00017c0c01007387 */ /* 0x000fe80000100800 */
[----:B---3--:R1:W-:Y:S04]  /*2ab50*/  STL [R1+0x188], R10 ;  /* 0x0001880a01007387 */ /* 0x0083e80000100800 */
[----:B------:R-:W3:Y:S04]  /*2ab60*/  LDL.LU.64 R18, [R1+0x1f8] ;  /* 0x0001f80001127983 */ /* 0x000ee80000300a00 */
[----:B------:R-:W3:Y:S01]  /*2ab70*/  LDL.LU.64 R16, [R1+0x1e8] ;  /* 0x0001e80001107983 */ /* 0x000ee20000300a00 */
[----:B-1----:R-:W-:-:S05]  /*2ab80*/  IMAD.MOV.U32 R10, RZ, RZ, R11 ;  /* 0x000000ffff0a7224 */ /* 0x002fca00078e000b */
[----:B------:R-:W-:Y:S04]  /*2ab90*/  STL [R1+0x184], R10 ;  /* 0x0001840a01007387 */ /* 0x000fe80000100800 */
[----:B------:R1:W-:Y:S04]  /*2aba0*/  STL [R1+0x190], R8 ;  /* 0x0001900801007387 */ /* 0x0003e80000100800 */
[----:B------:R-:W3:Y:S04]  /*2abb0*/  LDL.LU.64 R14, [R1+0x380] ;  /* 0x00038000010e7983 */ /* 0x000ee80000300a00 */
[----:B------:R-:W3:Y:S01]  /*2abc0*/  LDL.LU.64 R12, [R1+0x370] ;  /* 0x00037000010c7983 */ /* 0x000ee20000300a00 */
[----:B-1----:R-:W-:-:S05]  /*2abd0*/  IMAD.MOV.U32 R8, RZ, RZ, R9 ;  /* 0x000000ffff087224 */ /* 0x002fca00078e0009 */
[----:B------:R1:W-:Y:S04]  /*2abe0*/  STL [R1+0x18c], R8 ;  /* 0x00018c0801007387 */ /* 0x0003e80000100800 */
[----:B----4-:R4:W-:Y:S04]  /*2abf0*/  STL [R1+0x198], R6 ;  /* 0x0001980601007387 */ /* 0x0109e80000100800 */
[----:B------:R-:W3:Y:S04]  /*2ac00*/  LDL.LU.64 R10, [R1+0x358] ;  /* 0x00035800010a7983 */ /* 0x000ee80000300a00 */
[----:B-1----:R-:W3:Y:S01]  /*2ac10*/  LDL.LU.64 R8, [R1+0x330] ;  /* 0x0003300001087983 */ /* 0x002ee20000300a00 */
[----:B----4-:R-:W-:-:S05]  /*2ac20*/  IMAD.MOV.U32 R6, RZ, RZ, R7 ;  /* 0x000000ffff067224 */ /* 0x010fca00078e0007 */
[----:B------:R1:W-:Y:S04]  /*2ac30*/  STL [R1+0x194], R6 ;  /* 0x0001940601007387 */ /* 0x0003e80000100800 */
[----:B------:R4:W-:Y:S04]  /*2ac40*/  STL [R1+0x1a0], R4 ;  /* 0x0001a00401007387 */ /* 0x0009e80000100800 */
[----:B-1----:R-:W3:Y:S04]  /*2ac50*/  LDL.LU.64 R6, [R1+0x268] ;  /* 0x0002680001067983 */ /* 0x002ee80000300a00 */
[----:B------:R-:W3:Y:S01]  /*2ac60*/  LDL.LU.64 R126, [R1+0x240] ;  /* 0x00024000017e7983 */ /* 0x000ee20000300a00 */
[----:B----4-:R-:W-:-:S05]  /*2ac70*/  IMAD.MOV.U32 R4, RZ, RZ, R5 ;  /* 0x000000ffff047224 */ /* 0x010fca00078e0005 */
[----:B------:R1:W-:Y:S04]  /*2ac80*/  STL [R1+0x19c], R4 ;  /* 0x00019c0401007387 */ /* 0x0003e80000100800 */
[----:B------:R4:W-:Y:S01]  /*2ac90*/  STL [R1+0x1a8], R2 ;  /* 0x0001a80201007387 */ /* 0x0009e20000100800 */
[----:B------:R-:W-:-:S03]  /*2aca0*/  IMAD.MOV.U32 R222, RZ, RZ, R3 ;  /* 0x000000ffffde7224 */ /* 0x000fc600078e0003 */
[----:B-1----:R-:W3:Y:S04]  /*2acb0*/  LDL.LU.64 R4, [R1+0x220] ;  /* 0x0002200001047983 */ /* 0x002ee80000300a00 */
[----:B----4-:R-:W4:Y:S04]  /*2acc0*/  LDL.LU.64 R2, [R1+0x228] ;  /* 0x0002280001027983 */ /* 0x010f280000300a00 */
[----:B------:R1:W-:Y:S02]  /*2acd0*/  STL [R1+0x1a4], R222 ;  /* 0x0001a4de01007387 */ /* 0x0003e40000100800 */
[----:B-1----:R-:W-:-:S02]  /*2ace0*/  IMAD.MOV.U32 R222, RZ, RZ, R31 ;  /* 0x000000ffffde7224 */ /* 0x002fc400078e001f */
[----:B------:R1:W-:Y:S04]  /*2acf0*/  STL [R1+0x1b0], R30 ;  /* 0x0001b01e01007387 */ /* 0x0003e80000100800 */
[----:B-1----:R1:W5:Y:S04]  /*2ad00*/  LDL.LU.64 R30, [R1+0x728] ;  /* 0x00072800011e7983 */ /* 0x0023680000300a00 */
[----:B------:R-:W-:Y:S04]  /*2ad10*/  STL [R1+0x1b8], R28 ;  /* 0x0001b81c01007387 */ /* 0x000fe80000100800 */
[----:B------:R1:W-:Y:S02]  /*2ad20*/  STL [R1+0x1ac], R222 ;  /* 0x0001acde01007387 */ /* 0x0003e40000100800 */
[----:B-1----:R-:W-:-:S02]  /*2ad30*/  IMAD.MOV.U32 R222, RZ, RZ, R29 ;  /* 0x000000ffffde7224 */ /* 0x002fc400078e001d */
[----:B------:R1:W5:Y:S04]  /*2ad40*/  LDL.LU.64 R28, [R1+0x720] ;  /* 0x00072000011c7983 */ /* 0x0003680000300a00 */
[----:B--2---:R-:W-:Y:S04]  /*2ad50*/  STL [R1+0x1c0], R26 ;  /* 0x0001c01a01007387 */ /* 0x004fe80000100800 */
[----:B------:R2:W-:Y:S02]  /*2ad60*/  STL [R1+0x1b4], R222 ;  /* 0x0001b4de01007387 */ /* 0x0005e40000100800 */
[----:B--2---:R-:W-:-:S02]  /*2ad70*/  IMAD.MOV.U32 R222, RZ, RZ, R27 ;  /* 0x000000ffffde7224 */ /* 0x004fc400078e001b */
[----:B------:R1:W5:Y:S04]  /*2ad80*/  LDL.LU.64 R26, [R1+0x718] ;  /* 0x00071800011a7983 */ /* 0x0003680000300a00 */
[----:B------:R-:W-:Y:S04]  /*2ad90*/  STL [R1+0x1c8], R24 ;  /* 0x0001c81801007387 */ /* 0x000fe80000100800 */
        /* <DEDUP_REMOVED lines=11> */
[----:B---3--:R-:W-:Y:S04]  /*2ae50*/  STL [R1+0x1e0], R18 ;  /* 0x0001e01201007387 */ /* 0x008fe80000100800 */
        /* <DEDUP_REMOVED lines=27> */
[----:B------:R2:W-:Y:S02]  /*2b010*/  STL [R1+0x218], R126 ;  /* 0x0002187e01007387 */ /* 0x0005e40000100800 */
[----:B--2---:R-:W2:Y:S02]  /*2b020*/  LDC R126, c[0x0][0x3a0] ;  /* 0x0000e800ff7e7b82 */ /* 0x004ea40000000800 */
[----:B------:R-:W-:Y:S04]  /*2b030*/  STL [R1+0x20c], R222 ;  /* 0x00020cde01007387 */ /* 0x000fe80000100800 */
[----:B------:R3:W-:Y:S04]  /*2b040*/  STL [R1+0x214], R127 ;  /* 0x0002147f01007387 */ /* 0x0007e80000100800 */
[----:B------:R1:W-:Y:S01]  /*2b050*/  STL [R1+0x220], R4 ;  /* 0x0002200401007387 */ /* 0x0003e20000100800 */
[----:B---3--:R-:W-:-:S03]  /*2b060*/  IMAD.MOV.U32 R127, RZ, RZ, R5 ;  /* 0x000000ffff7f7224 */ /* 0x008fc600078e0005 */
[----:B-1----:R1:W5:Y:S01]  /*2b070*/  LDL.LU.64 R4, [R1+0x6c0] ;  /* 0x0006c00001047983 */ /* 0x0023620000300a00 */
[----:B--2---:R-:W-:-:S03]  /*2b080*/  VIADD R126, R126, 0x7f ;  /* 0x0000007f7e7e7836 */ /* 0x004fc60000000000 */
[----:B----4-:R-:W-:Y:S04]  /*2b090*/  STL [R1+0x228], R2 ;  /* 0x0002280201007387 */ /* 0x010fe80000100800 */
[----:B------:R2:W-:Y:S02]  /*2b0a0*/  STL [R1+0x21c], R127 ;  /* 0x00021c7f01007387 */ /* 0x0005e40000100800 */
[----:B--2---:R-:W-:-:S04]  /*2b0b0*/  SHF.R.S32.HI R127, RZ, 0x1f, R126 ;  /* 0x0000001fff7f7819 */ /* 0x004fc8000001147e */
[----:B------:R-:W-:Y:S01]  /*2b0c0*/  LEA.HI R127, R127, R126, RZ, 0x7 ;  /* 0x0000007e7f7f7211 */ /* 0x000fe200078f38ff */
[----:B------:R-:W-:Y:S02]  /*2b0d0*/  IMAD.MOV.U32 R126, RZ, RZ, R3 ;  /* 0x000000ffff7e7224 */ /* 0x000fe400078e0003 */
[----:B------:R1:W5:Y:S04]  /*2b0e0*/  LDL.LU.64 R2, [R1+0x6b8] ;  /* 0x0006b80001027983 */ /* 0x0003680000300a00 */
[----:B------:R2:W-:Y:S02]  /*2b0f0*/  STL [R1+0x224], R126 ;  /* 0x0002247e01007387 */ /* 0x0005e40000100800 */
[----:B--2---:R-:W-:-:S04]  /*2b100*/  SHF.R.S32.HI R126, RZ, 0x7, R127 ;  /* 0x00000007ff7e7819 */ /* 0x004fc8000001147f */
[----:B------:R-:W-:-:S05]  /*2b110*/  VIMNMX R127, PT, PT, R126, 0x2, !PT ;  /* 0x000000027e7f7848 */ /* 0x000fca0007fe0100 */
[----:B------:R-:W-:-:S05]  /*2b120*/  VIADD R127, R127, 0xfffffffe ;  /* 0xfffffffe7f7f7836 */ /* 0x000fca0000000000 */
[----:B------:R1:W-:Y:S01]  /*2b130*/  STL [R1+0x22c], R127 ;  /* 0x00022c7f01007387 */ /* 0x0003e20000100800 */
[----:B------:R-:W-:Y:S02]  /*2b140*/  VIADD R222, R126, 0xfffffff8 ;  /* 0xfffffff87ede7836 */ /* 0x000fe40000000000 */
[----:B------:R-:W-:Y:S01]  /*2b150*/  IMAD.MOV.U32 R126, RZ, RZ, RZ ;  /* 0x000000ffff7e7224 */ /* 0x000fe200078e00ff */
[----:B------:R-:W-:Y:S01]  /*2b160*/  UIADD3 UR14, UPT, UPT, UR14, -0x400, URZ ;  /* 0xfffffc000e0e7890 */ /* 0x000fe2000fffe0ff */
[----:B------:R-:W-:Y:S01]  /*2b170*/  UMOV UR16, 0x1 ;  /* 0x0000000100107882 */ /* 0x000fe20000000000 */
[----:B------:R-:W-:Y:S01]  /*2b180*/  UMOV UR17, 0x7 ;  /* 0x0000000700117882 */ /* 0x000fe20000000000 */
[----:B------:R-:W-:Y:S01]  /*2b190*/  UMOV UR4, URZ ;  /* 0x000000ff00047c82 */ /* 0x000fe20008000000 */
[----:B------:R-:W-:Y:S01]  /*2b1a0*/  UMOV UR5, URZ ;  /* 0x000000ff00057c82 */ /* 0x000fe20008000000 */
[----:B------:R-:W-:-:S07]  /*2b1b0*/  UMOV UR6, URZ ;  /* 0x000000ff00067c82 */ /* 0x000fce0008000000 */
.L_x_10:
[----:B------:R-:W-:Y:S01]  /*2b1c0*/  UIADD3 UR4, UPT, UPT, UR4, 0x1, URZ ;  /* 0x0000000104047890 */ /* 0x000fe2000fffe0ff */
[----:B------:R-:W-:-:S04]  /*2b1d0*/  DEPBAR.LE SB0, 0xc ;  /* 0x000083000000791a */ /* 0x000fc80000000000 */
[----:B------:R-:W-:Y:S01]  /*2b1e0*/  ULEA UR9, UR16, UR7, 0x3 ;  /* 0x0000000710097291 */ /* 0x000fe2000f8e18ff */
[----:B------:R-:W-:Y:S01]  /*2b1f0*/  IMAD.U32 R126, R126, -0x80000000, RZ ;  /* 0x800000007e7e7824 */ /* 0x000fe200078e00ff */
[----:B------:R-:W-:Y:S02]  /*2b200*/  UISETP.GT.AND UP1, UPT, UR4, 0x7, UPT ;  /* 0x000000070400788c */ /* 0x000fe4000bf24270 */
[----:B------:R-:W-:Y:S02]  /*2b210*/  UIADD3 UR9, UPT, UPT, UR9, 0xc0000, URZ ;  /* 0x000c000009097890 */ /* 0x000fe4000fffe0ff */
[----:B------:R-:W-:Y:S01]  /*2b220*/  USEL UR4, UR4, URZ, !UP1 ;  /* 0x000000ff04047287 */ /* 0x000fe2000c800000 */
[----:B------:R-:W-:Y:S06]  /*2b230*/  BAR.SYNC.DEFER_BLOCKING 0x0 ;  /* 0x0000000000007b1d */ /* 0x000fec0000010000 */
[----:B-----5:R-:W-:Y:S05]  /*2b240*/  @P1 BRA `(.L_x_8) ;  /* 0x0000000400c81947 */ /* 0x020fea0003800000 */
[----:B------:R-:W-:Y:S02]  /*2b250*/  ULEA UR24, UR4, UR7, 0xf ;  /* 0x0000000704187291 */ /* 0x000fe4000f8e78ff */
[----:B------:R-:W-:Y:S02]  /*2b260*/  ULEA UR22, UR4, UR7, 0x10 ;  /* 0x0000000704167291 */ /* 0x000fe4000f8e80ff */
[----:B------:R-:W-:Y:S02]  /*2b270*/  UIADD3 UR24, UPT, UPT, UR24, 0x80000, URZ ;  /* 0x0008000018187890 */ /* 0x000fe4000fffe0ff */
[----:B------:R-:W-:Y:S02]  /*2b280*/  USHF.R.U32.HI UR22, URZ, 0x4, UR22 ;  /* 0x00000004ff167899 */ /* 0x000fe40008011616 */
[----:B------:R-:W-:Y:S02]  /*2b290*/  USHF.R.U32.HI UR24, URZ, 0x4, UR24 ;  /* 0x00000004ff187899 */ /* 0x000fe40008011618 */
[----:B------:R-:W-:-:S02]  /*2b2a0*/  USGXT.U32 UR66, UR22, 0xe ;  /* 0x0000000e1642789a */ /* 0x000fc40008000000 */
[----:B------:R-:W-:Y:S02]  /*2b2b0*/  USGXT.U32 UR64, UR24, 0xe ;  /* 0x0000000e1840789a */ /* 0x000fe40008000000 */
[----:B------:R-:W-:Y:S01]  /*2b2c0*/  UIADD3 UR22, UP2, UPT, UR66, 0x2, URZ ;  /* 0x0000000242167890 */ /* 0x000fe2000ff5e0ff */
[----:B------:R-:W-:Y:S01]  /*2b2d0*/  UMOV UR23, URZ ;  /* 0x000000ff00177c82 */ /* 0x000fe20008000000 */
[----:B------:R-:W-:Y:S02]  /*2b2e0*/  UIADD3 UR38, UP1, UPT, UR64, 0x2, URZ ;  /* 0x0000000240267890 */ /* 0x000fe4000ff3e0ff */
[----:B------:R-:W-:Y:S02]  /*2b2f0*/  UIADD3.X UR23, UPT, UPT, UR23, 0x40004040, URZ, UP2, !UPT ;  /* 0x4000404017177890 */ /* 0x000fe400097fe4ff */
[----:B------:R-:W-:Y:S01]  /*2b300*/  UIADD3 UR46, UP3, UPT, UR22, 0x3fe, URZ ;  /* 0x000003fe162e7890 */ /* 0x000fe2000ff7e0ff */
[----:B------:R-:W-:Y:S01]  /*2b310*/  UMOV UR18, URZ ;  /* 0x000000ff00127c82 */ /* 0x000fe20008000000 */
[----:B------:R-:W-:-:S02]  /*2b320*/  UIADD3 UR60, UP5, UPT, UR22, 0x2, URZ ;  /* 0x00000002163c7890 */ /* 0x000fc4000ffbe0ff */
[----:B------:R-:W-:Y:S02]  /*2b330*/  UIADD3.X UR39, UPT, UPT, UR18, 0x40004040, URZ, UP1, !UPT ;  /* 0x4000404012277890 */ /* 0x000fe40008ffe4ff */
[----:B------:R-:W-:Y:S02]  /*2b340*/  UIADD3 UR62, UP6, UPT, UR38, 0x2, URZ ;  /* 0x00000002263e7890 */ /* 0x000fe4000ffde0ff */
[----:B------:R-:W-:Y:S02]  /*2b350*/  UIADD3.X UR47, UPT, UPT, UR23, URZ, URZ, UP3, !UPT ;  /* 0x000000ff172f7290 */ /* 0x000fe40009ffe4ff */
[----:B------:R-:W-:Y:S02]  /*2b360*/  UIADD3 UR44, UP3, UPT, UR38, 0x200, URZ ;  /* 0x00000200262c7890 */ /* 0x000fe4000ff7e0ff */
[----:B------:R-:W-:Y:S02]  /*2b370*/  UIADD3 UR56, UP2, UPT, UR22, 0x4, URZ ;  /* 0x0000000416387890 */ /* 0x000fe4000ff5e0ff */
[----:B------:R-:W-:-:S02]  /*2b380*/  UIADD3.X UR61, UPT, UPT, UR23, URZ, URZ, UP5, !UPT ;  /* 0x000000ff173d7290 */ /* 0x000fc4000affe4ff */
[----:B------:R-:W-:Y:S02]  /*2b390*/  UIADD3 UR36, UP5, UPT, UR22, 0x404, URZ ;  /* 0x0000040416247890 */ /* 0x000fe4000ffbe0ff */
[----:B------:R-:W-:Y:S01]  /*2b3a0*/  UIADD3.X UR63, UPT, UPT, UR39, URZ, URZ, UP6, !UPT ;  /* 0x000000ff273f7290 */ /* 0x000fe2000b7fe4ff */
[----:B------:R-:W-:Y:S01]  /*2b3b0*/  UMOV UR68, 0x0 ;  /* 0x0000000000447882 */ /* 0x000fe20000000000 */
[----:B------:R-:W-:Y:S01]  /*2b3c0*/  UMOV UR69, 0x4200910 ;  /* 0x0420091000457882 */ /* 0x000fe20000000000 */
[----:B------:R-:W-:Y:S01]  /*2b3d0*/  UIADD3 UR54, UP6, UPT, UR38, 0x4, URZ ;  /* 0x0000000426367890 */ /* 0x000fe2000ffde0ff */
[----:B------:R-:W-:Y:S01]  /*2b3e0*/  UMOV UR67, 0x40004040 ;  /* 0x4000404000437882 */ /* 0x000fe20000000000 */
[----:B------:R-:W-:Y:S01]  /*2b3f0*/  UMOV UR65, 0x40004040 ;  /* 0x4000404000417882 */ /* 0x000fe20000000000 */
[----:B------:R-:W-:Y:S01]  /*2b400*/  UIADD3.X UR45, UPT, UPT, UR39, URZ, URZ, UP3, !UPT ;  /* 0x000000ff272d7290 */ /* 0x000fe20009ffe4ff */
[----:B------:R2:W-:Y:S01]  /*2b410*/  UTCHMMA gdesc[UR64], gdesc[UR66], tmem[UR8], tmem[UR68], idesc[UR69], UPT ;  /* 0x00ff4442400075ea */ /* 0x0005e2000b800008 */
[----:B------:R-:W-:-:S02]  /*2b420*/  UIADD3.X UR57, UPT, UPT, UR23, URZ, URZ, UP2, !UPT ;  /* 0x000000ff17397290 */ /* 0x000fc400097fe4ff */
[----:B------:R-:W-:Y:S01]  /*2b430*/  UIADD3 UR40, UP3, UPT, UR38, 0x202, URZ ;  /* 0x0000020226287890 */ /* 0x000fe2000ff7e0ff */
[----:B------:R-:W-:Y:S01]  /*2b440*/  UMOV UR26, UR9 ;  /* 0x00000009001a7c82 */ /* 0x000fe20008000000 */
[----:B------:R-:W-:Y:S01]  /*2b450*/  UMOV UR27, URZ ;  /* 0x000000ff001b7c82 */ /* 0x000fe20008000000 */
[----:B------:R-:W-:Y:S02]  /*2b460*/  UIADD3 UR50, UP2, UPT, UR38, 0x1fe, URZ ;  /* 0x000001fe26327890 */ /* 0x000fe4000ff5e0ff */
[----:B------:R-:W-:Y:S02]  /*2b470*/  UIADD3.X UR37, UPT, UPT, UR23, URZ, URZ, UP5, !UPT ;  /* 0x000000ff17257290 */ /* 0x000fe4000affe4ff */
[----:B--2---:R-:W-:Y:S01]  /*2b480*/  UIADD3 UR68, UP5, UPT, UR38, 0x3fe, URZ ;  /* 0x000003fe26447890 */ /* 0x004fe2000ffbe0ff */
[----:B------:R-:W-:Y:S01]  /*2b490*/  UMOV UR18, UR26 ;  /* 0x0000001a00127c82 */ /* 0x000fe20008000000 */
[----:B------:R-:W-:Y:S02]  /*2b4a0*/  UIADD3 UR42, UP1, UPT, UR22, 0x400, URZ ;  /* 0x00000400162a7890 */ /* 0x000fe4000ff3e0ff */
[----:B------:R-:W-:Y:S01]  /*2b4b0*/  UIADD3.X UR55, UPT, UPT, UR39, URZ, URZ, UP6, !UPT ;  /* 0x000000ff27377290 */ /* 0x000fe2000b7fe4ff */
[----:B------:R-:W-:Y:S01]  /*2b4c0*/  UMOV UR70, 0x0 ;  /* 0x0000000000467882 */ /* 0x000fe20000000000 */
[----:B------:R-:W-:Y:S01]  /*2b4d0*/  UMOV UR71, 0x4200910 ;  /* 0x0420091000477882 */ /* 0x000fe20000000000 */
[----:B------:R-:W-:-:S02]  /*2b4e0*/  UIADD3 UR26, UP4, UPT, UR22, 0x402, URZ ;  /* 0x00000402161a7890 */ /* 0x000fc4000ff9e0ff */
[----:B------:R2:W-:Y:S01]  /*2b4f0*/  UTCHMMA gdesc[UR38], gdesc[UR22], tmem[UR8], tmem[UR70], idesc[UR71], UPT ;  /* 0x00ff4616260075ea */ /* 0x0005e2000b800008 */
[----:B------:R-:W-:Y:S02]  /*2b500*/  UIADD3.X UR41, UPT, UPT, UR39, URZ, URZ, UP3, !UPT ;  /* 0x000000ff27297290 */ /* 0x000fe40009ffe4ff */
[----:B------:R-:W-:Y:S02]  /*2b510*/  UIADD3.X UR51, UPT, UPT, UR39, URZ, URZ, UP2, !UPT ;  /* 0x000000ff27337290 */ /* 0x000fe400097fe4ff */
[----:B------:R-:W-:Y:S02]  /*2b520*/  UIADD3 UR34, UP3, UPT, UR38, 0x204, URZ ;  /* 0x0000020426227890 */ /* 0x000fe4000ff7e0ff */
[----:B------:R-:W-:Y:S02]  /*2b530*/  UIADD3 UR32, UP6, UPT, UR22, 0x7fe, URZ ;  /* 0x000007fe16207890 */ /* 0x000fe4000ffde0ff */
[----:B------:R-:W-:Y:S02]  /*2b540*/  UIADD3.X UR69, UPT, UPT, UR39, URZ, URZ, UP5, !UPT ;  /* 0x000000ff27457290 */ /* 0x000fe4000affe4ff */
[----:B------:R-:W-:-:S02]  /*2b550*/  UIADD3 UR30, UP2, UPT, UR22, 0x800, URZ ;  /* 0x00000800161e7890 */ /* 0x000fc4000ff5e0ff */
[----:B------:R-:W-:Y:S02]  /*2b560*/  UIADD3.X UR43, UPT, UPT, UR23, URZ, URZ, UP1, !UPT ;  /* 0x000000ff172b7290 */ /* 0x000fe40008ffe4ff */
[----:B--2---:R-:W-:Y:S01]  /*2b570*/  UIADD3 UR70, UP5, UPT, UR38, 0x400, URZ ;  /* 0x0000040026467890 */ /* 0x004fe2000ffbe0ff */
[----:B------:R-:W-:Y:S01]  /*2b580*/  UMOV UR58, 0x0 ;  /* 0x00000000003a7882 */ /* 0x000fe20000000000 */
[----:B------:R-:W-:Y:S01]  /*2b590*/  UMOV UR59, 0x4200910 ;  /* 0x04200910003b7882 */ /* 0x000fe20000000000 */
[----:B------:R-:W-:Y:S01]  /*2b5a0*/  UIADD3 UR28, UP1, UPT, UR22, 0x802, URZ ;  /* 0x00000802161c7890 */ /* 0x000fe2000ff3e0ff */
[----:B------:R2:W-:Y:S01]  /*2b5b0*/  UTCHMMA gdesc[UR62], gdesc[UR60], tmem[UR8], tmem[UR58], idesc[UR59], UPT ;  /* 0x00ff3a3c3e0075ea */ /* 0x0005e2000b800008 */
[----:B------:R-:W-:Y:S02]  /*2b5c0*/  UIADD3.X UR27, UPT, UPT, UR23, URZ, URZ, UP4, !UPT ;  /* 0x000000ff171b7290 */ /* 0x000fe4000a7fe4ff */
[----:B------:R-:W-:Y:S02]  /*2b5d0*/  UIADD3 UR66, UP4, UPT, UR22, 0x804, URZ ;  /* 0x0000080416427890 */ /* 0x000fe4000ff9e0ff */
[----:B------:R-:W-:Y:S01]  /*2b5e0*/  UIADD3.X UR35, UPT, UPT, UR39, URZ, URZ, UP3, !UPT ;  /* 0x000000ff27237290 */ /* 0x000fe20009ffe4ff */
[----:B------:R-:W-:Y:S01]  /*2b5f0*/  UMOV UR52, 0x0 ;  /* 0x0000000000347882 */ /* 0x000fe20000000000 */
[----:B------:R-:W-:Y:S01]  /*2b600*/  UMOV UR53, 0x4200910 ;  /* 0x0420091000357882 */ /* 0x000fe20000000000 */
[----:B------:R-:W-:Y:S01]  /*2b610*/  UIADD3 UR64, UP3, UPT, UR22, 0xbfe, URZ ;  /* 0x00000bfe16407890 */ /* 0x000fe2000ff7e0ff */
[----:B------:R3:W-:Y:S01]  /*2b620*/  UTCHMMA gdesc[UR54], gdesc[UR56], tmem[UR8], tmem[UR52], idesc[UR53], UPT ;  /* 0x00ff3438360075ea */ /* 0x0007e2000b800008 */
[----:B------:R-:W-:-:S02]  /*2b630*/  UIADD3.X UR33, UPT, UPT, UR23, URZ, URZ, UP6, !UPT ;  /* 0x000000ff17217290 */ /* 0x000fc4000b7fe4ff */
[----:B--2---:R-:W-:Y:S02]  /*2b640*/  UIADD3 UR58, UP6, UPT, UR22, 0xc00, URZ ;  /* 0x00000c00163a7890 */ /* 0x004fe4000ffde0ff */
[----:B------:R-:W-:Y:S02]  /*2b650*/  UIADD3.X UR71, UPT, UPT, UR39, URZ, URZ, UP5, !UPT ;  /* 0x000000ff27477290 */ /* 0x000fe4000affe4ff */
[----:B------:R-:W-:Y:S01]  /*2b660*/  UIADD3.X UR31, UPT, UPT, UR23, URZ, URZ, UP2, !UPT ;  /* 0x000000ff171f7290 */ /* 0x000fe200097fe4ff */
[----:B------:R-:W-:Y:S01]  /*2b670*/  UMOV UR72, 0x0 ;  /* 0x0000000000487882 */ /* 0x000fe20000000000 */
[----:B------:R-:W-:Y:S01]  /*2b680*/  UMOV UR73, 0x4200910 ;  /* 0x0420091000497882 */ /* 0x000fe20000000000 */
[----:B------:R-:W-:Y:S01]  /*2b690*/  UIADD3 UR60, UP5, UPT, UR38, 0x402, URZ ;  /* 0x00000402263c7890 */ /* 0x000fe2000ffbe0ff */
[----:B------:R2:W-:Y:S01]  /*2b6a0*/  UTCHMMA gdesc[UR50], gdesc[UR46], tmem[UR8], tmem[UR72], idesc[UR73], UPT ;  /* 0x00ff482e320075ea */ /* 0x0005e2000b800008 */
[----:B------:R-:W-:Y:S02]  /*2b6b0*/  UIADD3 UR62, UP2, UPT, UR22, 0xc02, URZ ;  /* 0x00000c02163e7890 */ /* 0x000fe4000ff5e0ff */
[----:B------:R-:W-:-:S02]  /*2b6c0*/  UIADD3.X UR29, UPT, UPT, UR23, URZ, URZ, UP1, !UPT ;  /* 0x000000ff171d7290 */ /* 0x000fc40008ffe4ff */
[----:B---3--:R-:W-:Y:S02]  /*2b6d0*/  UIADD3 UR52, UP1, UPT, UR38, 0x404, URZ ;  /* 0x0000040426347890 */ /* 0x008fe4000ff3e0ff */
[----:B------:R-:W-:Y:S02]  /*2b6e0*/  UIADD3.X UR67, UPT, UPT, UR23, URZ, URZ, UP4, !UPT ;  /* 0x000000ff17437290 */ /* 0x000fe4000a7fe4ff */
[----:B------:R-:W-:Y:S02]  /*2b6f0*/  UIADD3 UR54, UP4, UPT, UR38, 0x5fe, URZ ;  /* 0x000005fe26367890 */ /* 0x000fe4000ff9e0ff */
[----:B------:R-:W-:Y:S02]  /*2b700*/  UIADD3.X UR65, UPT, UPT, UR23, URZ, URZ, UP3, !UPT ;  /* 0x000000ff17417290 */ /* 0x000fe40009ffe4ff */
[----:B--2---:R-:W-:Y:S02]  /*2b710*/  UIADD3 UR46, UP3, UPT, UR38, 0x600, URZ ;  /* 0x00000600262e7890 */ /* 0x004fe4000ff7e0ff */
[----:B------:R-:W-:-:S02]  /*2b720*/  UIADD3.X UR59, UPT, UPT, UR23, URZ, URZ, UP6, !UPT ;  /* 0x000000ff173b7290 */ /* 0x000fc4000b7fe4ff */
[----:B------:R-:W-:Y:S02]  /*2b730*/  UIADD3.X UR61, UPT, UPT, UR39, URZ, URZ, UP5, !UPT ;  /* 0x000000ff273d7290 */ /* 0x000fe4000affe4ff */
[----:B------:R-:W-:Y:S02]  /*2b740*/  UIADD3 UR50, UP6, UPT, UR38, 0x602, URZ ;  /* 0x0000060226327890 */ /* 0x000fe4000ffde0ff */
[----:B------:R-:W-:Y:S02]  /*2b750*/  UIADD3.X UR63, UPT, UPT, UR23, URZ, URZ, UP2, !UPT ;  /* 0x000000ff173f7290 */ /* 0x000fe400097fe4ff */
[----:B------:R-:W-:Y:S02]  /*2b760*/  UIADD3 UR22, UP5, UPT, UR22, 0xc04, URZ ;  /* 0x00000c0416167890 */ /* 0x000fe4000ffbe0ff */
[----:B------:R-:W-:Y:S02]  /*2b770*/  UIADD3 UR38, UP2, UPT, UR38, 0x604, URZ ;  /* 0x0000060426267890 */ /* 0x000fe4000ff5e0ff */
[----:B------:R-:W-:Y:S01]  /*2b780*/  UIADD3.X UR53, UPT, UPT, UR39, URZ, URZ, UP1, !UPT ;  /* 0x000000ff27357290 */ /* 0x000fe20008ffe4ff */
[----:B------:R-:W-:Y:S01]  /*2b790*/  UMOV UR48, 0x0 ;  /* 0x0000000000307882 */ /* 0x000fe20000000000 */
[----:B------:R-:W-:Y:S01]  /*2b7a0*/  UMOV UR49, 0x4200910 ;  /* 0x0420091000317882 */ /* 0x000fe20000000000 */
[----:B------:R-:W-:Y:S01]  /*2b7b0*/  UIADD3.X UR55, UPT, UPT, UR39, URZ, URZ, UP4, !UPT ;  /* 0x000000ff27377290 */ /* 0x000fe2000a7fe4ff */
[----:B------:R2:W-:Y:S01]  /*2b7c0*/  UTCHMMA gdesc[UR44], gdesc[UR42], tmem[UR8], tmem[UR48], idesc[UR49], UPT ;  /* 0x00ff302a2c0075ea */ /* 0x0005e2000b800008 */
[----:B------:R-:W-:Y:S01]  /*2b7d0*/  UMOV UR56, 0x0 ;  /* 0x0000000000387882 */ /* 0x000fe20000000000 */
[----:B------:R-:W-:Y:S01]  /*2b7e0*/  UMOV UR57, 0x4200910 ;  /* 0x0420091000397882 */ /* 0x000fe20000000000 */
[----:B------:R-:W-:Y:S01]  /*2b7f0*/  UIADD3.X UR47, UPT, UPT, UR39, URZ, URZ, UP3, !UPT ;  /* 0x000000ff272f7290 */ /* 0x000fe20009ffe4ff */
[----:B------:R3:W-:Y:S01]  /*2b800*/  UTCHMMA gdesc[UR40], gdesc[UR26], tmem[UR8], tmem[UR56], idesc[UR57], UPT ;  /* 0x00ff381a280075ea */ /* 0x0007e2000b800008 */
[----:B------:R-:W-:Y:S01]  /*2b810*/  UIADD3.X UR51, UPT, UPT, UR39, URZ, URZ, UP6, !UPT ;  /* 0x000000ff27337290 */ /* 0x000fe2000b7fe4ff */
[----:B------:R3:W-:Y:S01]  /*2b820*/  UTCHMMA gdesc[UR34], gdesc[UR36], tmem[UR8], tmem[UR72], idesc[UR73], UPT ;  /* 0x00ff4824220075ea */ /* 0x0007e2000b800008 */
[----:B------:R-:W-:Y:S01]  /*2b830*/  UIADD3.X UR23, UPT, UPT, UR23, URZ, URZ, UP5, !UPT ;  /* 0x000000ff17177290 */ /* 0x000fe2000affe4ff */
[----:B------:R3:W-:Y:S01]  /*2b840*/  UTCHMMA gdesc[UR68], gdesc[UR32], tmem[UR8], tmem[UR56], idesc[UR57], UPT ;  /* 0x00ff3820440075ea */ /* 0x0007e2000b800008 */
[----:B------:R-:W-:Y:S01]  /*2b850*/  UIADD3.X UR39, UPT, UPT, UR39, URZ, URZ, UP2, !UPT ;  /* 0x000000ff27277290 */ /* 0x000fe200097fe4ff */
[----:B--2---:R-:W-:Y:S01]  /*2b860*/  UMOV UR42, 0x0 ;  /* 0x00000000002a7882 */ /* 0x004fe20000000000 */
[----:B------:R-:W-:Y:S01]  /*2b870*/  UMOV UR43, 0x4200910 ;  /* 0x04200910002b7882 */ /* 0x000fe20000000000 */
[----:B------:R-:W-:Y:S01]  /*2b880*/  UMOV UR76, 0x0 ;  /* 0x00000000004c7882 */ /* 0x000fe20000000000 */
[----:B------:R3:W-:Y:S01]  /*2b890*/  UTCHMMA gdesc[UR70], gdesc[UR30], tmem[UR8], tmem[UR42], idesc[UR43], UPT ;  /* 0x00ff2a1e460075ea */ /* 0x0007e2000b800008 */
[----:B------:R3:W-:Y:S01]  /*2b8a0*/  UTCHMMA gdesc[UR60], gdesc[UR28], tmem[UR8], tmem[UR48], idesc[UR49], UPT ;  /* 0x00ff301c3c0075ea */ /* 0x0007e2000b800008 */
        /* <DEDUP_REMOVED lines=12> */
.L_x_8:
[----:B------:R-:W2:Y:S01]  /*2b970*/  LDC R222, c[0x0][0x3a0] ;  /* 0x0000e800ffde7b82 */ /* 0x000ea20000000800 */
[----:B---3--:R-:W-:Y:S01]  /*2b980*/  UMOV UR18, UR5 ;  /* 0x0000000500127c82 */ /* 0x008fe20008000000 */
[----:B------:R-:W3:Y:S01]  /*2b990*/  SYNCS.PHASECHK.TRANS64.TRYWAIT P4, [UR15], R126 ;  /* 0x0000007eff0075a7 */ /* 0x000ee2000808110f */
[----:B--2---:R-:W-:-:S05]  /*2b9a0*/  VIADD R222, R222, 0x7f ;  /* 0x0000007fdede7836 */ /* 0x004fca0000000000 */
[----:B-1----:R-:W-:-:S04]  /*2b9b0*/  SHF.R.S32.HI R127, RZ, 0x1f, R222 ;  /* 0x0000001fff7f7819 */ /* 0x002fc800000114de */
[----:B------:R-:W-:-:S04]  /*2b9c0*/  LEA.HI R127, R127, R222, RZ, 0x7 ;  /* 0x000000de7f7f7211 */ /* 0x000fc800078f38ff */
[----:B------:R-:W-:-:S05]  /*2b9d0*/  SHF.R.S32.HI R127, RZ, 0x7, R127 ;  /* 0x00000007ff7f7819 */ /* 0x000fca000001147f */
[----:B------:R-:W-:-:S05]  /*2b9e0*/  VIADD R127, R127, 0xfffffff8 ;  /* 0xfffffff87f7f7836 */ /* 0x000fca0000000000 */
[----:B------:R-:W-:Y:S01]  /*2b9f0*/  ISETP.LE.AND P3, PT, R127, UR6, PT ;  /* 0x000000067f007c0c */ /* 0x000fe2000bf63270 */
[----:B---3--:R-:W-:-:S12]  /*2ba00*/  @!P4 BRA `(.L_x_9) ;  /* 0x0000009000d0c947 */ /* 0x008fd80003800000 */
.L_x_16:
[----:B------:R-:W-:Y:S01]  /*2ba10*/  UIADD3 UR17, UPT, UPT, UR17, 0x1, URZ ;  /* 0x0000000111117890 */ /* 0x000fe2000fffe0ff */
[----:B------:R-:W-:Y:S01]  /*2ba20*/  BAR.SYNC.DEFER_BLOCKING 0x0 ;  /* 0x0000000000007b1d */ /* 0x000fe20000010000 */
[----:B-----5:R-:W-:Y:S01]  /*2ba30*/  IADD3 R5, P5, PT, R5, UR10, RZ ;  /* 0x0000000a05057c10 */ /* 0x020fe2000ffbe0ff */
[----:B------:R-:W-:Y:S02]  /*2ba40*/  UIMAD UR5, UR6, -0x80, UR14 ;  /* 0xffffff80060578a4 */ /* 0x000fe4000f8e020e */
[----:B------:R-:W-:Y:S01]  /*2ba50*/  UISETP.GT.AND UP1, UPT, UR17, 0x7, UPT ;  /* 0x000000071100788c */ /* 0x000fe2000bf24270 */
[----:B------:R-:W-:Y:S02]  /*2ba60*/  IADD3.X R6, PT, PT, R6, UR11, RZ, P5, !PT ;  /* 0x0000000b06067c10 */ /* 0x000fe4000affe4ff */
[----:B------:R-:W-:Y:S01]  /*2ba70*/  IADD3 R7, P5, PT, R7, UR10, RZ ;  /* 0x0000000a07077c10 */ /* 0x000fe2000ffbe0ff */
[----:B------:R-:W-:Y:S01]  /*2ba80*/  USEL UR17, UR17, URZ, !UP1 ;  /* 0x000000ff11117287 */ /* 0x000fe2000c800000 */
[----:B------:R1:W-:Y:S01]  /*2ba90*/  STL [R1+0x6d8], R213 ;  /* 0x0006d8d501007387 */ /* 0x0003e20000100800 */
[----:B------:R-:W-:Y:S01]  /*2baa0*/  ISETP.GE.AND P4, PT, R3, UR5, PT ;  /* 0x0000000503007c0c */ /* 0x000fe2000bf86270 */
[----:B------:R-:W-:Y:S01]  /*2bab0*/  IMAD.MOV.U32 R127, RZ, RZ, R6 ;  /* 0x000000ffff7f7224 */ /* 0x000fe200078e0006 */
[----:B------:R-:W-:Y:S01]  /*2bac0*/  ULEA UR15, UR17, UR7, 0xf ;  /* 0x00000007110f7291 */ /* 0x000fe2000f8e78ff */
[----:B------:R-:W-:Y:S01]  /*2bad0*/  STL [R1+0x6d4], R230 ;  /* 0x0006d4e601007387 */ /* 0x000fe20000100800 */
[----:B------:R-:W-:-:S02]  /*2bae0*/  IADD3.X R8, PT, PT, R8, UR11, RZ, P5, !PT ;  /* 0x0000000b08087c10 */ /* 0x000fc4000affe4ff */
[----:B------:R-:W-:Y:S01]  /*2baf0*/  SEL R126, RZ, 0x4, P4 ;  /* 0x00000004ff7e7807 */ /* 0x000fe20002000000 */
[----:B------:R-:W-:Y:S01]  /*2bb00*/  STL [R1+0x6d0], R247 ;  /* 0x0006d0f701007387 */ /* 0x000fe20000100800 */
[----:B------:R-:W-:Y:S01]  /*2bb10*/  IMAD.U32 R222, RZ, RZ, UR15 ;  /* 0x0000000fffde7e24 */ /* 0x000fe2000f8e00ff */
[----:B------:R-:W-:Y:S01]  /*2bb20*/  IADD3 R37, P5, PT, R37, UR10, RZ ;  /* 0x0000000a25257c10 */ /* 0x000fe2000ffbe0ff */
[----:B-1----:R-:W1:Y:S01]  /*2bb30*/  S2R R213, SR_TID.X ;  /* 0x0000000000d57919 */ /* 0x002e620000002100 */
[----:B------:R-:W-:Y:S02]  /*2bb40*/  SEL R126, R126, RZ, !P3 ;  /* 0x000000ff7e7e7207 */ /* 0x000fe40005800000 */
[----:B------:R-:W-:Y:S01]  /*2bb50*/  IADD3 R222, PT, PT, R2, 0x100000, R222 ;  /* 0x0010000002de7810 */ /* 0x000fe20007ffe0de */
[----:B------:R-:W-:Y:S01]  /*2bb60*/  STL [R1+0x6cc], R246 ;  /* 0x0006ccf601007387 */ /* 0x000fe20000100800 */
[----:B------:R-:W-:Y:S01]  /*2bb70*/  ISETP.NE.U32.AND P4, PT, R126, RZ, PT ;  /* 0x000000ff7e00720c */ /* 0x000fe20003f85070 */
[----:B------:R-:W-:Y:S01]  /*2bb80*/  IMAD.MOV.U32 R126, RZ, RZ, R5 ;  /* 0x000000ffff7e7224 */ /* 0x000fe200078e0005 */
[----:B------:R-:W-:Y:S01]  /*2bb90*/  IADD3.X R38, PT, PT, R38, UR11, RZ, P5, !PT ;  /* 0x0000000b26267c10 */ /* 0x000fe2000affe4ff */
[----:B------:R-:W-:Y:S01]  /*2bba0*/  STL [R1+0x6b8], R0 ;  /* 0x0006b80001007387 */ /* 0x000fe20000100800 */
[----:B------:R-:W-:-:S03]  /*2bbb0*/  IADD3 R39, P5, PT, R39, UR10, RZ ;  /* 0x0000000a27277c10 */ /* 0x000fc6000ffbe0ff */
[----:B------:R2:W-:Y:S01]  /*2bbc0*/  STL [R1+0x6bc], R2 ;  /* 0x0006bc0201007387 */ /* 0x0005e20000100800 */
[----:B------:R-:W-:Y:S02]  /*2bbd0*/  IADD3.X R40, PT, PT, R40, UR11, RZ, P5, !PT ;  /* 0x0000000b28287c10 */ /* 0x000fe4000affe4ff */
[----:B------:R-:W-:Y:S01]  /*2bbe0*/  IADD3 R69, P5, PT, R69, UR10, RZ ;  /* 0x0000000a45457c10 */ /* 0x000fe2000ffbe0ff */
[----:B------:R3:W-:Y:S03]  /*2bbf0*/  STL [R1+0x6c4], R5 ;  /* 0x0006c40501007387 */ /* 0x0007e60000100800 */
[----:B------:R-:W-:Y:S01]  /*2bc00*/  IADD3.X R70, PT, PT, R70, UR11, RZ, P5, !PT ;  /* 0x0000000b46467c10 */ /* 0x000fe2000affe4ff */
[----:B------:R4:W-:Y:S04]  /*2bc10*/  STL [R1+0x6c0], R6 ;  /* 0x0006c00601007387 */ /* 0x0009e80000100800 */
[----:B------:R3:W-:Y:S04]  /*2bc20*/  STL [R1+0x6c8], R8 ;  /* 0x0006c80801007387 */ /* 0x0007e80000100800 */
[----:B--2---:R-:W2:Y:S01]  /*2bc30*/  LDL R2, [R1+0x6b4] ;  /* 0x0006b40001027983 */ /* 0x004ea20000100800 */
[----:B-1----:R-:W-:-:S03]  /*2bc40*/  SHF.R.U32.HI R213, RZ, 0x6, R213 ;  /* 0x00000006ffd57819 */ /* 0x002fc600000116d5 */
[----:B------:R-:W-:Y:S01]  /*2bc50*/  @!PT LDS RZ, [RZ] ;  /* 0x00000000fffff984 */ /* 0x000fe20000000800 */
[----:B------:R-:W-:Y:S01]  /*2bc60*/  @!PT LDS RZ, [RZ] ;  /* 0x00000000fffff984 */ /* 0x000fe20000000800 */
[----:B------:R-:W-:Y:S01]  /*2bc70*/  @!PT LDS RZ, [RZ] ;  /* 0x00000000fffff984 */ /* 0x000fe20000000800 */
[----:B------:R1:W-:Y:S01]  /*2bc80*/  LDGSTS.E [R222+-0x80000], desc[UR20][R126.64], P4 ;  /* 0x800000007ede7fae */ /* 0x0003e2000a1a1014 */
[----:B------:R-:W-:-:S04]  /*2bc90*/  SGXT.U32 R213, R213, 0x1 ;  /* 0x00000001d5d5781a */ /* 0x000fc80000000000 */
[----:B------:R-:W-:-:S04]  /*2bca0*/  LOP3.LUT R213, R213, 0x2, RZ, 0xfc, !PT ;  /* 0x00000002d5d57812 */ /* 0x000fc800078efcff */
[----:B------:R-:W-:Y:S01]  /*2bcb0*/  ISETP.GE.AND P4, PT, R213, UR5, PT ;  /* 0x00000005d5007c0c */ /* 0x000fe2000bf86270 */
[----:B-1----:R-:W-:Y:S01]  /*2bcc0*/  IMAD.MOV.U32 R127, RZ, RZ, R8 ;  /* 0x000000ffff7f7224 */ /* 0x002fe200078e0008 */
[----:B------:R-:W1:Y:S02]  /*2bcd0*/  S2R R213, SR_TID.X ;  /* 0x0000000000d57919 */ /* 0x000e640000002100 */
[----:B------:R-:W-:-:S04]  /*2bce0*/  SEL R126, RZ, 0x4, P4 ;  /* 0x00000004ff7e7807 */ /* 0x000fc80002000000 */
[----:B------:R-:W-:-:S04]  /*2bcf0*/  SEL R126, R126, RZ, !P3 ;  /* 0x000000ff7e7e7207 */ /* 0x000fc80005800000 */
[----:B------:R-:W-:Y:S01]  /*2bd00*/  ISETP.NE.U32.AND P4, PT, R126, RZ, PT ;  /* 0x000000ff7e00720c */ /* 0x000fe20003f85070 */
[----:B------:R-:W-:-:S12]  /*2bd10*/  IMAD.MOV.U32 R126, RZ, RZ, R7 ;  /* 0x000000ffff7e7224 */ /* 0x000fd800078e0007 */
[----:B------:R3:W-:Y:S01]  /*2bd20*/  LDGSTS.E [R222+-0x7fff8], desc[UR20][R126.64], P4 ;  /* 0x800080007ede7fae */ /* 0x0007e2000a1a1014 */
[----:B-1----:R-:W-:Y:S01]  /*2bd30*/  SHF.R.U32.HI R213, RZ, 0x6, R213 ;  /* 0x00000006ffd57819 */ /* 0x002fe200000116d5 */
[----:B---3--:R-:W-:-:S03]  /*2bd40*/  IMAD.MOV.U32 R127, RZ, RZ, R38 ;  /* 0x000000ffff7f7224 */ /* 0x008fc600078e0026 */
[----:B------:R-:W-:-:S04]  /*2bd50*/  SGXT.U32 R213, R213, 0x1 ;  /* 0x00000001d5d5781a */ /* 0x000fc80000000000 */
[----:B------:R-:W-:-:S04]  /*2bd60*/  LOP3.LUT R213, R213, 0x20, RZ, 0xfc, !PT ;  /* 0x00000020d5d57812 */ /* 0x000fc800078efcff */
[----:B------:R-:W-:Y:S02]  /*2bd70*/  ISETP.GE.AND P4, PT, R213, UR5, PT ;  /* 0x00000005d5007c0c */ /* 0x000fe4000bf86270 */
        /* <DEDUP_REMOVED lines=28> */
[----:B-1----:R-:W-:-:S04]  /*2bf40*/  SHF.R.U32.HI R0, RZ, 0x6, R213 ;  /* 0x00000006ff007819 */ /* 0x002fc800000116d5 */
[----:B------:R-:W-:-:S04]  /*2bf50*/  SGXT.U32 R0, R0, 0x1 ;  /* 0x000000010000781a */ /* 0x000fc80000000000 */
[----:B------:R-:W-:-:S04]  /*2bf60*/  LOP3.LUT R0, R0, 0x42, RZ, 0xfc, !PT ;  /* 0x0000004200007812 */ /* 0x000fc800078efcff */
[----:B------:R-:W-:-:S04]  /*2bf70*/  ISETP.GE.AND P4, PT, R0, UR5, PT ;  /* 0x0000000500007c0c */ /* 0x000fc8000bf86270 */
[----:B---3--:R-:W-:-:S04]  /*2bf80*/  SEL R126, RZ, 0x4, P4 ;  /* 0x00000004ff7e7807 */ /* 0x008fc80002000000 */
[----:B------:R-:W-:Y:S02]  /*2bf90*/  SEL R126, R126, RZ, !P3 ;  /* 0x000000ff7e7e7207 */ /* 0x000fe40005800000 */
[----:B------:R-:W-:Y:S02]  /*2bfa0*/  IADD3 R71, P5, PT, R71, UR10, RZ ;  /* 0x0000000a47477c10 */ /* 0x000fe4000ffbe0ff */
[----:B------:R-:W-:Y:S02]  /*2bfb0*/  ISETP.NE.U32.AND P4, PT, R126, RZ, PT ;  /* 0x000000ff7e00720c */ /* 0x000fe40003f85070 */
[----:B------:R-:W-:Y:S02]  /*2bfc0*/  SHF.R.U32.HI R0, RZ, 0x6, R213 ;  /* 0x00000006ff007819 */ /* 0x000fe400000116d5 */
[----:B------:R-:W-:Y:S02]  /*2bfd0*/  IADD3.X R72, PT, PT, R72, UR11, RZ, P5, !PT ;  /* 0x0000000b48487c10 */ /* 0x000fe4000affe4ff */
[----:B------:R-:W-:Y:S01]  /*2bfe0*/  SGXT.U32 R0, R0, 0x1 ;  /* 0x000000010000781a */ /* 0x000fe20000000000 */
[----:B------:R-:W-:-:S02]  /*2bff0*/  IMAD.MOV.U32 R126, RZ, RZ, R71 ;  /* 0x000000ffff7e7224 */ /* 0x000fc400078e0047 */
[----:B------:R-:W-:Y:S01]  /*2c000*/  IMAD.MOV.U32 R127, RZ, RZ, R72 ;  /* 0x000000ffff7f7224 */ /* 0x000fe200078e0048 */
[----:B------:R-:W-:-:S04]  /*2c010*/  LOP3.LUT R0, R0, 0x60, RZ, 0xfc, !PT ;  /* 0x0000006000007812 */ /* 0x000fc800078efcff */
[----:B------:R1:W-:Y:S01]  /*2c020*/  LDGSTS.E [R222+-0x7bff8], desc[UR20][R126.64], P4 ;  /* 0x840080007ede7fae */ /* 0x0003e2000a1a1014 */
[----:B------:R-:W-:Y:S02]  /*2c030*/  ISETP.GE.AND P4, PT, R0, UR5, PT ;  /* 0x0000000500007c0c */ /* 0x000fe4000bf86270 */
[----:B------:R-:W-:Y:S02]  /*2c040*/  IADD3 R101, P5, PT, R101, UR10, RZ ;  /* 0x0000000a65657c10 */ /* 0x000fe4000ffbe0ff */
[----:B-1----:R-:W-:-:S04]  /*2c050*/  SEL R126, RZ, 0x4, P4 ;  /* 0x00000004ff7e7807 */ /* 0x002fc80002000000 */
[----:B------:R-:W-:Y:S02]  /*2c060*/  SEL R126, R126, RZ, !P3 ;  /* 0x000000ff7e7e7207 */ /* 0x000fe40005800000 */
[----:B------:R-:W-:Y:S02]  /*2c070*/  SHF.R.U32.HI R0, RZ, 0x6, R213 ;  /* 0x00000006ff007819 */ /* 0x000fe400000116d5 */
[----:B------:R-:W-:Y:S02]  /*2c080*/  ISETP.NE.U32.AND P4, PT, R126, RZ, PT ;  /* 0x000000ff7e00720c */ /* 0x000fe40003f85070 */
[----:B------:R-:W-:Y:S02]  /*2c090*/  IADD3.X R102, PT, PT, R102, UR11, RZ, P5, !PT ;  /* 0x0000000b66667c10 */ /* 0x000fe4000affe4ff */
[----:B------:R-:W-:Y:S01]  /*2c0a0*/  SGXT.U32 R0, R0, 0x1 ;  /* 0x000000010000781a */ /* 0x000fe20000000000 */
[----:B------:R-:W-:Y:S02]  /*2c0b0*/  IMAD.MOV.U32 R126, RZ, RZ, R101 ;  /* 0x000000ffff7e7224 */ /* 0x000fe400078e0065 */
[----:B------:R-:W-:Y:S01]  /*2c0c0*/  IMAD.MOV.U32 R127, RZ, RZ, R102 ;  /* 0x000000ffff7f7224 */ /* 0x000fe200078e0066 */
[----:B------:R-:W-:-:S05]  /*2c0d0*/  LOP3.LUT R0, R0, 0x62, RZ, 0xfc, !PT ;  /* 0x0000006200007812 */ /* 0x000fca00078efcff */
[----:B------:R1:W-:Y:S01]  /*2c0e0*/  LDGSTS.E [R222+-0x7a000], desc[UR20][R126.64], P4 ;  /* 0x860000007ede7fae */ /* 0x0003e2000a1a1014 */
[----:B------:R-:W-:Y:S02]  /*2c0f0*/  ISETP.GE.AND P4, PT, R0, UR5, PT ;  /* 0x0000000500007c0c */ /* 0x000fe4000bf86270 */
[----:B------:R-:W-:Y:S02]  /*2c100*/  IADD3 R103, P5, PT, R103, UR10, RZ ;  /* 0x0000000a67677c10 */ /* 0x000fe4000ffbe0ff */
[----:B-1----:R-:W-:-:S04]  /*2c110*/  SEL R126, RZ, 0x4, P4 ;  /* 0x00000004ff7e7807 */ /* 0x002fc80002000000 */
[----:B------:R-:W-:-:S04]  /*2c120*/  SEL R126, R126, RZ, !P3 ;  /* 0x000000ff7e7e7207 */ /* 0x000fc80005800000 */
[----:B------:R-:W-:Y:S02]  /*2c130*/  ISETP.NE.U32.AND P4, PT, R126, RZ, PT ;  /* 0x000000ff7e00720c */ /* 0x000fe40003f85070 */
[----:B------:R-:W-:Y:S01]  /*2c140*/  IADD3.X R104, PT, PT, R104, UR11, RZ, P5, !PT ;  /* 0x0000000b68687c10 */ /* 0x000fe2000affe4ff */
[----:B------:R-:W-:-:S04]  /*2c150*/  IMAD.MOV.U32 R126, RZ, RZ, R103 ;  /* 0x000000ffff7e7224 */ /* 0x000fc800078e0067 */
[----:B------:R-:W-:-:S06]  /*2c160*/  IMAD.MOV.U32 R127, RZ, RZ, R104 ;  /* 0x000000ffff7f7224 */ /* 0x000fcc00078e0068 */
[----:B------:R1:W-:Y:S02]  /*2c170*/  LDGSTS.E [R222+-0x79ff8], desc[UR20][R126.64], P4 ;  /* 0x860080007ede7fae */ /* 0x0003e4000a1a1014 */
[----:B-1----:R-:W-:-:S05]  /*2c180*/  IMAD.U32 R222, RZ, RZ, UR15 ;  /* 0x0000000fffde7e24 */ /* 0x002fca000f8e00ff */
[----:B--2---:R-:W-:Y:S02]  /*2c190*/  IADD3 R222, PT, PT, R2, 0x100000, R222 ;  /* 0x0010000002de7810 */ /* 0x004fe40007ffe0de */
[----:B------:R-:W2:Y:S01]  /*2c1a0*/  LDL R2, [R1+0x6b0] ;  /* 0x0006b00001027983 */ /* 0x000ea20000100800 */
[----:B------:R-:W-:-:S04]  /*2c1b0*/  SHF.R.U32.HI R0, RZ, 0x6, R213 ;  /* 0x00000006ff007819 */ /* 0x000fc800000116d5 */
[----:B------:R-:W-:-:S04]  /*2c1c0*/  SGXT.U32 R0, R0, 0x1 ;  /* 0x000000010000781a */ /* 0x000fc80000000000 */
[----:B------:R-:W-:-:S04]  /*2c1d0*/  LOP3.LUT R0, R0, 0x4, RZ, 0xfc, !PT ;  /* 0x0000000400007812 */ /* 0x000fc800078efcff */
[----:B------:R-:W-:-:S04]  /*2c1e0*/  ISETP.GE.AND P4, PT, R0, UR5, PT ;  /* 0x0000000500007c0c */ /* 0x000fc8000bf86270 */
[----:B------:R-:W-:-:S04]  /*2c1f0*/  SEL R126, RZ, 0x4, P4 ;  /* 0x00000004ff7e7807 */ /* 0x000fc80002000000 */
        /* <DEDUP_REMOVED lines=490> */
[----:B------:R-:W-:Y:S02]  /*2e0a0*/  SHF.R.U32.HI R0, RZ, 0x6, R213 ;  /* 0x00000006ff007819 */ /* 0x000fe400000116d5 */
[----:B------:R-:W-:Y:S01]  /*2e0b0*/  IADD3 R29, P5, PT, R29, UR10, RZ ;  /* 0x0000000a1d1d7c10 */ /* 0x000fe2000ffbe0ff */
[----:B------:R-:W3:Y:S01]  /*2e0c0*/  LDL.LU R5, [R1+0x2c] ;  /* 0x00002c0001057983 */ /* 0x000ee20000300800 */
[----:B------:R-:W-:Y:S02]  /*2e0d0*/  SGXT.U32 R0, R0, 0x1 ;  /* 0x000000010000781a */ /* 0x000fe40000000000 */
[----:B------:R-:W-:Y:S01]  /*2e0e0*/  IADD3.X R30, PT, PT, R30, UR11, RZ, P5, !PT ;  /* 0x0000000b1e1e7c10 */ /* 0x000fe2000affe4ff */
[----:B------:R-:W3:Y:S01]  /*2e0f0*/  LDL.LU R3, [R1+0x30] ;  /* 0x0000300001037983 */ /* 0x000ee20000300800 */
[----:B------:R-:W-:-:S04]  /*2e100*/  LOP3.LUT R0, R0, 0x18, RZ, 0xfc, !PT ;  /* 0x0000001800007812 */ /* 0x000fc800078efcff */
[----:B------:R-:W-:-:S04]  /*2e110*/  ISETP.GE.AND P4, PT, R0, UR5, PT ;  /* 0x0000000500007c0c */ /* 0x000fc8000bf86270 */
[----:B------:R-:W-:-:S04]  /*2e120*/  SEL R126, RZ, 0x4, P4 ;  /* 0x00000004ff7e7807 */ /* 0x000fc80002000000 */
[----:B------:R-:W-:Y:S02]  /*2e130*/  SEL R126, R126, RZ, !P3 ;  /* 0x000000ff7e7e7207 */ /* 0x000fe40005800000 */
[----:B------:R-:W-:Y:S02]  /*2e140*/  SHF.R.U32.HI R0, RZ, 0x6, R213 ;  /* 0x00000006ff007819 */ /* 0x000fe400000116d5 */
[----:B------:R-:W-:Y:S02]  /*2e150*/  ISETP.NE.U32.AND P4, PT, R126, RZ, PT ;  /* 0x000000ff7e00720c */ /* 0x000fe40003f85070 */
[----:B------:R-:W-:Y:S01]  /*2e160*/  SGXT.U32 R0, R0, 0x1 ;  /* 0x000000010000781a */ /* 0x000fe20000000000 */
[----:B------:R-:W-:Y:S02]  /*2e170*/  IMAD.MOV.U32 R126, RZ, RZ, R29 ;  /* 0x000000ffff7e7224 */ /* 0x000fe400078e001d */
[----:B------:R-:W-:Y:S01]  /*2e180*/  IMAD.MOV.U32 R127, RZ, RZ, R30 ;  /* 0x000000ffff7f7224 */ /* 0x000fe200078e001e */
[----:B------:R-:W-:-:S07]  /*2e190*/  LOP3.LUT R0, R0, 0x1a, RZ, 0xfc, !PT ;  /* 0x0000001a00007812 */ /* 0x000fce00078efcff */
        /* <DEDUP_REMOVED lines=88> */
[----:B------:R-:W-:Y:S01]  /*2e720*/  SEL R126, R126, RZ, !P3 ;  /* 0x000000ff7e7e7207 */ /* 0x000fe20005800000 */
[----:B------:R-:W-:Y:S01]  /*2e730*/  IMAD.U32 R222, RZ, RZ, UR15 ;  /* 0x0000000fffde7e24 */ /* 0x000fe2000f8e00ff */
[----:B------:R-:W-:Y:S02]  /*2e740*/  SHF.R.U32.HI R0, RZ, 0x6, R213 ;  /* 0x00000006ff007819 */ /* 0x000fe400000116d5 */
[----:B------:R-:W-:Y:S02]  /*2e750*/  ISETP.NE.U32.AND P4, PT, R126, RZ, PT ;  /* 0x000000ff7e00720c */ /* 0x000fe40003f85070 */
[----:B------:R-:W-:Y:S02]  /*2e760*/  IADD3.X R34, PT, PT, R34, UR11, RZ, P5, !PT ;  /* 0x0000000b22227c10 */ /* 0x000fe4000affe4ff */
[----:B------:R-:W-:Y:S01]  /*2e770*/  SGXT.U32 R0, R0, 0x1 ;  /* 0x000000010000781a */ /* 0x000fe20000000000 */
[----:B------:R-:W-:Y:S02]  /*2e780*/  IMAD.MOV.U32 R126, RZ, RZ, R33 ;  /* 0x000000ffff7e7224 */ /* 0x000fe400078e0021 */
[----:B------:R-:W-:Y:S01]  /*2e790*/  IMAD.MOV.U32 R127, RZ, RZ, R34 ;  /* 0x000000ffff7f7224 */ /* 0x000fe200078e0022 */
[----:B------:R-:W-:-:S02]  /*2e7a0*/  LOP3.LUT R0, R0, 0x1e, RZ, 0xfc, !PT ;  /* 0x0000001e00007812 */ /* 0x000fc400078efcff */
[----:B--2---:R-:W-:Y:S02]  /*2e7b0*/  IADD3 R222, PT, PT, R2, 0x100000, R222 ;  /* 0x0010000002de7810 */ /* 0x004fe40007ffe0de */
[----:B------:R-:W-:Y:S01]  /*2e7c0*/  IADD3 R35, P5, PT, R35, UR10, RZ ;  /* 0x0000000a23237c10 */ /* 0x000fe2000ffbe0ff */
[----:B------:R-:W2:Y:S04]  /*2e7d0*/  LDL.LU R2, [R1+0x6c] ;  /* 0x00006c0001027983 */ /* 0x000ea80000300800 */
[----:B------:R1:W-:Y:S01]  /*2e7e0*/  LDGSTS.E [R222+-0x80000], desc[UR20][R126.64], P4 ;  /* 0x800000007ede7fae */ /* 0x0003e2000a1a1014 */
[----:B------:R-:W-:-:S04]  /*2e7f0*/  ISETP.GE.AND P4, PT, R0, UR5, PT ;  /* 0x0000000500007c0c */ /* 0x000fc8000bf86270 */
        /* <DEDUP_REMOVED lines=76> */
[----:B------:R-:W-:Y:S01]  /*2ecc0*/  IMAD.MOV.U32 R126, RZ, RZ, R134 ;  /* 0x000000ffff7e7224 */ /* 0x000fe200078e0086 */
[----:B------:R-:W-:-:S03]  /*2ecd0*/  LOP3.LUT R0, R213, 0x7f, RZ, 0xc0, !PT ;  /* 0x0000007fd5007812 */ /* 0x000fc600078ec0ff */
[----:B------:R-:W-:-:S06]  /*2ece0*/  IMAD.MOV.U32 R127, RZ, RZ, R133 ;  /* 0x000000ffff7f7224 */ /* 0x000fcc00078e0085 */
[----:B------:R1:W-:Y:S01]  /*2ecf0*/  LDGSTS.E [R222+-0x79ff8], desc[UR20][R126.64], P4 ;  /* 0x860080007ede7fae */ /* 0x0003e2000a1a1014 */
[----:B------:R-:W-:-:S03]  /*2ed00*/  ISETP.GE.AND P4, PT, R0, UR5, PT ;  /* 0x0000000500007c0c */ /* 0x000fc6000bf86270 */
[----:B------:R-:W2:Y:S01]  /*2ed10*/  LDL.LU R0, [R1+0x70] ;  /* 0x0000700001007983 */ /* 0x000ea20000300800 */
[----:B------:R-:W-:Y:S01]  /*2ed20*/  ULEA UR5, UR17, UR7, 0x10 ;  /* 0x0000000711057291 */ /* 0x000fe2000f8e80ff */
[----:B------:R-:W-:Y:S02]  /*2ed30*/  IADD3 R152, P5, PT, R152, UR12, RZ ;  /* 0x0000000c98987c10 */ /* 0x000fe4000ffbe0ff */
[----:B------:R-:W0:Y:S01]  /*2ed40*/  LDGDEPBAR ;  /* 0x00000000000079af */ /* 0x000e220000000000 */
[----:B-1----:R-:W-:-:S03]  /*2ed50*/  SEL R126, RZ, 0x4, P4 ;  /* 0x00000004ff7e7807 */ /* 0x002fc60002000000 */
[----:B------:R-:W4:Y:S01]  /*2ed60*/  LDL.LU R247, [R1+0xec] ;  /* 0x0000ec0001f77983 */ /* 0x000f220000300800 */
[----:B------:R-:W-:Y:S01]  /*2ed70*/  SEL R126, R126, RZ, !P3 ;  /* 0x000000ff7e7e7207 */ /* 0x000fe20005800000 */
[----:B------:R-:W-:Y:S01]  /*2ed80*/  VIADD R222, R4, UR5 ;  /* 0x0000000504de7c36 */ /* 0x000fe20008000000 */
[----:B------:R-:W-:Y:S01]  /*2ed90*/  IADD3 R136, P4, PT, R136, UR12, RZ ;  /* 0x0000000c88887c10 */ /* 0x000fe2000ff9e0ff */
[----:B------:R-:W4:Y:S01]  /*2eda0*/  LDL.LU R246, [R1+0xf0] ;  /* 0x0000f00001f67983 */ /* 0x000f220000300800 */
[----:B------:R-:W-:Y:S02]  /*2edb0*/  ISETP.NE.U32.AND P3, PT, R126, RZ, PT ;  /* 0x000000ff7e00720c */ /* 0x000fe40003f65070 */
[----:B------:R-:W-:Y:S01]  /*2edc0*/  IADD3.X R135, PT, PT, R135, UR13, RZ, P4, !PT ;  /* 0x0000000d87877c10 */ /* 0x000fe2000a7fe4ff */
[----:B------:R-:W-:Y:S01]  /*2edd0*/  IMAD.MOV.U32 R126, RZ, RZ, R136 ;  /* 0x000000ffff7e7224 */ /* 0x000fe200078e0088 */
[----:B------:R-:W-:-:S03]  /*2ede0*/  IADD3.X R151, PT, PT, R151, UR13, RZ, P5, !PT ;  /* 0x0000000d97977c10 */ /* 0x000fc6000affe4ff */
[----:B------:R-:W-:Y:S01]  /*2edf0*/  IMAD.MOV.U32 R127, RZ, RZ, R135 ;  /* 0x000000ffff7f7224 */ /* 0x000fe200078e0087 */
[----:B------:R-:W-:-:S05]  /*2ee00*/  IADD3 R168, P4, PT, R168, UR12, RZ ;  /* 0x0000000ca8a87c10 */ /* 0x000fca000ff9e0ff */
[----:B------:R1:W-:Y:S01]  /*2ee10*/  LDGSTS.E [R222], desc[UR20][R126.64], P3 ;  /* 0x000000007ede7fae */ /* 0x0003e200099a1014 */
[----:B------:R-:W-:Y:S02]  /*2ee20*/  IADD3.X R167, PT, PT, R167, UR13, RZ, P4, !PT ;  /* 0x0000000da7a77c10 */ /* 0x000fe4000a7fe4ff */
[----:B------:R-:W-:Y:S01]  /*2ee30*/  IADD3 R184, P5, PT, R184, UR12, RZ ;  /* 0x0000000cb8b87c10 */ /* 0x000fe2000ffbe0ff */
[----:B-1----:R-:W-:Y:S02]  /*2ee40*/  IMAD.MOV.U32 R126, RZ, RZ, R152 ;  /* 0x000000ffff7e7224 */ /* 0x002fe400078e0098 */
[----:B------:R-:W-:Y:S01]  /*2ee50*/  IMAD.MOV.U32 R127, RZ, RZ, R151 ;  /* 0x000000ffff7f7224 */ /* 0x000fe200078e0097 */
[----:B------:R-:W-:-:S04]  /*2ee60*/  IADD3.X R183, PT, PT, R183, UR13, RZ, P5, !PT ;  /* 0x0000000db7b77c10 */ /* 0x000fc8000affe4ff */
[----:B------:R1:W-:Y:S01]  /*2ee70*/  LDGSTS.E [R222+0x400], desc[UR20][R126.64], P3 ;  /* 0x004000007ede7fae */ /* 0x0003e200099a1014 */
[----:B------:R-:W-:Y:S02]  /*2ee80*/  IADD3 R200, P4, PT, R200, UR12, RZ ;  /* 0x0000000cc8c87c10 */ /* 0x000fe4000ff9e0ff */
[----:B------:R-:W-:Y:S02]  /*2ee90*/  IADD3 R216, P5, PT, R216, UR12, RZ ;  /* 0x0000000cd8d87c10 */ /* 0x000fe4000ffbe0ff */
[----:B------:R-:W-:Y:S01]  /*2eea0*/  IADD3.X R199, PT, PT, R199, UR13, RZ, P4, !PT ;  /* 0x0000000dc7c77c10 */ /* 0x000fe2000a7fe4ff */
[----:B-1----:R-:W-:Y:S02]  /*2eeb0*/  IMAD.MOV.U32 R126, RZ, RZ, R168 ;  /* 0x000000ffff7e7224 */ /* 0x002fe400078e00a8 */
[----:B------:R-:W-:-:S05]  /*2eec0*/  IMAD.MOV.U32 R127, RZ, RZ, R167 ;  /* 0x000000ffff7f7224 */ /* 0x000fca00078e00a7 */
[----:B------:R1:W-:Y:S01]  /*2eed0*/  LDGSTS.E [R222+0x800], desc[UR20][R126.64], P3 ;  /* 0x008000007ede7fae */ /* 0x0003e200099a1014 */
[----:B------:R-:W-:Y:S02]  /*2eee0*/  IADD3.X R215, PT, PT, R215, UR13, RZ, P5, !PT ;  /* 0x0000000dd7d77c10 */ /* 0x000fe4000affe4ff */
[----:B------:R-:W-:Y:S01]  /*2eef0*/  IADD3 R233, P4, PT, R233, UR12, RZ ;  /* 0x0000000ce9e97c10 */ /* 0x000fe2000ff9e0ff */
        /* <DEDUP_REMOVED lines=9> */
[----:B---3--:R-:W-:Y:S01]  /*2ef90*/  IADD3 R3, P4, PT, R3, UR12, RZ ;  /* 0x0000000c03037c10 */ /* 0x008fe2000ff9e0ff */
[----:B-1----:R-:W-:Y:S02]  /*2efa0*/  IMAD.MOV.U32 R126, RZ, RZ, R216 ;  /* 0x000000ffff7e7224 */ /* 0x002fe400078e00d8 */
[----:B------:R-:W-:-:S05]  /*2efb0*/  IMAD.MOV.U32 R127, RZ, RZ, R215 ;  /* 0x000000ffff7f7224 */ /* 0x000fca00078e00d7 */
[----:B------:R1:W-:Y:S01]  /*2efc0*/  LDGSTS.E [R222+0x1400], desc[UR20][R126.64], P3 ;  /* 0x014000007ede7fae */ /* 0x0003e200099a1014 */
[----:B------:R-:W-:Y:S01]  /*2efd0*/  IADD3.X R5, PT, PT, R5, UR13, RZ, P4, !PT ;  /* 0x0000000d05057c10 */ /* 0x000fe2000a7fe4ff */
[----:B-1----:R-:W-:Y:S02]  /*2efe0*/  IMAD.MOV.U32 R126, RZ, RZ, R233 ;  /* 0x000000ffff7e7224 */ /* 0x002fe400078e00e9 */
[----:B------:R-:W-:-:S05]  /*2eff0*/  IMAD.MOV.U32 R127, RZ, RZ, R232 ;  /* 0x000000ffff7f7224 */ /* 0x000fca00078e00e8 */
[----:B------:R1:W-:Y:S04]  /*2f000*/  LDGSTS.E [R222+0x1800], desc[UR20][R126.64], P3 ;  /* 0x018000007ede7fae */ /* 0x0003e800099a1014 */
[----:B------:R-:W-:Y:S01]  /*2f010*/  STL [R1+0x30], R3 ;  /* 0x0000300301007387 */ /* 0x000fe20000100800 */
[----:B-1----:R-:W-:Y:S02]  /*2f020*/  IMAD.MOV.U32 R126, RZ, RZ, R249 ;  /* 0x000000ffff7e7224 */ /* 0x002fe400078e00f9 */
[----:B------:R-:W-:Y:S01]  /*2f030*/  IMAD.MOV.U32 R127, RZ, RZ, R248 ;  /* 0x000000ffff7f7224 */ /* 0x000fe200078e00f8 */
[----:B------:R1:W-:Y:S04]  /*2f040*/  STL [R1+0x2c], R5 ;  /* 0x00002c0501007387 */ /* 0x0003e80000100800 */
[----:B------:R3:W-:Y:S02]  /*2f050*/  LDGSTS.E [R222+0x1c00], desc[UR20][R126.64], P3 ;  /* 0x01c000007ede7fae */ /* 0x0007e400099a1014 */
[----:B---3--:R-:W-:-:S02]  /*2f060*/  IMAD.MOV.U32 R126, RZ, RZ, R3 ;  /* 0x000000ffff7e7224 */ /* 0x008fc400078e0003 */
[----:B------:R-:W-:-:S05]  /*2f070*/  IMAD.MOV.U32 R127, RZ, RZ, R5 ;  /* 0x000000ffff7f7224 */ /* 0x000fca00078e0005 */
[----:B------:R3:W-:Y:S01]  /*2f080*/  LDGSTS.E [R222+0x2000], desc[UR20][R126.64], P3 ;  /* 0x020000007ede7fae */ /* 0x0007e200099a1014 */
[----:B--2---:R-:W-:-:S04]  /*2f090*/  IADD3 R0, P5, PT, R0, UR12, RZ ;  /* 0x0000000c00007c10 */ /* 0x004fc8000ffbe0ff */
[----:B------:R-:W-:Y:S01]  /*2f0a0*/  IADD3.X R2, PT, PT, R2, UR13, RZ, P5, !PT ;  /* 0x0000000d02027c10 */ /* 0x000fe2000affe4ff */
[----:B------:R-:W-:Y:S01]  /*2f0b0*/  STL [R1+0x70], R0 ;  /* 0x0000700001007387 */ /* 0x000fe20000100800 */
[----:B---3--:R-:W-:-:S03]  /*2f0c0*/  IMAD.MOV.U32 R126, RZ, RZ, R0 ;  /* 0x000000ffff7e7224 */ /* 0x008fc600078e0000 */
[----:B------:R-:W2:Y:S01]  /*2f0d0*/  LDL.LU R213, [R1+0x130] ;  /* 0x0001300001d57983 */ /* 0x000ea20000300800 */
[----:B------:R-:W-:-:S03]  /*2f0e0*/  IMAD.MOV.U32 R127, RZ, RZ, R2 ;  /* 0x000000ffff7f7224 */ /* 0x000fc600078e0002 */
[----:B------:R3:W-:Y:S04]  /*2f0f0*/  STL [R1+0x6c], R2 ;  /* 0x00006c0201007387 */ /* 0x0007e80000100800 */
[----:B----4-:R-:W4:Y:S04]  /*2f100*/  LDL.LU R6, [R1+0x170] ;  /* 0x0001700001067983 */ /* 0x010f280000300800 */
[----:B------:R-:W2:Y:S04]  /*2f110*/  LDL.LU R230, [R1+0x12c] ;  /* 0x00012c0001e67983 */ /* 0x000ea80000300800 */
[----:B------:R-:W2:Y:S04]  /*2f120*/  LDL.LU R8, [R1+0x16c] ;  /* 0x00016c0001087983 */ /* 0x000ea80000300800 */
[----:B-1----:R-:W2:Y:S04]  /*2f130*/  LDL.LU R5, [R1+0x1ac] ;  /* 0x0001ac0001057983 */ /* 0x002ea80000300800 */
[----:B------:R-:W2:Y:S04]  /*2f140*/  LDL.LU R3, [R1+0x1b0] ;  /* 0x0001b00001037983 */ /* 0x000ea80000300800 */
[----:B---3--:R-:W3:Y:S04]  /*2f150*/  LDL.LU R2, [R1+0x1ec] ;  /* 0x0001ec0001027983 */ /* 0x008ee80000300800 */
[----:B------:R-:W3:Y:S04]  /*2f160*/  LDL.LU R0, [R1+0x1f0] ;  /* 0x0001f00001007983 */ /* 0x000ee80000300800 */
[----:B------:R1:W-:Y:S04]  /*2f170*/  LDGSTS.E [R222+0x2400], desc[UR20][R126.64], P3 ;  /* 0x024000007ede7fae */ /* 0x0003e800099a1014 */
[----:B------:R-:W3:Y:S04]  /*2f180*/  LDL.LU R126, [R1+0xac] ;  /* 0x0000ac00017e7983 */ /* 0x000ee80000300800 */
[----:B------:R-:W1:Y:S01]  /*2f190*/  LDL.LU R127, [R1+0xb0] ;  /* 0x0000b000017f7983 */ /* 0x000e620000300800 */
[----:B------:R-:W-:-:S04]  /*2f1a0*/  IADD3 R246, P5, PT, R246, UR12, RZ ;  /* 0x0000000cf6f67c10 */ /* 0x000fc8000ffbe0ff */
[----:B------:R-:W-:Y:S02]  /*2f1b0*/  IADD3.X R247, PT, PT, R247, UR13, RZ, P5, !PT ;  /* 0x0000000df7f77c10 */ /* 0x000fe4000affe4ff */
[----:B----4-:R-:W-:-:S04]  /*2f1c0*/  IADD3 R6, P5, PT, R6, UR12, RZ ;  /* 0x0000000c06067c10 */ /* 0x010fc8000ffbe0ff */
[----:B--2---:R-:W-:Y:S02]  /*2f1d0*/  IADD3.X R8, PT, PT, R8, UR13, RZ, P5, !PT ;  /* 0x0000000d08087c10 */ /* 0x004fe4000affe4ff */
[----:B-1----:R-:W-:-:S04]  /*2f1e0*/  IADD3 R127, P4, PT, R127, UR12, RZ ;  /* 0x0000000c7f7f7c10 */ /* 0x002fc8000ff9e0ff */
[----:B---3--:R-:W-:Y:S01]  /*2f1f0*/  IADD3.X R126, PT, PT, R126, UR13, RZ, P4, !PT ;  /* 0x0000000d7e7e7c10 */ /* 0x008fe2000a7fe4ff */
[----:B------:R1:W-:Y:S04]  /*2f200*/  STL [R1+0xb0], R127 ;  /* 0x0000b07f01007387 */ /* 0x0003e80000100800 */
[----:B------:R2:W-:Y:S01]  /*2f210*/  STL [R1+0xac], R126 ;  /* 0x0000ac7e01007387 */ /* 0x0005e20000100800 */
[----:B-1----:R-:W-:-:S04]  /*2f220*/  LOP3.LUT R127, R127, R126, RZ, 0x3c, !PT ;  /* 0x0000007e7f7f7212 */ /* 0x002fc800078e3cff */
[----:B--2---:R-:W-:-:S04]  /*2f230*/  LOP3.LUT R126, R127, R126, RZ, 0x3c, !PT ;  /* 0x0000007e7f7e7212 */ /* 0x004fc800078e3cff */
[----:B------:R-:W-:Y:S02]  /*2f240*/  LOP3.LUT R127, R127, R126, RZ, 0x3c, !PT ;  /* 0x0000007e7f7f7212 */ /* 0x000fe400078e3cff */
[----:B------:R-:W-:-:S03]  /*2f250*/  IADD3 R213, P4, PT, R213, UR12, RZ ;  /* 0x0000000cd5d57c10 */ /* 0x000fc6000ff9e0ff */
        /* <DEDUP_REMOVED lines=11> */
[----:B------:R-:W-:-:S03]  /*2f310*/  IADD3.X R2, PT, PT, R2, UR13, RZ, P5, !PT ;  /* 0x0000000d02027c10 */ /* 0x000fc6000affe4ff */
[----:B------:R-:W-:Y:S01]  /*2f320*/  STL [R1+0xf0], R246 ;  /* 0x0000f0f601007387 */ /* 0x000fe20000100800 */
[----:B-1----:R-:W-:Y:S02]  /*2f330*/  IMAD.MOV.U32 R126, RZ, RZ, R6 ;  /* 0x000000ffff7e7224 */ /* 0x002fe400078e0006 */
[----:B------:R-:W-:Y:S01]  /*2f340*/  IMAD.MOV.U32 R127, RZ, RZ, R8 ;  /* 0x000000ffff7f7224 */ /* 0x000fe200078e0008 */
[----:B------:R-:W-:Y:S04]  /*2f350*/  STL [R1+0xec], R247 ;  /* 0x0000ecf701007387 */ /* 0x000fe80000100800 */
[----:B------:R1:W-:Y:S04]  /*2f360*/  LDGSTS.E [R222+0x3400], desc[UR20][R126.64], P3 ;  /* 0x034000007ede7fae */ /* 0x0003e800099a1014 */
[----:B------:R-:W-:Y:S04]  /*2f370*/  STL [R1+0x130], R213 ;  /* 0x000130d501007387 */ /* 0x000fe80000100800 */
[----:B------:R-:W-:Y:S01]  /*2f380*/  STL [R1+0x12c], R230 ;  /* 0x00012ce601007387 */ /* 0x000fe20000100800 */
[----:B-1----:R-:W-:-:S02]  /*2f390*/  IMAD.MOV.U32 R126, RZ, RZ, R3 ;  /* 0x000000ffff7e7224 */ /* 0x002fc400078e0003 */
[----:B------:R-:W-:Y:S01]  /*2f3a0*/  IMAD.MOV.U32 R127, RZ, RZ, R5 ;  /* 0x000000ffff7f7224 */ /* 0x000fe200078e0005 */
[----:B------:R-:W-:Y:S04]  /*2f3b0*/  STL [R1+0x170], R6 ;  /* 0x0001700601007387 */ /* 0x000fe80000100800 */
[----:B------:R-:W-:Y:S04]  /*2f3c0*/  STL [R1+0x16c], R8 ;  /* 0x00016c0801007387 */ /* 0x000fe80000100800 */
[----:B------:R-:W-:Y:S04]  /*2f3d0*/  STL [R1+0x1b0], R3 ;  /* 0x0001b00301007387 */ /* 0x000fe80000100800 */
[----:B------:R1:W-:Y:S04]  /*2f3e0*/  STL [R1+0x1ac], R5 ;  /* 0x0001ac0501007387 */ /* 0x0003e80000100800 */
[----:B------:R2:W-:Y:S04]  /*2f3f0*/  LDGSTS.E [R222+0x3800], desc[UR20][R126.64], P3 ;  /* 0x038000007ede7fae */ /* 0x0005e800099a1014 */
[----:B------:R3:W-:Y:S04]  /*2f400*/  STL [R1+0x1f0], R0 ;  /* 0x0001f00001007387 */ /* 0x0007e80000100800 */
[----:B------:R4:W-:Y:S01]  /*2f410*/  STL [R1+0x1ec], R2 ;  /* 0x0001ec0201007387 */ /* 0x0009e20000100800 */
[----:B--2---:R-:W-:-:S03]  /*2f420*/  IMAD.MOV.U32 R126, RZ, RZ, R0 ;  /* 0x000000ffff7e7224 */ /* 0x004fc600078e0000 */
[----:B-1----:R-:W2:Y:S01]  /*2f430*/  LDL.LU R5, [R1+0x34] ;  /* 0x0000340001057983 */ /* 0x002ea20000300800 */
[----:B------:R-:W-:Y:S01]  /*2f440*/  IMAD.MOV.U32 R127, RZ, RZ, R2 ;  /* 0x000000ffff7f7224 */ /* 0x000fe200078e0002 */
[----:B---3--:R-:W-:Y:S02]  /*2f450*/  LOP3.LUT R0, R4, 0x10, RZ, 0x3c, !PT ;  /* 0x0000001004007812 */ /* 0x008fe400078e3cff */
[----:B------:R-:W3:Y:S04]  /*2f460*/  LDL.LU R3, [R1+0x38] ;  /* 0x0000380001037983 */ /* 0x000ee80000300800 */
[----:B------:R1:W-:Y:S04]  /*2f470*/  LDGSTS.E [R222+0x3c00], desc[UR20][R126.64], P3 ;  /* 0x03c000007ede7fae */ /* 0x0003e800099a1014 */
[----:B----4-:R-:W4:Y:S01]  /*2f480*/  LDL.LU R2, [R1+0x74] ;  /* 0x0000740001027983 */ /* 0x010f220000300800 */
[----:B-1----:R-:W-:-:S03]  /*2f490*/  VIADD R222, R0, UR5 ;  /* 0x0000000500de7c36 */ /* 0x002fc60008000000 */
[----:B------:R-:W4:Y:S01]  /*2f4a0*/  LDL.LU R0, [R1+0x78] ;  /* 0x0000780001007983 */ /* 0x000f220000300800 */
[----:B------:R-:W-:Y:S02]  /*2f4b0*/  IADD3 R138, P4, PT, R138, UR12, RZ ;  /* 0x0000000c8a8a7c10 */ /* 0x000fe4000ff9e0ff */
[----:B------:R-:W-:Y:S01]  /*2f4c0*/  IADD3 R154, P5, PT, R154, UR12, RZ ;  /* 0x0000000c9a9a7c10 */ /* 0x000fe2000ffbe0ff */
[----:B------:R-:W4:Y:S01]  /*2f4d0*/  LDL.LU R247, [R1+0xf4] ;  /* 0x0000f40001f77983 */ /* 0x000f220000300800 */
[----:B------:R-:W-:Y:S01]  /*2f4e0*/  IADD3.X R137, PT, PT, R137, UR13, RZ, P4, !PT ;  /* 0x0000000d89897c10 */ /* 0x000fe2000a7fe4ff */
[----:B------:R-:W-:Y:S01]  /*2f4f0*/  IMAD.MOV.U32 R126, RZ, RZ, R138 ;  /* 0x000000ffff7e7224 */ /* 0x000fe200078e008a */
[----:B------:R-:W-:Y:S01]  /*2f500*/  IADD3.X R153, PT, PT, R153, UR13, RZ, P5, !PT ;  /* 0x0000000d99997c10 */ /* 0x000fe2000affe4ff */
[----:B------:R-:W4:Y:S02]  /*2f510*/  LDL.LU R246, [R1+0xf8] ;  /* 0x0000f80001f67983 */ /* 0x000f240000300800 */
[----:B------:R-:W-:Y:S01]  /*2f520*/  IMAD.MOV.U32 R127, RZ, RZ, R137 ;  /* 0x000000ffff7f7224 */ /* 0x000fe200078e0089 */
[----:B------:R-:W-:-:S04]  /*2f530*/  IADD3 R170, P4, PT, R170, UR12, RZ ;  /* 0x0000000caaaa7c10 */ /* 0x000fc8000ff9e0ff */
[----:B------:R1:W-:Y:S01]  /*2f540*/  LDGSTS.E [R222+0x80], desc[UR20][R126.64], P3 ;  /* 0x000800007ede7fae */ /* 0x0003e200099a1014 */
        /* <DEDUP_REMOVED lines=22> */
[----:B------:R-:W-:Y:S01]  /*2f6b0*/  IADD3.X R250, PT, PT, R250, UR13, RZ, P5, !PT ;  /* 0x0000000dfafa7c10 */ /* 0x000fe2000affe4ff */
[----:B-1----:R-:W-:Y:S02]  /*2f6c0*/  IMAD.MOV.U32 R126, RZ, RZ, R218 ;  /* 0x000000ffff7e7224 */ /* 0x002fe400078e00da */
[----:B------:R-:W-:-:S05]  /*2f6d0*/  IMAD.MOV.U32 R127, RZ, RZ, R217 ;  /* 0x000000ffff7f7224 */ /* 0x000fca00078e00d9 */
[----:B------:R1:W-:Y:S02]  /*2f6e0*/  LDGSTS.E [R222+0x1480], desc[UR20][R126.64], P3 ;  /* 0x014800007ede7fae */ /* 0x0003e400099a1014 */
[----:B-1----:R-:W-:Y:S02]  /*2f6f0*/  IMAD.MOV.U32 R126, RZ, RZ, R235 ;  /* 0x000000ffff7e7224 */ /* 0x002fe400078e00eb */
[----:B------:R-:W-:-:S05]  /*2f700*/  IMAD.MOV.U32 R127, RZ, RZ, R234 ;  /* 0x000000ffff7f7224 */ /* 0x000fca00078e00ea */
[----:B------:R1:W-:Y:S02]  /*2f710*/  LDGSTS.E [R222+0x1880], desc[UR20][R126.64], P3 ;  /* 0x018800007ede7fae */ /* 0x0003e400099a1014 */
[----:B-1----:R-:W-:Y:S02]  /*2f720*/  IMAD.MOV.U32 R126, RZ, RZ, R251 ;  /* 0x000000ffff7e7224 */ /* 0x002fe400078e00fb */
[----:B------:R-:W-:-:S05]  /*2f730*/  IMAD.MOV.U32 R127, RZ, RZ, R250 ;  /* 0x000000ffff7f7224 */ /* 0x000fca00078e00fa */
[----:B------:R1:W-:Y:S01]  /*2f740*/  LDGSTS.E [R222+0x1c80], desc[UR20][R126.64], P3 ;  /* 0x01c800007ede7fae */ /* 0x0003e200099a1014 */
[----:B---3--:R-:W-:-:S04]  /*2f750*/  IADD3 R3, P4, PT, R3, UR12, RZ ;  /* 0x0000000c03037c10 */ /* 0x008fc8000ff9e0ff */
[----:B--2---:R-:W-:Y:S01]  /*2f760*/  IADD3.X R5, PT, PT, R5, UR13, RZ, P4, !PT ;  /* 0x0000000d05057c10 */ /* 0x004fe2000a7fe4ff */
[----:B------:R-:W-:Y:S01]  /*2f770*/  STL [R1+0x38], R3 ;  /* 0x0000380301007387 */ /* 0x000fe20000100800 */
[----:B-1----:R-:W-:-:S03]  /*2f780*/  IMAD.MOV.U32 R126, RZ, RZ, R3 ;  /* 0x000000ffff7e7224 */ /* 0x002fc600078e0003 */
[----:B------:R-:W-:Y:S01]  /*2f790*/  IMAD.MOV.U32 R127, RZ, RZ, R5 ;  /* 0x000000ffff7f7224 */ /* 0x000fe200078e0005 */
[----:B------:R1:W-:Y:S04]  /*2f7a0*/  STL [R1+0x34], R5 ;  /* 0x0000340501007387 */ /* 0x0003e80000100800 */
[----:B------:R2:W-:Y:S01]  /*2f7b0*/  LDGSTS.E [R222+0x2080], desc[UR20][R126.64], P3 ;  /* 0x020800007ede7fae */ /* 0x0005e200099a1014 */
[----:B----4-:R-:W-:-:S04]  /*2f7c0*/  IADD3 R0, P5, PT, R0, UR12, RZ ;  /* 0x0000000c00007c10 */ /* 0x010fc8000ffbe0ff */
[----:B------:R-:W-:Y:S01]  /*2f7d0*/  IADD3.X R2, PT, PT, R2, UR13, RZ, P5, !PT ;  /* 0x0000000d02027c10 */ /* 0x000fe2000affe4ff */
[----:B------:R-:W-:Y:S04]  /*2f7e0*/  STL [R1+0x78], R0 ;  /* 0x0000780001007387 */ /* 0x000fe80000100800 */
[----:B------:R-:W3:Y:S01]  /*2f7f0*/  LDL.LU R213, [R1+0x138] ;  /* 0x0001380001d57983 */ /* 0x000ee20000300800 */
[----:B--2---:R-:W-:-:S03]  /*2f800*/  IMAD.MOV.U32 R126, RZ, RZ, R0 ;  /* 0x000000ffff7e7224 */ /* 0x004fc600078e0000 */
[----:B------:R2:W-:Y:S01]  /*2f810*/  STL [R1+0x74], R2 ;  /* 0x0000740201007387 */ /* 0x0005e20000100800 */
[----:B------:R-:W-:-:S03]  /*2f820*/  IMAD.MOV.U32 R127, RZ, RZ, R2 ;  /* 0x000000ffff7f7224 */ /* 0x000fc600078e0002 */
[----:B------:R-:W4:Y:S04]  /*2f830*/  LDL.LU R6, [R1+0x178] ;  /* 0x0001780001067983 */ /* 0x000f280000300800 */
[----:B------:R-:W3:Y:S04]  /*2f840*/  LDL.LU R230, [R1+0x134] ;  /* 0x0001340001e67983 */ /* 0x000ee80000300800 */
[----:B------:R-:W3:Y:S04]  /*2f850*/  LDL.LU R8, [R1+0x174] ;  /* 0x0001740001087983 */ /* 0x000ee80000300800 */
[----:B-1----:R-:W3:Y:S04]  /*2f860*/  LDL.LU R5, [R1+0x1b4] ;  /* 0x0001b40001057983 */ /* 0x002ee80000300800 */
[----:B------:R-:W3:Y:S04]  /*2f870*/  LDL.LU R3, [R1+0x1b8] ;  /* 0x0001b80001037983 */ /* 0x000ee80000300800 */
[----:B--2---:R-:W2:Y:S04]  /*2f880*/  LDL.LU R2, [R1+0x1f4] ;  /* 0x0001f40001027983 */ /* 0x004ea80000300800 */
[----:B------:R-:W2:Y:S04]  /*2f890*/  LDL.LU R0, [R1+0x1f8] ;  /* 0x0001f80001007983 */ /* 0x000ea80000300800 */
[----:B------:R1:W-:Y:S04]  /*2f8a0*/  LDGSTS.E [R222+0x2480], desc[UR20][R126.64], P3 ;  /* 0x024800007ede7fae */ /* 0x0003e800099a1014 */
[----:B------:R-:W2:Y:S04]  /*2f8b0*/  LDL.LU R126, [R1+0xb4] ;  /* 0x0000b400017e7983 */ /* 0x000ea80000300800 */
[----:B------:R-:W1:Y:S01]  /*2f8c0*/  LDL.LU R127, [R1+0xb8] ;  /* 0x0000b800017f7983 */ /* 0x000e620000300800 */
[----:B------:R-:W-:-:S04]  /*2f8d0*/  IADD3 R246, P5, PT, R246, UR12, RZ ;  /* 0x0000000cf6f67c10 */ /* 0x000fc8000ffbe0ff */
[----:B------:R-:W-:Y:S02]  /*2f8e0*/  IADD3.X R247, PT, PT, R247, UR13, RZ, P5, !PT ;  /* 0x0000000df7f77c10 */ /* 0x000fe4000affe4ff */
[----:B----4-:R-:W-:-:S04]  /*2f8f0*/  IADD3 R6, P5, PT, R6, UR12, RZ ;  /* 0x0000000c06067c10 */ /* 0x010fc8000ffbe0ff */
[----:B---3--:R-:W-:Y:S02]  /*2f900*/  IADD3.X R8, PT, PT, R8, UR13, RZ, P5, !PT ;  /* 0x0000000d08087c10 */ /* 0x008fe4000affe4ff */
[----:B-1----:R-:W-:-:S04]  /*2f910*/  IADD3 R127, P4, PT, R127, UR12, RZ ;  /* 0x0000000c7f7f7c10 */ /* 0x002fc8000ff9e0ff */
[----:B--2---:R-:W-:Y:S01]  /*2f920*/  IADD3.X R126, PT, PT, R126, UR13, RZ, P4, !PT ;  /* 0x0000000d7e7e7c10 */ /* 0x004fe2000a7fe4ff */
        /* <DEDUP_REMOVED lines=12> */
[----:B------:R-:W-:-:S03]  /*2f9f0*/  IADD3 R0, P5, PT, R0, UR12, RZ ;  /* 0x0000000c00007c10 */ /* 0x000fc6000ffbe0ff */
[----:B------:R-:W-:Y:S01]  /*2fa00*/  STL [R1+0xf8], R246 ;  /* 0x0000f8f601007387 */ /* 0x000fe20000100800 */
[----:B------:R-:W-:Y:S01]  /*2fa10*/  IADD3.X R5, PT, PT, R5, UR13, RZ, P4, !PT ;  /* 0x0000000d05057c10 */ /* 0x000fe2000a7fe4ff */
[----:B-1----:R-:W-:Y:S02]  /*2fa20*/  IMAD.MOV.U32 R126, RZ, RZ, R213 ;  /* 0x000000ffff7e7224 */ /* 0x002fe400078e00d5 */
[----:B------:R-:W-:Y:S01]  /*2fa30*/  IMAD.MOV.U32 R127, RZ, RZ, R230 ;  /* 0x000000ffff7f7224 */ /* 0x000fe200078e00e6 */
[----:B------:R-:W-:Y:S04]  /*2fa40*/  STL [R1+0xf4], R247 ;  /* 0x0000f4f701007387 */ /* 0x000fe80000100800 */
[----:B------:R1:W-:Y:S01]  /*2fa50*/  LDGSTS.E [R222+0x3080], desc[UR20][R126.64], P3 ;  /* 0x030800007ede7fae */ /* 0x0003e200099a1014 */
[----:B------:R-:W-:-:S03]  /*2fa60*/  IADD3.X R2, PT, PT, R2, UR13, RZ, P5, !PT ;  /* 0x0000000d02027c10 */ /* 0x000fc6000affe4ff */
[----:B------:R-:W-:Y:S04]  /*2fa70*/  STL [R1+0x138], R213 ;  /* 0x000138d501007387 */ /* 0x000fe80000100800 */
[----:B------:R-:W-:Y:S01]  /*2fa80*/  STL [R1+0x134], R230 ;  /* 0x000134e601007387 */ /* 0x000fe20000100800 */
[----:B-1----:R-:W-:Y:S02]  /*2fa90*/  IMAD.MOV.U32 R126, RZ, RZ, R6 ;  /* 0x000000ffff7e7224 */ /* 0x002fe400078e0006 */
[----:B------:R-:W-:Y:S01]  /*2faa0*/  IMAD.MOV.U32 R127, RZ, RZ, R8 ;  /* 0x000000ffff7f7224 */ /* 0x000fe200078e0008 */
[----:B------:R1:W-:Y:S04]  /*2fab0*/  STL [R1+0x178], R6 ;  /* 0x0001780601007387 */ /* 0x0003e80000100800 */
[----:B------:R-:W-:Y:S04]  /*2fac0*/  STL [R1+0x174], R8 ;  /* 0x0001740801007387 */ /* 0x000fe80000100800 */
[----:B------:R2:W-:Y:S04]  /*2fad0*/  LDGSTS.E [R222+0x3480], desc[UR20][R126.64], P3 ;  /* 0x034800007ede7fae */ /* 0x0005e800099a1014 */
[----:B------:R-:W-:Y:S04]  /*2fae0*/  STL [R1+0x1b8], R3 ;  /* 0x0001b80301007387 */ /* 0x000fe80000100800 */
[----:B------:R3:W-:Y:S01]  /*2faf0*/  STL [R1+0x1b4], R5 ;  /* 0x0001b40501007387 */ /* 0x0007e20000100800 */
[----:B--2---:R-:W-:-:S03]  /*2fb00*/  IMAD.MOV.U32 R126, RZ, RZ, R3 ;  /* 0x000000ffff7e7224 */ /* 0x004fc600078e0003 */
[----:B------:R2:W-:Y:S01]  /*2fb10*/  STL [R1+0x1f8], R0 ;  /* 0x0001f80001007387 */ /* 0x0005e20000100800 */
[----:B------:R-:W-:-:S03]  /*2fb20*/  IMAD.MOV.U32 R127, RZ, RZ, R5 ;  /* 0x000000ffff7f7224 */ /* 0x000fc600078e0005 */
[----:B------:R4:W-:Y:S04]  /*2fb30*/  STL [R1+0x1f4], R2 ;  /* 0x0001f40201007387 */ /* 0x0009e80000100800 */
[----:B-1----:R-:W4:Y:S04]  /*2fb40*/  LDL.LU R6, [R1] ;  /* 0x0000000001067983 */ /* 0x002f280000300800 */
[----:B------:R1:W-:Y:S04]  /*2fb50*/  LDGSTS.E [R222+0x3880], desc[UR20][R126.64], P3 ;  /* 0x038800007ede7fae */ /* 0x0003e800099a1014 */
[----:B---3--:R-:W3:Y:S04]  /*2fb60*/  LDL.LU R5, [R1+0x3c] ;  /* 0x00003c0001057983 */ /* 0x008ee80000300800 */
[----:B------:R-:W3:Y:S01]  /*2fb70*/  LDL.LU R3, [R1+0x40] ;  /* 0x0000400001037983 */ /* 0x000ee20000300800 */
[----:B-1----:R-:W-:Y:S01]  /*2fb80*/  IMAD.MOV.U32 R126, RZ, RZ, R0 ;  /* 0x000000ffff7e7224 */ /* 0x002fe200078e0000 */
[----:B--2---:R-:W-:Y:S01]  /*2fb90*/  LOP3.LUT R0, R4, 0x20, RZ, 0x3c, !PT ;  /* 0x0000002004007812 */ /* 0x004fe200078e3cff */
[----:B------:R-:W-:-:S02]  /*2fba0*/  IMAD.MOV.U32 R127, RZ, RZ, R2 ;  /* 0x000000ffff7f7224 */ /* 0x000fc400078e0002 */
[----:B----4-:R-:W2:Y:S04]  /*2fbb0*/  LDL.LU R2, [R1+0x7c] ;  /* 0x00007c0001027983 */ /* 0x010ea80000300800 */
[----:B------:R1:W-:Y:S02]  /*2fbc0*/  LDGSTS.E [R222+0x3c80], desc[UR20][R126.64], P3 ;  /* 0x03c800007ede7fae */ /* 0x0003e400099a1014 */
[----:B-1----:R-:W-:Y:S02]  /*2fbd0*/  VIADD R222, R0, UR5 ;  /* 0x0000000500de7c36 */ /* 0x002fe40008000000 */
[----:B------:R-:W4:Y:S01]  /*2fbe0*/  LDL.LU R0, [R1+0x80] ;  /* 0x0000800001007983 */ /* 0x000f220000300800 */
[----:B------:R-:W-:Y:S02]  /*2fbf0*/  IADD3 R140, P4, PT, R140, UR12, RZ ;  /* 0x0000000c8c8c7c10 */ /* 0x000fe4000ff9e0ff */
[----:B------:R-:W-:-:S02]  /*2fc00*/  IADD3 R156, P5, PT, R156, UR12, RZ ;  /* 0x0000000c9c9c7c10 */ /* 0x000fc4000ffbe0ff */
[----:B------:R-:W-:Y:S01]  /*2fc10*/  IADD3.X R139, PT, PT, R139, UR13, RZ, P4, !PT ;  /* 0x0000000d8b8b7c10 */ /* 0x000fe2000a7fe4ff */
[----:B------:R-:W-:Y:S01]  /*2fc20*/  IMAD.MOV.U32 R126, RZ, RZ, R140 ;  /* 0x000000ffff7e7224 */ /* 0x000fe200078e008c */
[----:B------:R-:W-:-:S03]  /*2fc30*/  IADD3.X R155, PT, PT, R155, UR13, RZ, P5, !PT ;  /* 0x0000000d9b9b7c10 */ /* 0x000fc6000affe4ff */
        /* <DEDUP_REMOVED lines=30> */
[----:B------:R-:W-:-:S04]  /*2fe20*/  IADD3 R6, P5, PT, R6, UR12, RZ ;  /* 0x0000000c06067c10 */ /* 0x000fc8000ffbe0ff */
[----:B------:R-:W-:Y:S01]  /*2fe30*/  IADD3.X R252, PT, PT, R252, UR13, RZ, P5, !PT ;  /* 0x0000000dfcfc7c10 */ /* 0x000fe2000affe4ff */
[----:B-1----:R-:W-:Y:S01]  /*2fe40*/  IMAD.MOV.U32 R126, RZ, RZ, R6 ;  /* 0x000000ffff7e7224 */ /* 0x002fe200078e0006 */
[----:B------:R1:W-:Y:S03]  /*2fe50*/  STL [R1], R6 ;  /* 0x0000000601007387 */ /* 0x0003e60000100800 */
[----:B------:R-:W-:Y:S01]  /*2fe60*/  IMAD.MOV.U32 R127, RZ, RZ, R252 ;  /* 0x000000ffff7f7224 */ /* 0x000fe200078e00fc */
[----:B------:R-:W2:Y:S01]  /*2fe70*/  LDL.LU R247, [R1+0xfc] ;  /* 0x0000fc0001f77983 */ /* 0x000ea20000300800 */
[----:B---3--:R-:W-:-:S03]  /*2fe80*/  IADD3 R3, P4, PT, R3, UR12, RZ ;  /* 0x0000000c03037c10 */ /* 0x008fc6000ff9e0ff */
[----:B------:R-:W3:Y:S01]  /*2fe90*/  LDL.LU R246, [R1+0x100] ;  /* 0x0001000001f67983 */ /* 0x000ee20000300800 */
[----:B------:R-:W-:-:S03]  /*2fea0*/  IADD3.X R5, PT, PT, R5, UR13, RZ, P4, !PT ;  /* 0x0000000d05057c10 */ /* 0x000fc6000a7fe4ff */
[----:B------:R1:W-:Y:S04]  /*2feb0*/  LDGSTS.E [R222+0x1d00], desc[UR20][R126.64], P3 ;  /* 0x01d000007ede7fae */ /* 0x0003e800099a1014 */
[----:B------:R-:W-:Y:S04]  /*2fec0*/  STL [R1+0x40], R3 ;  /* 0x0000400301007387 */ /* 0x000fe80000100800 */
[----:B------:R2:W-:Y:S01]  /*2fed0*/  STL [R1+0x3c], R5 ;  /* 0x00003c0501007387 */ /* 0x0005e20000100800 */
[----:B-1----:R-:W-:Y:S02]  /*2fee0*/  IMAD.MOV.U32 R126, RZ, RZ, R3 ;  /* 0x000000ffff7e7224 */ /* 0x002fe400078e0003 */
[----:B------:R-:W-:-:S05]  /*2fef0*/  IMAD.MOV.U32 R127, RZ, RZ, R5 ;  /* 0x000000ffff7f7224 */ /* 0x000fca00078e0005 */
[----:B------:R1:W-:Y:S01]  /*2ff00*/  LDGSTS.E [R222+0x2100], desc[UR20][R126.64], P3 ;  /* 0x021000007ede7fae */ /* 0x0003e200099a1014 */
[----:B----4-:R-:W-:-:S04]  /*2ff10*/  IADD3 R0, P5, PT, R0, UR12, RZ ;  /* 0x0000000c00007c10 */ /* 0x010fc8000ffbe0ff */
[----:B--2---:R-:W-:Y:S01]  /*2ff20*/  IADD3.X R2, PT, PT, R2, UR13, RZ, P5, !PT ;  /* 0x0000000d02027c10 */ /* 0x004fe2000affe4ff */
[----:B------:R-:W-:Y:S04]  /*2ff30*/  STL [R1+0x80], R0 ;  /* 0x0000800001007387 */ /* 0x000fe80000100800 */
[----:B------:R-:W2:Y:S01]  /*2ff40*/  LDL.LU R213, [R1+0x140] ;  /* 0x0001400001d57983 */ /* 0x000ea20000300800 */
[----:B-1----:R-:W-:-:S03]  /*2ff50*/  IMAD.MOV.U32 R126, RZ, RZ, R0 ;  /* 0x000000ffff7e7224 */ /* 0x002fc600078e0000 */
[----:B------:R1:W-:Y:S01]  /*2ff60*/  STL [R1+0x7c], R2 ;  /* 0x00007c0201007387 */ /* 0x0003e20000100800 */
[----:B------:R-:W-:-:S03]  /*2ff70*/  IMAD.MOV.U32 R127, RZ, RZ, R2 ;  /* 0x000000ffff7f7224 */ /* 0x000fc600078e0002 */
[----:B------:R-:W4:Y:S04]  /*2ff80*/  LDL.LU R6, [R1+0x180] ;  /* 0x0001800001067983 */ /* 0x000f280000300800 */
[----:B------:R-:W2:Y:S04]  /*2ff90*/  LDL.LU R230, [R1+0x13c] ;  /* 0x00013c0001e67983 */ /* 0x000ea80000300800 */
[----:B------:R-:W2:Y:S04]  /*2ffa0*/  LDL.LU R8, [R1+0x17c] ;  /* 0x00017c0001087983 */ /* 0x000ea80000300800 */
[----:B------:R-:W2:Y:S04]  /*2ffb0*/  LDL.LU R5, [R1+0x1bc] ;  /* 0x0001bc0001057983 */ /* 0x000ea80000300800 */
[----:B------:R-:W2:Y:S04]  /*2ffc0*/  LDL.LU R3, [R1+0x1c0] ;  /* 0x0001c00001037983 */ /* 0x000ea80000300800 */
[----:B-1----:R-:W2:Y:S04]  /*2ffd0*/  LDL.LU R2, [R1+0x1fc] ;  /* 0x0001fc0001027983 */ /* 0x002ea80000300800 */
[----:B------:R-:W2:Y:S04]  /*2ffe0*/  LDL.LU R0, [R1+0x200] ;  /* 0x0002000001007983 */ /* 0x000ea80000300800 */
[----:B------:R1:W-:Y:S04]  /*2fff0*/  LDGSTS.E [R222+0x2500], desc[UR20][R126.64], P3 ;  /* 0x025000007ede7fae */ /* 0x0003e800099a1014 */
[----:B------:R-:W2:Y:S04]  /*30000*/  LDL.LU R126, [R1+0xbc] ;  /* 0x0000bc00017e7983 */ /* 0x000ea80000300800 */
[----:B------:R-:W1:Y:S01]  /*30010*/  LDL.LU R127, [R1+0xc0] ;  /* 0x0000c000017f7983 */ /* 0x000e620000300800 */
[----:B---3--:R-:W-:-:S04]  /*30020*/  IADD3 R246, P5, PT, R246, UR12, RZ ;  /* 0x0000000cf6f67c10 */ /* 0x008fc8000ffbe0ff */
[----:B------:R-:W-:Y:S02]  /*30030*/  IADD3.X R247, PT, PT, R247, UR13, RZ, P5, !PT ;  /* 0x0000000df7f77c10 */ /* 0x000fe4000affe4ff */
[----:B----4-:R-:W-:-:S04]  /*30040*/  IADD3 R6, P5, PT, R6, UR12, RZ ;  /* 0x0000000c06067c10 */ /* 0x010fc8000ffbe0ff */
[----:B--2---:R-:W-:Y:S02]  /*30050*/  IADD3.X R8, PT, PT, R8, UR13, RZ, P5, !PT ;  /* 0x0000000d08087c10 */ /* 0x004fe4000affe4ff */
[----:B-1----:R-:W-:-:S04]  /*30060*/  IADD3 R127, P4, PT, R127, UR12, RZ ;  /* 0x0000000c7f7f7c10 */ /* 0x002fc8000ff9e0ff */
[----:B------:R-:W-:Y:S01]  /*30070*/  IADD3.X R126, PT, PT, R126, UR13, RZ, P4, !PT ;  /* 0x0000000d7e7e7c10 */ /* 0x000fe2000a7fe4ff */
        /* <DEDUP_REMOVED lines=17> */
[----:B------:R-:W-:Y:S01]  /*30190*/  STL [R1+0xfc], R247 ;  /* 0x0000fcf701007387 */ /* 0x000fe20000100800 */
[----:B------:R-:W-:-:S03]  /*301a0*/  IADD3.X R2, PT, PT, R2, UR13, RZ, P5, !PT ;  /* 0x0000000d02027c10 */ /* 0x000fc6000affe4ff */
[----:B------:R1:W-:Y:S04]  /*301b0*/  LDGSTS.E [R222+0x3100], desc[UR20][R126.64], P3 ;  /* 0x031000007ede7fae */ /* 0x0003e800099a1014 */
[----:B------:R-:W-:Y:S04]  /*301c0*/  STL [R1+0x140], R213 ;  /* 0x000140d501007387 */ /* 0x000fe80000100800 */
[----:B------:R-:W-:Y:S01]  /*301d0*/  STL [R1+0x13c], R230 ;  /* 0x00013ce601007387 */ /* 0x000fe20000100800 */
[----:B-1----:R-:W-:Y:S02]  /*301e0*/  IMAD.MOV.U32 R126, RZ, RZ, R6 ;  /* 0x000000ffff7e7224 */ /* 0x002fe400078e0006 */
[----:B------:R-:W-:Y:S01]  /*301f0*/  IMAD.MOV.U32 R127, RZ, RZ, R8 ;  /* 0x000000ffff7f7224 */ /* 0x000fe200078e0008 */
[----:B------:R-:W-:Y:S04]  /*30200*/  STL [R1+0x180], R6 ;  /* 0x0001800601007387 */ /* 0x000fe80000100800 */
[----:B------:R1:W-:Y:S04]  /*30210*/  STL [R1+0x17c], R8 ;  /* 0x00017c0801007387 */ /* 0x0003e80000100800 */
[----:B------:R-:W-:Y:S04]  /*30220*/  STL [R1+0x1c0], R3 ;  /* 0x0001c00301007387 */ /* 0x000fe80000100800 */
[----:B------:R2:W-:Y:S04]  /*30230*/  LDGSTS.E [R222+0x3500], desc[UR20][R126.64], P3 ;  /* 0x035000007ede7fae */ /* 0x0005e800099a1014 */
[----:B------:R3:W-:Y:S04]  /*30240*/  STL [R1+0x1bc], R5 ;  /* 0x0001bc0501007387 */ /* 0x0007e80000100800 */
[----:B------:R4:W-:Y:S01]  /*30250*/  STL [R1+0x200], R0 ;  /* 0x0002000001007387 */ /* 0x0009e20000100800 */
[----:B--2---:R-:W-:-:S03]  /*30260*/  IMAD.MOV.U32 R126, RZ, RZ, R3 ;  /* 0x000000ffff7e7224 */ /* 0x004fc600078e0003 */
[----:B------:R2:W-:Y:S01]  /*30270*/  STL [R1+0x1fc], R2 ;  /* 0x0001fc0201007387 */ /* 0x0005e20000100800 */
[----:B------:R-:W-:-:S03]  /*30280*/  IMAD.MOV.U32 R127, RZ, RZ, R5 ;  /* 0x000000ffff7f7224 */ /* 0x000fc600078e0005 */
[----:B-1----:R-:W2:Y:S04]  /*30290*/  LDL.LU R8, [R1+0x4] ;  /* 0x0000040001087983 */ /* 0x002ea80000300800 */
[----:B------:R-:W2:Y:S04]  /*302a0*/  LDL.LU R6, [R1+0x8] ;  /* 0x0000080001067983 */ /* 0x000ea80000300800 */
[----:B------:R1:W-:Y:S04]  /*302b0*/  LDGSTS.E [R222+0x3900], desc[UR20][R126.64], P3 ;  /* 0x039000007ede7fae */ /* 0x0003e800099a1014 */
[----:B---3--:R-:W3:Y:S04]  /*302c0*/  LDL.LU R5, [R1+0x44] ;  /* 0x0000440001057983 */ /* 0x008ee80000300800 */
[----:B------:R-:W3:Y:S01]  /*302d0*/  LDL.LU R3, [R1+0x48] ;  /* 0x0000480001037983 */ /* 0x000ee20000300800 */
[----:B-1----:R-:W-:Y:S01]  /*302e0*/  IMAD.MOV.U32 R126, RZ, RZ, R0 ;  /* 0x000000ffff7e7224 */ /* 0x002fe200078e0000 */
[----:B----4-:R-:W-:Y:S01]  /*302f0*/  LOP3.LUT R0, R4, 0x30, RZ, 0x3c, !PT ;  /* 0x0000003004007812 */ /* 0x010fe200078e3cff */
[----:B------:R-:W-:-:S02]  /*30300*/  IMAD.MOV.U32 R127, RZ, RZ, R2 ;  /* 0x000000ffff7f7224 */ /* 0x000fc400078e0002 */
[----:B--2---:R-:W2:Y:S04]  /*30310*/  LDL.LU R2, [R1+0x84] ;  /* 0x0000840001027983 */ /* 0x004ea80000300800 */
        /* <DEDUP_REMOVED lines=41> */
[----:B------:R1:W-:Y:S03]  /*305b0*/  STL [R1+0x8], R6 ;  /* 0x0000080601007387 */ /* 0x0003e60000100800 */
[----:B------:R-:W-:Y:S01]  /*305c0*/  IMAD.MOV.U32 R127, RZ, RZ, R8 ;  /* 0x000000ffff7f7224 */ /* 0x000fe200078e0008 */
[----:B---3--:R-:W-:Y:S01]  /*305d0*/  IADD3 R3, P4, PT, R3, UR12, RZ ;  /* 0x0000000c03037c10 */ /* 0x008fe2000ff9e0ff */
[----:B------:R3:W-:Y:S03]  /*305e0*/  STL [R1+0x4], R8 ;  /* 0x0000040801007387 */ /* 0x0007e60000100800 */
[----:B------:R-:W-:Y:S01]  /*305f0*/  IADD3.X R5, PT, PT, R5, UR13, RZ, P4, !PT ;  /* 0x0000000d05057c10 */ /* 0x000fe2000a7fe4ff */
[----:B------:R-:W3:Y:S04]  /*30600*/  LDL.LU R247, [R1+0x104] ;  /* 0x0001040001f77983 */ /* 0x000ee80000300800 */
[----:B------:R-:W3:Y:S04]  /*30610*/  LDL.LU R246, [R1+0x108] ;  /* 0x0001080001f67983 */ /* 0x000ee80000300800 */
[----:B------:R1:W-:Y:S04]  /*30620*/  LDGSTS.E [R222+0x1d80], desc[UR20][R126.64], P3 ;  /* 0x01d800007ede7fae */ /* 0x0003e800099a1014 */
[----:B------:R-:W-:Y:S01]  /*30630*/  STL [R1+0x48], R3 ;  /* 0x0000480301007387 */ /* 0x000fe20000100800 */
[----:B----4-:R-:W-:Y:S01]  /*30640*/  IADD3 R0, P5, PT, R0, UR12, RZ ;  /* 0x0000000c00007c10 */ /* 0x010fe2000ffbe0ff */
[----:B-1----:R-:W-:-:S02]  /*30650*/  IMAD.MOV.U32 R126, RZ, RZ, R3 ;  /* 0x000000ffff7e7224 */ /* 0x002fc400078e0003 */
[----:B------:R1:W-:Y:S01]  /*30660*/  STL [R1+0x44], R5 ;  /* 0x0000440501007387 */ /* 0x0003e20000100800 */
[----:B------:R-:W-:Y:S01]  /*30670*/  IMAD.MOV.U32 R127, RZ, RZ, R5 ;  /* 0x000000ffff7f7224 */ /* 0x000fe200078e0005 */
[----:B--2---:R-:W-:Y:S02]  /*30680*/  IADD3.X R2, PT, PT, R2, UR13, RZ, P5, !PT ;  /* 0x0000000d02027c10 */ /* 0x004fe4000affe4ff */
[----:B------:R-:W-:Y:S04]  /*30690*/  STL [R1+0x88], R0 ;  /* 0x0000880001007387 */ /* 0x000fe80000100800 */
[----:B------:R-:W2:Y:S04]  /*306a0*/  LDL.LU R213, [R1+0x148] ;  /* 0x0001480001d57983 */ /* 0x000ea80000300800 */
[----:B------:R4:W-:Y:S04]  /*306b0*/  STL [R1+0x84], R2 ;  /* 0x0000840201007387 */ /* 0x0009e80000100800 */
[----:B------:R-:W2:Y:S04]  /*306c0*/  LDL.LU R6, [R1+0x188] ;  /* 0x0001880001067983 */ /* 0x000ea80000300800 */
[----:B------:R1:W-:Y:S04]  /*306d0*/  LDGSTS.E [R222+0x2180], desc[UR20][R126.64], P3 ;  /* 0x021800007ede7fae */ /* 0x0003e800099a1014 */
[----:B------:R-:W2:Y:S04]  /*306e0*/  LDL.LU R230, [R1+0x144] ;  /* 0x0001440001e67983 */ /* 0x000ea80000300800 */
[----:B---3--:R-:W3:Y:S01]  /*306f0*/  LDL.LU R8, [R1+0x184] ;  /* 0x0001840001087983 */ /* 0x008ee20000300800 */
[----:B-1----:R-:W-:-:S03]  /*30700*/  IMAD.MOV.U32 R126, RZ, RZ, R0 ;  /* 0x000000ffff7e7224 */ /* 0x002fc600078e0000 */
[----:B------:R-:W3:Y:S01]  /*30710*/  LDL.LU R5, [R1+0x1c4] ;  /* 0x0001c40001057983 */ /* 0x000ee20000300800 */
[----:B------:R-:W-:-:S03]  /*30720*/  IMAD.MOV.U32 R127, RZ, RZ, R2 ;  /* 0x000000ffff7f7224 */ /* 0x000fc600078e0002 */
[----:B------:R-:W3:Y:S04]  /*30730*/  LDL.LU R3, [R1+0x1c8] ;  /* 0x0001c80001037983 */ /* 0x000ee80000300800 */
[----:B----4-:R-:W4:Y:S04]  /*30740*/  LDL.LU R2, [R1+0x204] ;  /* 0x0002040001027983 */ /* 0x010f280000300800 */
[----:B------:R-:W4:Y:S04]  /*30750*/  LDL.LU R0, [R1+0x208] ;  /* 0x0002080001007983 */ /* 0x000f280000300800 */
[----:B------:R1:W-:Y:S04]  /*30760*/  LDGSTS.E [R222+0x2580], desc[UR20][R126.64], P3 ;  /* 0x025800007ede7fae */ /* 0x0003e800099a1014 */
[----:B------:R-:W4:Y:S04]  /*30770*/  LDL.LU R126, [R1+0xc4] ;  /* 0x0000c400017e7983 */ /* 0x000f280000300800 */
[----:B------:R-:W1:Y:S01]  /*30780*/  LDL.LU R127, [R1+0xc8] ;  /* 0x0000c800017f7983 */ /* 0x000e620000300800 */
[----:B------:R-:W-:-:S04]  /*30790*/  IADD3 R246, P5, PT, R246, UR12, RZ ;  /* 0x0000000cf6f67c10 */ /* 0x000fc8000ffbe0ff */
[----:B------:R-:W-:Y:S02]  /*307a0*/  IADD3.X R247, PT, PT, R247, UR13, RZ, P5, !PT ;  /* 0x0000000df7f77c10 */ /* 0x000fe4000affe4ff */
[----:B--2---:R-:W-:-:S04]  /*307b0*/  IADD3 R6, P5, PT, R6, UR12, RZ ;  /* 0x0000000c06067c10 */ /* 0x004fc8000ffbe0ff */
[----:B---3--:R-:W-:Y:S02]  /*307c0*/  IADD3.X R8, PT, PT, R8, UR13, RZ, P5, !PT ;  /* 0x0000000d08087c10 */ /* 0x008fe4000affe4ff */
[----:B-1----:R-:W-:-:S04]  /*307d0*/  IADD3 R127, P4, PT, R127, UR12, RZ ;  /* 0x0000000c7f7f7c10 */ /* 0x002fc8000ff9e0ff */
[----:B----4-:R-:W-:Y:S01]  /*307e0*/  IADD3.X R126, PT, PT, R126, UR13, RZ, P4, !PT ;  /* 0x0000000d7e7e7c10 */ /* 0x010fe2000a7fe4ff */
        /* <DEDUP_REMOVED lines=247> */
[----:B------:R-:W-:Y:S01]  /*31760*/  STL [R1+0x118], R230 ;  /* 0x000118e601007387 */ /* 0x000fe20000100800 */
[----:B-1----:R-:W-:Y:S02]  /*31770*/  IMAD.MOV.U32 R126, RZ, RZ, R230 ;  /* 0x000000ffff7e7224 */ /* 0x002fe400078e00e6 */
[----:B------:R-:W-:Y:S01]  /*31780*/  IMAD.MOV.U32 R127, RZ, RZ, R213 ;  /* 0x000000ffff7f7224 */ /* 0x000fe200078e00d5 */
[----:B------:R1:W-:Y:S01]  /*31790*/  STL [R1+0x114], R213 ;  /* 0x000114d501007387 */ /* 0x0003e20000100800 */
[----:B------:R-:W-:-:S03]  /*317a0*/  IADD3 R0, P5, PT, R0, UR12, RZ ;  /* 0x0000000c00007c10 */ /* 0x000fc6000ffbe0ff */
[----:B------:R2:W-:Y:S01]  /*317b0*/  LDGSTS.E [R222+0x2e80], desc[UR20][R126.64], P3 ;  /* 0x02e800007ede7fae */ /* 0x0005e200099a1014 */
[----:B------:R-:W-:-:S03]  /*317c0*/  IADD3.X R5, PT, PT, R5, UR13, RZ, P4, !PT ;  /* 0x0000000d05057c10 */ /* 0x000fc6000a7fe4ff */
[----:B-1----:R-:W3:Y:S01]  /*317d0*/  LDL.LU R213, [R1+0x6d8] ;  /* 0x0006d80001d57983 */ /* 0x002ee20000300800 */
[----:B------:R-:W-:-:S03]  /*317e0*/  IADD3.X R2, PT, PT, R2, UR13, RZ, P5, !PT ;  /* 0x0000000d02027c10 */ /* 0x000fc6000affe4ff */
[----:B------:R-:W4:Y:S01]  /*317f0*/  LDL.LU R230, [R1+0x6d4] ;  /* 0x0006d40001e67983 */ /* 0x000f220000300800 */
[----:B--2---:R-:W-:Y:S02]  /*31800*/  IMAD.MOV.U32 R126, RZ, RZ, R246 ;  /* 0x000000ffff7e7224 */ /* 0x004fe400078e00f6 */
[----:B------:R-:W-:Y:S01]  /*31810*/  IMAD.MOV.U32 R127, RZ, RZ, R247 ;  /* 0x000000ffff7f7224 */ /* 0x000fe200078e00f7 */
[----:B------:R-:W-:Y:S04]  /*31820*/  STL [R1+0x158], R246 ;  /* 0x000158f601007387 */ /* 0x000fe80000100800 */
[----:B------:R-:W-:Y:S04]  /*31830*/  STL [R1+0x154], R247 ;  /* 0x000154f701007387 */ /* 0x000fe80000100800 */
[----:B------:R1:W-:Y:S04]  /*31840*/  LDGSTS.E [R222+0x3280], desc[UR20][R126.64], P3 ;  /* 0x032800007ede7fae */ /* 0x0003e800099a1014 */
[----:B------:R-:W-:Y:S04]  /*31850*/  STL [R1+0x198], R6 ;  /* 0x0001980601007387 */ /* 0x000fe80000100800 */
[----:B------:R2:W-:Y:S01]  /*31860*/  STL [R1+0x194], R8 ;  /* 0x0001940801007387 */ /* 0x0005e20000100800 */
[----:B-1----:R-:W-:-:S02]  /*31870*/  IMAD.MOV.U32 R126, RZ, RZ, R6 ;  /* 0x000000ffff7e7224 */ /* 0x002fc400078e0006 */
[----:B------:R-:W-:Y:S01]  /*31880*/  IMAD.MOV.U32 R127, RZ, RZ, R8 ;  /* 0x000000ffff7f7224 */ /* 0x000fe200078e0008 */
[----:B------:R-:W-:Y:S04]  /*31890*/  STL [R1+0x1d8], R3 ;  /* 0x0001d80301007387 */ /* 0x000fe80000100800 */
[----:B------:R1:W-:Y:S04]  /*318a0*/  STL [R1+0x1d4], R5 ;  /* 0x0001d40501007387 */ /* 0x0003e80000100800 */
[----:B------:R1:W-:Y:S04]  /*318b0*/  STL [R1+0x218], R0 ;  /* 0x0002180001007387 */ /* 0x0003e80000100800 */
[----:B------:R1:W-:Y:S04]  /*318c0*/  LDGSTS.E [R222+0x3680], desc[UR20][R126.64], P3 ;  /* 0x036800007ede7fae */ /* 0x0003e800099a1014 */
[----:B------:R1:W-:Y:S04]  /*318d0*/  STL [R1+0x214], R2 ;  /* 0x0002140201007387 */ /* 0x0003e80000100800 */
[----:B--2---:R-:W2:Y:S01]  /*318e0*/  LDL.LU R8, [R1+0x1c] ;  /* 0x00001c0001087983 */ /* 0x004ea20000300800 */
[----:B-1----:R-:W-:-:S03]  /*318f0*/  IMAD.MOV.U32 R126, RZ, RZ, R3 ;  /* 0x000000ffff7e7224 */ /* 0x002fc600078e0003 */
[----:B------:R-:W2:Y:S01]  /*31900*/  LDL.LU R6, [R1+0x20] ;  /* 0x0000200001067983 */ /* 0x000ea20000300800 */
[----:B------:R-:W-:-:S03]  /*31910*/  IMAD.MOV.U32 R127, RZ, RZ, R5 ;  /* 0x000000ffff7f7224 */ /* 0x000fc600078e0005 */
[----:B------:R-:W3:Y:S04]  /*31920*/  LDL.LU R5, [R1+0x5c] ;  /* 0x00005c0001057983 */ /* 0x000ee80000300800 */
[----:B------:R1:W-:Y:S04]  /*31930*/  LDGSTS.E [R222+0x3a80], desc[UR20][R126.64], P3 ;  /* 0x03a800007ede7fae */ /* 0x0003e800099a1014 */
[----:B------:R-:W3:Y:S01]  /*31940*/  LDL.LU R3, [R1+0x60] ;  /* 0x0000600001037983 */ /* 0x000ee20000300800 */
[----:B-1----:R-:W-:Y:S01]  /*31950*/  IMAD.MOV.U32 R126, RZ, RZ, R0 ;  /* 0x000000ffff7e7224 */ /* 0x002fe200078e0000 */
[----:B------:R-:W-:Y:S01]  /*31960*/  LOP3.LUT R0, R4, 0x60, RZ, 0x3c, !PT ;  /* 0x0000006004007812 */ /* 0x000fe200078e3cff */
[----:B------:R-:W-:-:S02]  /*31970*/  IMAD.MOV.U32 R127, RZ, RZ, R2 ;  /* 0x000000ffff7f7224 */ /* 0x000fc400078e0002 */
[----:B------:R-:W4:Y:S04]  /*31980*/  LDL.LU R2, [R1+0x9c] ;  /* 0x00009c0001027983 */ /* 0x000f280000300800 */
        /* <DEDUP_REMOVED lines=38> */
[----:B--2---:R-:W-:-:S04]  /*31bf0*/  IADD3 R6, P5, PT, R6, UR12, RZ ;  /* 0x0000000c06067c10 */ /* 0x004fc8000ffbe0ff */
[----:B------:R-:W-:Y:S01]  /*31c00*/  IADD3.X R8, PT, PT, R8, UR13, RZ, P5, !PT ;  /* 0x0000000d08087c10 */ /* 0x000fe2000affe4ff */
[----:B-1----:R-:W-:-:S04]  /*31c10*/  IMAD.MOV.U32 R126, RZ, RZ, R6 ;  /* 0x000000ffff7e7224 */ /* 0x002fc800078e0006 */
[----:B------:R-:W-:Y:S01]  /*31c20*/  IMAD.MOV.U32 R127, RZ, RZ, R8 ;  /* 0x000000ffff7f7224 */ /* 0x000fe200078e0008 */
[----:B---3--:R-:W-:Y:S01]  /*31c30*/  IADD3 R3, P4, PT, R3, UR12, RZ ;  /* 0x0000000c03037c10 */ /* 0x008fe2000ff9e0ff */
[----:B------:R1:W-:Y:S03]  /*31c40*/  STL [R1+0x20], R6 ;  /* 0x0000200601007387 */ /* 0x0003e60000100800 */
[----:B------:R-:W-:Y:S01]  /*31c50*/  IADD3.X R5, PT, PT, R5, UR13, RZ, P4, !PT ;  /* 0x0000000d05057c10 */ /* 0x000fe2000a7fe4ff */
[----:B------:R2:W-:Y:S04]  /*31c60*/  STL [R1+0x1c], R8 ;  /* 0x00001c0801007387 */ /* 0x0005e80000100800 */
[----:B------:R3:W-:Y:S04]  /*31c70*/  LDGSTS.E [R222+0x1f00], desc[UR20][R126.64], P3 ;  /* 0x01f000007ede7fae */ /* 0x0007e800099a1014 */
[----:B------:R-:W2:Y:S04]  /*31c80*/  LDL.LU R247, [R1+0x11c] ;  /* 0x00011c0001f77983 */ /* 0x000ea80000300800 */
[----:B------:R-:W2:Y:S01]  /*31c90*/  LDL.LU R246, [R1+0x120] ;  /* 0x0001200001f67983 */ /* 0x000ea20000300800 */
[----:B---3--:R-:W-:-:S02]  /*31ca0*/  IMAD.MOV.U32 R126, RZ, RZ, R3 ;  /* 0x000000ffff7e7224 */ /* 0x008fc400078e0003 */
[----:B------:R-:W-:Y:S01]  /*31cb0*/  IMAD.MOV.U32 R127, RZ, RZ, R5 ;  /* 0x000000ffff7f7224 */ /* 0x000fe200078e0005 */
[----:B------:R-:W-:Y:S01]  /*31cc0*/  STL [R1+0x60], R3 ;  /* 0x0000600301007387 */ /* 0x000fe20000100800 */
[----:B----4-:R-:W-:-:S03]  /*31cd0*/  IADD3 R0, P5, PT, R0, UR12, RZ ;  /* 0x0000000c00007c10 */ /* 0x010fc6000ffbe0ff */
[----:B------:R3:W-:Y:S01]  /*31ce0*/  STL [R1+0x5c], R5 ;  /* 0x00005c0501007387 */ /* 0x0007e20000100800 */
[----:B------:R-:W-:-:S03]  /*31cf0*/  IADD3.X R2, PT, PT, R2, UR13, RZ, P5, !PT ;  /* 0x0000000d02027c10 */ /* 0x000fc6000affe4ff */
[----:B------:R-:W-:Y:S04]  /*31d00*/  STL [R1+0xa0], R0 ;  /* 0x0000a00001007387 */ /* 0x000fe80000100800 */
[----:B-1----:R-:W4:Y:S04]  /*31d10*/  LDL.LU R6, [R1+0x1a0] ;  /* 0x0001a00001067983 */ /* 0x002f280000300800 */
[----:B------:R1:W-:Y:S04]  /*31d20*/  LDGSTS.E [R222+0x2300], desc[UR20][R126.64], P3 ;  /* 0x023000007ede7fae */ /* 0x0003e800099a1014 */
[----:B------:R2:W-:Y:S04]  /*31d30*/  STL [R1+0x9c], R2 ;  /* 0x00009c0201007387 */ /* 0x0005e80000100800 */
[----:B--2---:R-:W2:Y:S01]  /*31d40*/  LDL.LU R8, [R1+0x19c] ;  /* 0x00019c0001087983 */ /* 0x004ea20000300800 */
[----:B-1----:R-:W-:-:S03]  /*31d50*/  IMAD.MOV.U32 R126, RZ, RZ, R0 ;  /* 0x000000ffff7e7224 */ /* 0x002fc600078e0000 */
[----:B---3--:R-:W3:Y:S01]  /*31d60*/  LDL.LU R5, [R1+0x1dc] ;  /* 0x0001dc0001057983 */ /* 0x008ee20000300800 */
[----:B------:R-:W-:-:S03]  /*31d70*/  IMAD.MOV.U32 R127, RZ, RZ, R2 ;  /* 0x000000ffff7f7224 */ /* 0x000fc600078e0002 */
[----:B------:R-:W2:Y:S04]  /*31d80*/  LDL.LU R3, [R1+0x1e0] ;  /* 0x0001e00001037983 */ /* 0x000ea80000300800 */
[----:B------:R-:W2:Y:S04]  /*31d90*/  LDL.LU R2, [R1+0x21c] ;  /* 0x00021c0001027983 */ /* 0x000ea80000300800 */
[----:B------:R-:W2:Y:S04]  /*31da0*/  LDL.LU R0, [R1+0x220] ;  /* 0x0002200001007983 */ /* 0x000ea80000300800 */
[----:B------:R1:W-:Y:S04]  /*31db0*/  LDGSTS.E [R222+0x2700], desc[UR20][R126.64], P3 ;  /* 0x027000007ede7fae */ /* 0x0003e800099a1014 */
[----:B------:R-:W2:Y:S04]  /*31dc0*/  LDL.LU R126, [R1+0xdc] ;  /* 0x0000dc00017e7983 */ /* 0x000ea80000300800 */
[----:B------:R-:W1:Y:S01]  /*31dd0*/  LDL.LU R127, [R1+0xe0] ;  /* 0x0000e000017f7983 */ /* 0x000e620000300800 */
[----:B------:R-:W-:-:S04]  /*31de0*/  IADD3 R246, P5, PT, R246, UR12, RZ ;  /* 0x0000000cf6f67c10 */ /* 0x000fc8000ffbe0ff */
[----:B------:R-:W-:Y:S02]  /*31df0*/  IADD3.X R247, PT, PT, R247, UR13, RZ, P5, !PT ;  /* 0x0000000df7f77c10 */ /* 0x000fe4000affe4ff */
[----:B-1----:R-:W-:-:S04]  /*31e00*/  IADD3 R127, P4, PT, R127, UR12, RZ ;  /* 0x0000000c7f7f7c10 */ /* 0x002fc8000ff9e0ff */
[----:B--2---:R-:W-:Y:S01]  /*31e10*/  IADD3.X R126, PT, PT, R126, UR13, RZ, P4, !PT ;  /* 0x0000000d7e7e7c10 */ /* 0x004fe2000a7fe4ff */
[----:B------:R1:W-:Y:S04]  /*31e20*/  STL [R1+0xe0], R127 ;  /* 0x0000e07f01007387 */ /* 0x0003e80000100800 */
[----:B------:R2:W-:Y:S01]  /*31e30*/  STL [R1+0xdc], R126 ;  /* 0x0000dc7e01007387 */ /* 0x0005e20000100800 */
[----:B-1----:R-:W-:-:S04]  /*31e40*/  LOP3.LUT R127, R127, R126, RZ, 0x3c, !PT ;  /* 0x0000007e7f7f7212 */ /* 0x002fc800078e3cff */
[----:B--2---:R-:W-:-:S04]  /*31e50*/  LOP3.LUT R126, R127, R126, RZ, 0x3c, !PT ;  /* 0x0000007e7f7e7212 */ /* 0x004fc800078e3cff */
[----:B------:R-:W-:Y:S01]  /*31e60*/  LOP3.LUT R127, R127, R126, RZ, 0x3c, !PT ;  /* 0x0000007e7f7f7212 */ /* 0x000fe200078e3cff */
[----:B------:R-:W-:Y:S04]  /*31e70*/  STL [R1+0x120], R246 ;  /* 0x000120f601007387 */ /* 0x000fe80000100800 */
[----:B------:R1:W-:Y:S04]  /*31e80*/  LDGSTS.E [R222+0x2b00], desc[UR20][R126.64], P3 ;  /* 0x02b000007ede7fae */ /* 0x0003e800099a1014 */
[----:B------:R2:W-:Y:S01]  /*31e90*/  STL [R1+0x11c], R247 ;  /* 0x00011cf701007387 */ /* 0x0005e20000100800 */
[----:B-1----:R-:W-:-:S02]  /*31ea0*/  IMAD.MOV.U32 R126, RZ, RZ, R246 ;  /* 0x000000ffff7e7224 */ /* 0x002fc400078e00f6 */
[----:B------:R-:W-:Y:S02]  /*31eb0*/  IMAD.MOV.U32 R127, RZ, RZ, R247 ;  /* 0x000000ffff7f7224 */ /* 0x000fe400078e00f7 */
[----:B--2---:R-:W2:Y:S04]  /*31ec0*/  LDL.LU R247, [R1+0x6d0] ;  /* 0x0006d00001f77983 */ /* 0x004ea80000300800 */
[----:B------:R-:W2:Y:S04]  /*31ed0*/  LDL.LU R246, [R1+0x6cc] ;  /* 0x0006cc0001f67983 */ /* 0x000ea80000300800 */
[----:B------:R1:W-:Y:S04]  /*31ee0*/  LDGSTS.E [R222+0x2f00], desc[UR20][R126.64], P3 ;  /* 0x02f000007ede7fae */ /* 0x0003e800099a1014 */
[----:B------:R-:W2:Y:S04]  /*31ef0*/  LDL.LU R126, [R1+0x15c] ;  /* 0x00015c00017e7983 */ /* 0x000ea80000300800 */
[----:B------:R-:W1:Y:S01]  /*31f00*/  LDL.LU R127, [R1+0x160] ;  /* 0x00016000017f7983 */ /* 0x000e620000300800 */
[----:B----4-:R-:W-:-:S04]  /*31f10*/  IADD3 R6, P5, PT, R6, UR12, RZ ;  /* 0x0000000c06067c10 */ /* 0x010fc8000ffbe0ff */
[----:B------:R-:W-:Y:S02]  /*31f20*/  IADD3.X R8, PT, PT, R8, UR13, RZ, P5, !PT ;  /* 0x0000000d08087c10 */ /* 0x000fe4000affe4ff */
        /* <DEDUP_REMOVED lines=11> */
[----:B---3--:R-:W-:-:S03]  /*31fe0*/  IADD3.X R5, PT, PT, R5, UR13, RZ, P4, !PT ;  /* 0x0000000d05057c10 */ /* 0x008fc6000a7fe4ff */
[----:B------:R-:W-:Y:S01]  /*31ff0*/  STL [R1+0x1a0], R6 ;  /* 0x0001a00601007387 */ /* 0x000fe20000100800 */
[----:B-1----:R-:W-:Y:S02]  /*32000*/  IMAD.MOV.U32 R126, RZ, RZ, R6 ;  /* 0x000000ffff7e7224 */ /* 0x002fe400078e0006 */
[----:B------:R-:W-:Y:S01]  /*32010*/  IMAD.MOV.U32 R127, RZ, RZ, R8 ;  /* 0x000000ffff7f7224 */ /* 0x000fe200078e0008 */
[----:B------:R1:W-:Y:S04]  /*32020*/  STL [R1+0x19c], R8 ;  /* 0x00019c0801007387 */ /* 0x0003e80000100800 */
[----:B------:R2:W-:Y:S04]  /*32030*/  LDGSTS.E [R222+0x3700], desc[UR20][R126.64], P3 ;  /* 0x037000007ede7fae */ /* 0x0005e800099a1014 */
[----:B------:R-:W-:Y:S04]  /*32040*/  STL [R1+0x1e0], R3 ;  /* 0x0001e00301007387 */ /* 0x000fe80000100800 */
[----:B------:R-:W-:Y:S01]  /*32050*/  STL [R1+0x1dc], R5 ;  /* 0x0001dc0501007387 */ /* 0x000fe20000100800 */
[----:B--2---:R-:W-:-:S02]  /*32060*/  IMAD.MOV.U32 R126, RZ, RZ, R3 ;  /* 0x000000ffff7e7224 */ /* 0x004fc400078e0003 */
[----:B------:R-:W-:Y:S01]  /*32070*/  IMAD.MOV.U32 R127, RZ, RZ, R5 ;  /* 0x000000ffff7f7224 */ /* 0x000fe200078e0005 */
[----:B------:R-:W-:Y:S04]  /*32080*/  STL [R1+0x220], R0 ;  /* 0x0002200001007387 */ /* 0x000fe80000100800 */
[----:B------:R2:W-:Y:S04]  /*32090*/  LDGSTS.E [R222+0x3b00], desc[UR20][R126.64], P3 ;  /* 0x03b000007ede7fae */ /* 0x0005e800099a1014 */
[----:B------:R3:W-:Y:S04]  /*320a0*/  STL [R1+0x21c], R2 ;  /* 0x00021c0201007387 */ /* 0x0007e80000100800 */
[----:B-1----:R-:W4:Y:S01]  /*320b0*/  LDL.LU R8, [R1+0x24] ;  /* 0x0000240001087983 */ /* 0x002f220000300800 */
[----:B--2---:R-:W-:-:S03]  /*320c0*/  IMAD.MOV.U32 R127, RZ, RZ, R2 ;  /* 0x000000ffff7f7224 */ /* 0x004fc600078e0002 */
[----:B---3--:R-:W2:Y:S01]  /*320d0*/  LDL.LU R2, [R1+0x28] ;  /* 0x0000280001027983 */ /* 0x008ea20000300800 */
[----:B------:R-:W-:Y:S01]  /*320e0*/  IADD3 R150, P4, PT, R150, UR12, RZ ;  /* 0x0000000c96967c10 */ /* 0x000fe2000ff9e0ff */
[----:B------:R-:W-:Y:S01]  /*320f0*/  IMAD.MOV.U32 R126, RZ, RZ, R0 ;  /* 0x000000ffff7e7224 */ /* 0x000fe200078e0000 */
[----:B------:R-:W-:Y:S01]  /*32100*/  LOP3.LUT R0, R4, 0x70, RZ, 0x3c, !PT ;  /* 0x0000007004007812 */ /* 0x000fe200078e3cff */
[----:B------:R-:W3:Y:S01]  /*32110*/  LDL.LU R6, [R1+0x68] ;  /* 0x0000680001067983 */ /* 0x000ee20000300800 */
[----:B------:R-:W-:Y:S02]  /*32120*/  IADD3.X R149, PT, PT, R149, UR13, RZ, P4, !PT ;  /* 0x0000000d95957c10 */ /* 0x000fe4000a7fe4ff */
[----:B------:R-:W-:Y:S01]  /*32130*/  IADD3 R166, P5, PT, R166, UR12, RZ ;  /* 0x0000000ca6a67c10 */ /* 0x000fe2000ffbe0ff */
[----:B------:R1:W-:Y:S01]  /*32140*/  LDGSTS.E [R222+0x3f00], desc[UR20][R126.64], P3 ;  /* 0x03f000007ede7fae */ /* 0x0003e200099a1014 */
[----:B------:R-:W-:Y:S02]  /*32150*/  IADD3 R182, P4, PT, R182, UR12, RZ ;  /* 0x0000000cb6b67c10 */ /* 0x000fe4000ff9e0ff */
[----:B------:R-:W-:Y:S01]  /*32160*/  IADD3.X R165, PT, PT, R165, UR13, RZ, P5, !PT ;  /* 0x0000000da5a57c10 */ /* 0x000fe2000affe4ff */
[----:B------:R-:W3:Y:S01]  /*32170*/  LDL.LU R3, [R1+0xa4] ;  /* 0x0000a40001037983 */ /* 0x000ee20000300800 */
[----:B------:R-:W-:Y:S01]  /*32180*/  IADD3.X R181, PT, PT, R181, UR13, RZ, P4, !PT ;  /* 0x0000000db5b57c10 */ /* 0x000fe2000a7fe4ff */
[----:B-1----:R-:W-:-:S02]  /*32190*/  VIADD R222, R0, UR5 ;  /* 0x0000000500de7c36 */ /* 0x002fc40008000000 */
[----:B------:R-:W-:Y:S02]  /*321a0*/  IMAD.MOV.U32 R126, RZ, RZ, R150 ;  /* 0x000000ffff7e7224 */ /* 0x000fe400078e0096 */
[----:B------:R-:W-:Y:S01]  /*321b0*/  IMAD.MOV.U32 R127, RZ, RZ, R149 ;  /* 0x000000ffff7f7224 */ /* 0x000fe200078e0095 */
[----:B------:R-:W-:Y:S01]  /*321c0*/  IADD3 R198, P5, PT, R198, UR12, RZ ;  /* 0x0000000cc6c67c10 */ /* 0x000fe2000ffbe0ff */
[----:B------:R-:W3:Y:S04]  /*321d0*/  LDL.LU R0, [R1+0xa8] ;  /* 0x0000a80001007983 */ /* 0x000ee80000300800 */
[----:B------:R1:W-:Y:S01]  /*321e0*/  LDGSTS.E [R222+0x380], desc[UR20][R126.64], P3 ;  /* 0x003800007ede7fae */ /* 0x0003e200099a1014 */
[----:B------:R-:W-:Y:S02]  /*321f0*/  IADD3.X R197, PT, PT, R197, UR13, RZ, P5, !PT ;  /* 0x0000000dc5c57c10 */ /* 0x000fe4000affe4ff */
[----:B------:R-:W-:Y:S01]  /*32200*/  IADD3 R214, P4, PT, R214, UR12, RZ ;  /* 0x0000000cd6d67c10 */ /* 0x000fe2000ff9e0ff */
[----:B------:R-:W3:Y:S01]  /*32210*/  LDL.LU R5, [R1+0x128] ;  /* 0x0001280001057983 */ /* 0x000ee20000300800 */
[----:B-1----:R-:W-:-:S02]  /*32220*/  IMAD.MOV.U32 R126, RZ, RZ, R166 ;  /* 0x000000ffff7e7224 */ /* 0x002fc400078e00a6 */
        /* <DEDUP_REMOVED lines=23> */
[----:B----4-:R-:W-:Y:S01]  /*323a0*/  IADD3.X R8, PT, PT, R8, UR13, RZ, P5, !PT ;  /* 0x0000000d08087c10 */ /* 0x010fe2000affe4ff */
[----:B-1----:R-:W-:Y:S01]  /*323b0*/  IMAD.MOV.U32 R126, RZ, RZ, R2 ;  /* 0x000000ffff7e7224 */ /* 0x002fe200078e0002 */
[----:B------:R-:W-:Y:S03]  /*323c0*/  STL [R1+0x28], R2 ;  /* 0x0000280201007387 */ /* 0x000fe60000100800 */
[----:B------:R-:W-:Y:S01]  /*323d0*/  IMAD.MOV.U32 R127, RZ, RZ, R8 ;  /* 0x000000ffff7f7224 */ /* 0x000fe200078e0008 */
[----:B------:R1:W-:Y:S04]  /*323e0*/  STL [R1+0x24], R8 ;  /* 0x0000240801007387 */ /* 0x0003e80000100800 */
[----:B------:R2:W-:Y:S04]  /*323f0*/  LDGSTS.E [R222+0x1f80], desc[UR20][R126.64], P3 ;  /* 0x01f800007ede7fae */ /* 0x0005e800099a1014 */
[----:B-1----:R-:W4:Y:S04]  /*32400*/  LDL.LU R8, [R1+0x124] ;  /* 0x0001240001087983 */ /* 0x002f280000300800 */
[----:B------:R-:W4:Y:S04]  /*32410*/  LDL.LU R2, [R1+0x1a8] ;  /* 0x0001a80001027983 */ /* 0x000f280000300800 */
[----:B------:R-:W4:Y:S01]  /*32420*/  LDL.LU R127, [R1+0x64] ;  /* 0x00006400017f7983 */ /* 0x000f220000300800 */
[----:B---3--:R-:W-:-:S02]  /*32430*/  IADD3 R6, P4, PT, R6, UR12, RZ ;  /* 0x0000000c06067c10 */ /* 0x008fc4000ff9e0ff */
[----:B------:R-:W-:-:S03]  /*32440*/  IADD3 R0, P5, PT, R0, UR12, RZ ;  /* 0x0000000c00007c10 */ /* 0x000fc6000ffbe0ff */
[----:B--2---:R-:W-:Y:S01]  /*32450*/  IMAD.MOV.U32 R126, RZ, RZ, R6 ;  /* 0x000000ffff7e7224 */ /* 0x004fe200078e0006 */
[----:B------:R-:W-:Y:S01]  /*32460*/  IADD3.X R3, PT, PT, R3, UR13, RZ, P5, !PT ;  /* 0x0000000d03037c10 */ /* 0x000fe2000affe4ff */
[----:B------:R1:W-:Y:S01]  /*32470*/  STL [R1+0x68], R6 ;  /* 0x0000680601007387 */ /* 0x0003e20000100800 */
[----:B----4-:R-:W-:-:S05]  /*32480*/  IADD3.X R127, PT, PT, R127, UR13, RZ, P4, !PT ;  /* 0x0000000d7f7f7c10 */ /* 0x010fca000a7fe4ff */
[----:B------:R2:W-:Y:S04]  /*32490*/  STL [R1+0x64], R127 ;  /* 0x0000647f01007387 */ /* 0x0005e80000100800 */
[----:B------:R3:W-:Y:S04]  /*324a0*/  LDGSTS.E [R222+0x2380], desc[UR20][R126.64], P3 ;  /* 0x023800007ede7fae */ /* 0x0007e800099a1014 */
[----:B------:R4:W-:Y:S04]  /*324b0*/  STL [R1+0xa8], R0 ;  /* 0x0000a80001007387 */ /* 0x0009e80000100800 */
[----:B-1----:R-:W4:Y:S01]  /*324c0*/  LDL.LU R6, [R1+0x1a4] ;  /* 0x0001a40001067983 */ /* 0x002f220000300800 */
[----:B---3--:R-:W-:-:S02]  /*324d0*/  IMAD.MOV.U32 R126, RZ, RZ, R0 ;  /* 0x000000ffff7e7224 */ /* 0x008fc400078e0000 */
[----:B--2---:R-:W-:Y:S01]  /*324e0*/  IMAD.MOV.U32 R127, RZ, RZ, R3 ;  /* 0x000000ffff7f7224 */ /* 0x004fe200078e0003 */
[----:B------:R1:W-:Y:S04]  /*324f0*/  STL [R1+0xa4], R3 ;  /* 0x0000a40301007387 */ /* 0x0003e80000100800 */
[----:B----4-:R-:W2:Y:S04]  /*32500*/  LDL.LU R0, [R1+0x224] ;  /* 0x0002240001007983 */ /* 0x010ea80000300800 */
[----:B------:R3:W-:Y:S04]  /*32510*/  LDGSTS.E [R222+0x2780], desc[UR20][R126.64], P3 ;  /* 0x027800007ede7fae */ /* 0x0007e800099a1014 */
[----:B-1----:R-:W4:Y:S04]  /*32520*/  LDL.LU R3, [R1+0x228] ;  /* 0x0002280001037983 */ /* 0x002f280000300800 */
[----:B------:R-:W2:Y:S04]  /*32530*/  LDL.LU R126, [R1+0xe4] ;  /* 0x0000e400017e7983 */ /* 0x000ea80000300800 */
[----:B------:R-:W3:Y:S01]  /*32540*/  LDL.LU R127, [R1+0xe8] ;  /* 0x0000e800017f7983 */ /* 0x000ee20000300800 */
[----:B------:R-:W-:-:S04]  /*32550*/  IADD3 R5, P5, PT, R5, UR12, RZ ;  /* 0x0000000c05057c10 */ /* 0x000fc8000ffbe0ff */
[----:B------:R-:W-:Y:S02]  /*32560*/  IADD3.X R8, PT, PT, R8, UR13, RZ, P5, !PT ;  /* 0x0000000d08087c10 */ /* 0x000fe4000affe4ff */
[----:B---3--:R-:W-:-:S04]  /*32570*/  IADD3 R127, P4, PT, R127, UR12, RZ ;  /* 0x0000000c7f7f7c10 */ /* 0x008fc8000ff9e0ff */
        /* <DEDUP_REMOVED lines=11> */
[----:B--2---:R-:W5:Y:S04]  /*32630*/  LDL.LU R8, [R1+0x6c8] ;  /* 0x0006c80001087983 */ /* 0x004f680000300800 */
[----:B------:R-:W5:Y:S04]  /*32640*/  LDL.LU R5, [R1+0x6c4] ;  /* 0x0006c40001057983 */ /* 0x000f680000300800 */
        /* <DEDUP_REMOVED lines=22> */
[----:B----4-:R-:W-:-:S04]  /*327b0*/  IADD3 R3, P5, PT, R3, UR12, RZ ;  /* 0x0000000c03037c10 */ /* 0x010fc8000ffbe0ff */
        /* <DEDUP_REMOVED lines=14> */
[----:B------:R1:W-:Y:S01]  /*328a0*/  LDGSTS.E [R222+0x3f80], desc[UR20][R126.64], P3 ;  /* 0x03f800007ede7fae */ /* 0x0003e200099a1014 */
[----:B------:R-:W2:Y:S01]  /*328b0*/  S2R R3, SR_TID.X ;  /* 0x0000000000037919 */ /* 0x000ea20000002100 */
[----:B------:R-:W-:Y:S02]  /*328c0*/  UIADD3 UR16, UPT, UPT, UR16, 0x1, URZ ;  /* 0x0000000110107890 */ /* 0x000fe4000fffe0ff */
[----:B------:R-:W-:Y:S01]  /*328d0*/  UIADD3 UR22, UPT, UPT, UR6, 0x1, URZ ;  /* 0x0000000106167890 */ /* 0x000fe2000fffe0ff */
[----:B------:R-:W0:Y:S04]  /*328e0*/  LDGDEPBAR ;  /* 0x00000000000079af */ /* 0x000e280000000000 */
[----:B------:R-:W3:Y:S01]  /*328f0*/  LDL R127, [R1+0x22c] ;  /* 0x00022c00017f7983 */ /* 0x000ee20000100800 */
[----:B------:R-:W-:-:S04]  /*32900*/  UISETP.GT.AND UP1, UPT, UR16, 0x1, UPT ;  /* 0x000000011000788c */ /* 0x000fc8000bf24270 */
[----:B------:R-:W-:Y:S01]  /*32910*/  USEL UR5, URZ, 0x1, !UP1 ;  /* 0x00000001ff057887 */ /* 0x000fe2000c800000 */
[----:B-1----:R-:W-:Y:S01]  /*32920*/  IMAD.U32 R126, RZ, RZ, UR18 ;  /* 0x00000012ff7e7e24 */ /* 0x002fe2000f8e00ff */
[----:B------:R-:W-:Y:S02]  /*32930*/  USEL UR16, UR16, URZ, !UP1 ;  /* 0x000000ff10107287 */ /* 0x000fe4000c800000 */
[----:B------:R-:W-:Y:S01]  /*32940*/  ULOP3.LUT UR5, UR18, UR5, URZ, 0x3c, !UPT ;  /* 0x0000000512057292 */ /* 0x000fe2000f8e3cff */
[----:B------:R-:W-:Y:S01]  /*32950*/  UMOV UR15, UR9 ;  /* 0x00000009000f7c82 */ /* 0x000fe20008000000 */
[----:B--2---:R-:W-:-:S04]  /*32960*/  SHF.R.U32.HI R3, RZ, 0x6, R3 ;  /* 0x00000006ff037819 */ /* 0x004fc80000011603 */
[----:B------:R-:W-:Y:S02]  /*32970*/  SGXT.U32 R3, R3, 0x1 ;  /* 0x000000010303781a */ /* 0x000fe40000000000 */
[----:B---3--:R-:W-:Y:S01]  /*32980*/  ISETP.NE.U32.AND P3, PT, R127, UR6, PT ;  /* 0x000000067f007c0c */ /* 0x008fe2000bf65070 */
[----:B------:R-:W-:-:S12]  /*32990*/  UMOV UR6, UR22 ;  /* 0x0000001600067c82 */ /* 0x000fd80008000000 */
[----:B------:R-:W-:Y:S05]  /*329a0*/  @P3 BRA `(.L_x_10) ;  /* 0xffffff8800043947 */ /* 0x000fea000383ffff */
.L_x_7:
[----:B------:R-:W-:Y:S05]  /*329b0*/  @!P2 BRA `(.L_x_11) ;  /* 0x000000000010a947 */ /* 0x000fea0003800000 */
[----:B------:R-:W-:-:S06]  /*329c0*/  USHF.L.U32 UR18, UR18, 0x1f, URZ ;  /* 0x0000001f12127899 */ /* 0x000fcc00080006ff */
[----:B-----5:R-:W-:-:S04]  /*329d0*/  IMAD.U32 R2, RZ, RZ, UR18 ;  /* 0x00000012ff027e24 */ /* 0x020fc8000f8e00ff */
[----:B------:R-:W2:Y:S02]  /*329e0*/  SYNCS.PHASECHK.TRANS64.TRYWAIT P1, [UR9], R2 ;  /* 0x00000002ff0075a7 */ /* 0x000ea40008021109 */
[----:B--2---:R-:W-:Y:S05]  /*329f0*/  @!P1 BRA `(.L_x_12) ;  /* 0x0000002000e09947 */ /* 0x004fea0003800000 */
.L_x_11:
[----:B------:R-:W2:Y:S01]  /*32a00*/  S2R R70, SR_TID.X ;  /* 0x0000000000467919 */ /* 0x000ea20000002100 */
[----:B------:R-:W-:-:S04]  /*32a10*/  DEPBAR.LE SB0, 0x0 ;  /* 0x000080000000791a */ /* 0x000fc80000000000 */
[----:B------:R-:W-:Y:S06]  /*32a20*/  BAR.SYNC.DEFER_BLOCKING 0x0 ;  /* 0x0000000000007b1d */ /* 0x000fec0000010000 */
[----:B------:R-:W3:Y:S01]  /*32a30*/  LDCU UR4, c[0x0][0x3b4] ;  /* 0x00007680ff0477ac */ /* 0x000ee20008000800 */
[----:B------:R-:W4:Y:S01]  /*32a40*/  LDCU.128 UR12, c[0x0][0x390] ;  /* 0x00007200ff0c77ac */ /* 0x000f220008000c00 */
[----:B------:R-:W1:Y:S01]  /*32a50*/  LDCU UR5, c[0x0][0x3b8] ;  /* 0x00007700ff0577ac */ /* 0x000e620008000800 */
[----:B------:R-:W1:Y:S02]  /*32a60*/  @!P0 SYNCS.CCTL.IV [UR7+0xc0000] ;  /* 0x0c000000ff0089b1 */ /* 0x000e640008000007 */
[----:B-1----:R-:W-:Y:S01]  /*32a70*/  BAR.SYNC.DEFER_BLOCKING 0x0 ;  /* 0x0000000000007b1d */ /* 0x002fe20000010000 */
[C---:B--2---:R-:W-:Y:S01]  /*32a80*/  IMAD.SHL.U32 R68, R70.reuse, 0x80, RZ ;  /* 0x0000008046447824 */ /* 0x044fe200078e00ff */
[C---:B------:R-:W-:Y:S01]  /*32a90*/  LOP3.LUT R71, R70.reuse, 0x60, RZ, 0xc0, !PT ;  /* 0x0000006046477812 */ /* 0x040fe200078ec0ff */
[C---:B-----5:R-:W-:Y:S01]  /*32aa0*/  IMAD.SHL.U32 R2, R70.reuse, 0x10, RZ ;  /* 0x0000001046027824 */ /* 0x060fe200078e00ff */
[----:B------:R-:W-:-:S02]  /*32ab0*/  LOP3.LUT R70, R70, 0x7f, RZ, 0xc0, !PT ;  /* 0x0000007f46467812 */ /* 0x000fc400078ec0ff */
[----:B------:R-:W-:Y:S01]  /*32ac0*/  LOP3.LUT R69, R68, 0x800, RZ, 0xc0, !PT ;  /* 0x0000080044457812 */ /* 0x000fe200078ec0ff */
[----:B------:R-:W-:Y:S01]  /*32ad0*/  LDTM.16dp32bit_t0_t15.x64 R4, tmem[UR19] ;  /* 0x00000013000479ee */ /* 0x000fe20008b00000 */
[----:B------:R-:W1:Y:S01]  /*32ae0*/  LDTM.16dp32bit_t16_t31.x64 R4, tmem[UR19+0x40] ;  /* 0x00004013000479ee */ /* 0x000e620008b20000 */
[----:B------:R-:W3:Y:S01]  /*32af0*/  LDL.LU R68, [R1+0x59c] ;  /* 0x00059c0001447983 */ /* 0x000ee20000300800 */
[----:B------:R-:W-:-:S04]  /*32b00*/  LOP3.LUT R2, R2, 0xf0, RZ, 0xc0, !PT ;  /* 0x000000f002027812 */ /* 0x000fc800078ec0ff */
[----:B------:R-:W-:-:S05]  /*32b10*/  IADD3 R2, PT, PT, R2, UR7, R69 ;  /* 0x0000000702027c10 */ /* 0x000fca000fffe045 */
[----:B------:R-:W-:Y:S01]  /*32b20*/  IMAD R69, R71, 0x8, R2 ;  /* 0x0000000847457824 */ /* 0x000fe200078e0202 */
[----:B------:R-:W-:Y:S01]  /*32b30*/  LEA R2, R70, UR7, 0x4 ;  /* 0x0000000746027c11 */ /* 0x000fe2000f8e20ff */
[----:B------:R-:W2:Y:S01]  /*32b40*/  @!P0 SYNCS.CCTL.IV [UR7+0xc0008] ;  /* 0x0c000800ff0089b1 */ /* 0x000ea20008000007 */
[----:B------:R-:W-:Y:S01]  /*32b50*/  NOP ;  /* 0x0000000000007918 */ /* 0x000fe20000000000 */
[----:B-1----:R-:W-:Y:S02]  /*32b60*/  IMAD.MOV.U32 R72, RZ, RZ, R4 ;  /* 0x000000ffff487224 */ /* 0x002fe400078e0004 */
[----:B------:R-:W-:Y:S02]  /*32b70*/  IMAD.MOV.U32 R4, RZ, RZ, R5 ;  /* 0x000000ffff047224 */ /* 0x000fe400078e0005 */
[----:B------:R-:W-:Y:S02]  /*32b80*/  IMAD.MOV.U32 R73, RZ, RZ, R6 ;  /* 0x000000ffff497224 */ /* 0x000fe400078e0006 */
[----:B------:R-:W-:-:S02]  /*32b90*/  IMAD.MOV.U32 R5, RZ, RZ, R7 ;  /* 0x000000ffff057224 */ /* 0x000fc400078e0007 */
[----:B------:R-:W-:Y:S02]  /*32ba0*/  IMAD.MOV.U32 R74, RZ, RZ, R8 ;  /* 0x000000ffff4a7224 */ /* 0x000fe400078e0008 */
[----:B------:R-:W-:Y:S02]  /*32bb0*/  IMAD.MOV.U32 R75, RZ, RZ, R10 ;  /* 0x000000ffff4b7224 */ /* 0x000fe400078e000a */
[----:B------:R-:W-:Y:S02]  /*32bc0*/  IMAD.MOV.U32 R6, RZ, RZ, R9 ;  /* 0x000000ffff067224 */ /* 0x000fe400078e0009 */
[----:B------:R-:W-:Y:S01]  /*32bd0*/  IMAD.MOV.U32 R7, RZ, RZ, R11 ;  /* 0x000000ffff077224 */ /* 0x000fe200078e000b */
[----:B--2---:R1:W-:Y:S04]  /*32be0*/  STS.128 [R69], R72 ;  /* 0x0000004845007388 */ /* 0x0043e80000000c00 */
[----:B------:R-:W-:Y:S01]  /*32bf0*/  STS.128 [R69+0x400], R4 ;  /* 0x0004000445007388 */ /* 0x000fe20000000c00 */
[----:B------:R-:W-:Y:S01]  /*32c00*/  BAR.SYNC.DEFER_BLOCKING 0x0 ;  /* 0x0000000000007b1d */ /* 0x000fe20000010000 */
[----:B------:R-:W-:-:S02]  /*32c10*/  IMAD.MOV.U32 R8, RZ, RZ, R12 ;  /* 0x000000ffff087224 */ /* 0x000fc400078e000c */
[----:B------:R-:W-:Y:S02]  /*32c20*/  IMAD.MOV.U32 R12, RZ, RZ, R13 ;  /* 0x000000ffff0c7224 */ /* 0x000fe400078e000d */
[----:B------:R-:W-:Y:S01]  /*32c30*/  IMAD.MOV.U32 R9, RZ, RZ, R14 ;  /* 0x000000ffff097224 */ /* 0x000fe200078e000e */
[----:B------:R-:W2:Y:S04]  /*32c40*/  LDS.128 R84, [R2] ;  /* 0x0000000002547984 */ /* 0x000ea80000000c00 */
[----:B------:R-:W-:Y:S01]  /*32c50*/  LDS.128 R4, [R2+0x800] ;  /* 0x0008000002047984 */ /* 0x000fe20000000c00 */
[----:B------:R-:W-:Y:S02]  /*32c60*/  IMAD.MOV.U32 R13, RZ, RZ, R15 ;  /* 0x000000ffff0d7224 */ /* 0x000fe400078e000f */
[----:B------:R-:W-:-:S02]  /*32c70*/  IMAD.MOV.U32 R10, RZ, RZ, R16 ;  /* 0x000000ffff0a7224 */ /* 0x000fc400078e0010 */
[----:B------:R-:W-:Y:S01]  /*32c80*/  IMAD.MOV.U32 R11, RZ, RZ, R18 ;  /* 0x000000ffff0b7224 */ /* 0x000fe200078e0012 */
[----:B------:R-:W-:Y:S01]  /*32c90*/  BAR.SYNC.DEFER_BLOCKING 0x0 ;  /* 0x0000000000007b1d */ /* 0x000fe20000010000 */
[----:B------:R-:W-:Y:S02]  /*32ca0*/  IMAD.MOV.U32 R14, RZ, RZ, R17 ;  /* 0x000000ffff0e7224 */ /* 0x000fe400078e0011 */
[----:B------:R-:W-:-:S03]  /*32cb0*/  IMAD.MOV.U32 R15, RZ, RZ, R19 ;  /* 0x000000ffff0f7224 */ /* 0x000fc600078e0013 */
[----:B------:R-:W-:Y:S04]  /*32cc0*/  STS.128 [R69], R8 ;  /* 0x0000000845007388 */ /* 0x000fe80000000c00 */
[----:B------:R-:W-:Y:S01]  /*32cd0*/  STS.128 [R69+0x400], R12 ;  /* 0x0004000c45007388 */ /* 0x000fe20000000c00 */
[----:B------:R-:W-:Y:S01]  /*32ce0*/  BAR.SYNC.DEFER_BLOCKING 0x0 ;  /* 0x0000000000007b1d */ /* 0x000fe20000010000 */
[----:B------:R-:W-:Y:S02]  /*32cf0*/  IMAD.MOV.U32 R16, RZ, RZ, R20 ;  /* 0x000000ffff107224 */ /* 0x000fe400078e0014 */
[----:B------:R-:W-:Y:S02]  /*32d00*/  IMAD.MOV.U32 R20, RZ, RZ, R21 ;  /* 0x000000ffff147224 */ /* 0x000fe400078e0015 */
[----:B------:R-:W-:Y:S01]  /*32d10*/  IMAD.MOV.U32 R17, RZ, RZ, R22 ;  /* 0x000000ffff117224 */ /* 0x000fe200078e0016 */
[----:B------:R-:W2:Y:S04]  /*32d20*/  LDS.128 R80, [R2] ;  /* 0x0000000002507984 */ /* 0x000ea80000000c00 */
[----:B------:R-:W-:Y:S01]  /*32d30*/  LDS.128 R8, [R2+0x800] ;  /* 0x0008000002087984 */ /* 0x000fe20000000c00 */
[----:B------:R-:W-:-:S02]  /*32d40*/  IMAD.MOV.U32 R21, RZ, RZ, R23 ;  /* 0x000000ffff157224 */ /* 0x000fc400078e0017 */
[----:B------:R-:W-:Y:S02]  /*32d50*/  IMAD.MOV.U32 R18, RZ, RZ, R24 ;  /* 0x000000ffff127224 */ /* 0x000fe400078e0018 */
[----:B------:R-:W-:Y:S01]  /*32d60*/  IMAD.MOV.U32 R19, RZ, RZ, R26 ;  /* 0x000000ffff137224 */ /* 0x000fe200078e001a */
[----:B------:R-:W-:Y:S01]  /*32d70*/  BAR.SYNC.DEFER_BLOCKING 0x0 ;  /* 0x0000000000007b1d */ /* 0x000fe20000010000 */
[----:B------:R-:W-:Y:S02]  /*32d80*/  IMAD.MOV.U32 R22, RZ, RZ, R25 ;  /* 0x000000ffff167224 */ /* 0x000fe400078e0019 */
[----:B------:R-:W-:-:S03]  /*32d90*/  IMAD.MOV.U32 R23, RZ, RZ, R27 ;  /* 0x000000ffff177224 */ /* 0x000fc600078e001b */
[----:B------:R-:W-:Y:S04]  /*32da0*/  STS.128 [R69], R16 ;  /* 0x0000001045007388 */ /* 0x000fe80000000c00 */
[----:B------:R2:W-:Y:S01]  /*32db0*/  STS.128 [R69+0x400], R20 ;  /* 0x0004001445007388 */ /* 0x0005e20000000c00 */
[----:B------:R-:W-:Y:S01]  /*32dc0*/  BAR.SYNC.DEFER_BLOCKING 0x0 ;  /* 0x0000000000007b1d */ /* 0x000fe20000010000 */
[----:B-1----:R-:W-:Y:S02]  /*32dd0*/  IMAD.MOV.U32 R72, RZ, RZ, R28 ;  /* 0x000000ffff487224 */ /* 0x002fe400078e001c */
[----:B------:R-:W-:-:S03]  /*32de0*/  IMAD.MOV.U32 R73, RZ, RZ, R30 ;  /* 0x000000ffff497224 */ /* 0x000fc600078e001e */
[----:B------:R-:W1:Y:S04]  /*32df0*/  LDS.128 R76, [R2] ;  /* 0x00000000024c7984 */ /* 0x000e680000000c00 */
[----:B------:R-:W-:Y:S01]  /*32e00*/  LDS.128 R12, [R2+0x800] ;  /* 0x00080000020c7984 */ /* 0x000fe20000000c00 */
[----:B------:R-:W-:Y:S02]  /*32e10*/  IMAD.MOV.U32 R74, RZ, RZ, R32 ;  /* 0x000000ffff4a7224 */ /* 0x000fe400078e0020 */
[----:B------:R-:W-:Y:S01]  /*32e20*/  IMAD.MOV.U32 R75, RZ, RZ, R34 ;  /* 0x000000ffff4b7224 */ /* 0x000fe200078e0022 */
[----:B------:R-:W-:Y:S01]  /*32e30*/  BAR.SYNC.DEFER_BLOCKING 0x0 ;  /* 0x0000000000007b1d */ /* 0x000fe20000010000 */
[----:B------:R-:W-:Y:S02]  /*32e40*/  IMAD.MOV.U32 R88, RZ, RZ, R29 ;  /* 0x000000ffff587224 */ /* 0x000fe400078e001d */
[----:B------:R-:W-:-:S02]  /*32e50*/  IMAD.MOV.U32 R89, RZ, RZ, R31 ;  /* 0x000000ffff597224 */ /* 0x000fc400078e001f */
[----:B------:R-:W-:Y:S02]  /*32e60*/  IMAD.MOV.U32 R90, RZ, RZ, R33 ;  /* 0x000000ffff5a7224 */ /* 0x000fe400078e0021 */
[----:B------:R-:W-:Y:S01]  /*32e70*/  IMAD.MOV.U32 R91, RZ, RZ, R35 ;  /* 0x000000ffff5b7224 */ /* 0x000fe200078e0023 */
[----:B------:R-:W-:Y:S04]  /*32e80*/  STS.128 [R69], R72 ;  /* 0x0000004845007388 */ /* 0x000fe80000000c00 */
[----:B------:R1:W-:Y:S01]  /*32e90*/  STS.128 [R69+0x400], R88 ;  /* 0x0004005845007388 */ /* 0x0003e20000000c00 */
[----:B------:R-:W-:Y:S01]  /*32ea0*/  BAR.SYNC.DEFER_BLOCKING 0x0 ;  /* 0x0000000000007b1d */ /* 0x000fe20000010000 */
[----:B--2---:R-:W-:Y:S02]  /*32eb0*/  IMAD.MOV.U32 R20, RZ, RZ, R36 ;  /* 0x000000ffff147224 */ /* 0x004fe400078e0024 */
[----:B------:R-:W-:-:S03]  /*32ec0*/  IMAD.MOV.U32 R21, RZ, RZ, R38 ;  /* 0x000000ffff157224 */ /* 0x000fc600078e0026 */
[----:B------:R-:W2:Y:S04]  /*32ed0*/  LDS.128 R72, [R2] ;  /* 0x0000000002487984 */ /* 0x000ea80000000c00 */
        /* <DEDUP_REMOVED lines=11> */
[----:B------:R-:W-:Y:S02]  /*32f90*/  IMAD.MOV.U32 R36, RZ, RZ, R44 ;  /* 0x000000ffff247224 */ /* 0x000fe400078e002c */
[----:B------:R-:W-:-:S03]  /*32fa0*/  IMAD.MOV.U32 R37, RZ, RZ, R46 ;  /* 0x000000ffff257224 */ /* 0x000fc600078e002e */
[----:B------:R-:W2:Y:S04]  /*32fb0*/  LDS.128 R40, [R2] ;  /* 0x0000000002287984 */ /* 0x000ea80000000c00 */
[----:B------:R-:W-:Y:S01]  /*32fc0*/  LDS.128 R20, [R2+0x800] ;  /* 0x0008000002147984 */ /* 0x000fe20000000c00 */
[----:B------:R-:W-:Y:S02]  /*32fd0*/  IMAD.MOV.U32 R38, RZ, RZ, R48 ;  /* 0x000000ffff267224 */ /* 0x000fe400078e0030 */
[----:B------:R-:W-:Y:S01]  /*32fe0*/  IMAD.MOV.U32 R39, RZ, RZ, R50 ;  /* 0x000000ffff277224 */ /* 0x000fe200078e0032 */
[----:B------:R-:W-:Y:S01]  /*32ff0*/  BAR.SYNC.DEFER_BLOCKING 0x0 ;  /* 0x0000000000007b1d */ /* 0x000fe20000010000 */
[----:B-1----:R-:W-:Y:S02]  /*33000*/  IMAD.MOV.U32 R88, RZ, RZ, R45 ;  /* 0x000000ffff587224 */ /* 0x002fe400078e002d */
[----:B------:R-:W-:-:S02]  /*33010*/  IMAD.MOV.U32 R89, RZ, RZ, R47 ;  /* 0x000000ffff597224 */ /* 0x000fc400078e002f */
[----:B------:R-:W-:Y:S02]  /*33020*/  IMAD.MOV.U32 R90, RZ, RZ, R49 ;  /* 0x000000ffff5a7224 */ /* 0x000fe400078e0031 */
[----:B------:R-:W-:Y:S02]  /*33030*/  IMAD.MOV.U32 R91, RZ, RZ, R51 ;  /* 0x000000ffff5b7224 */ /* 0x000fe400078e0033 */
[C---:B---3--:R-:W-:Y:S01]  /*33040*/  IMAD R24, R68.reuse, UR4, RZ ;  /* 0x0000000444187c24 */ /* 0x048fe2000f8e02ff */
[----:B------:R-:W-:Y:S04]  /*33050*/  STS.128 [R69], R36 ;  /* 0x0000002445007388 */ /* 0x000fe80000000c00 */
[----:B------:R-:W-:Y:S01]  /*33060*/  STS.128 [R69+0x400], R88 ;  /* 0x0004005845007388 */ /* 0x000fe20000000c00 */
[----:B------:R-:W-:Y:S01]  /*33070*/  BAR.SYNC.DEFER_BLOCKING 0x0 ;  /* 0x0000000000007b1d */ /* 0x000fe20000010000 */
[----:B----4-:R-:W-:-:S02]  /*33080*/  ISETP.GE.AND P0, PT, R68, UR14, PT ;  /* 0x0000000e44007c0c */ /* 0x010fc4000bf06270 */
[----:B------:R-:W-:-:S04]  /*33090*/  LEA R68, P1, R24, UR12, 0x2 ;  /* 0x0000000c18447c11 */ /* 0x000fc8000f8210ff */
[----:B------:R-:W-:Y:S01]  /*330a0*/  LEA.HI.X.SX32 R44, R24, UR13, 0x2, P1 ;  /* 0x0000000d182c7c11 */ /* 0x000fe200088f16ff */
[----:B------:R-:W1:Y:S04]  /*330b0*/  LDS.128 R36, [R2] ;  /* 0x0000000002247984 */ /* 0x000e680000000c00 */
[----:B------:R-:W-:Y:S01]  /*330c0*/  LDS.128 R24, [R2+0x800] ;  /* 0x0008000002187984 */ /* 0x000fe20000000c00 */
[----:B--2---:R-:W-:Y:S02]  /*330d0*/  IMAD.MOV.U32 R32, RZ, RZ, R52 ;  /* 0x000000ffff207224 */ /* 0x004fe400078e0034 */
[----:B------:R-:W-:Y:S02]  /*330e0*/  IMAD.MOV.U32 R33, RZ, RZ, R54 ;  /* 0x000000ffff217224 */ /* 0x000fe400078e0036 */
[----:B------:R-:W-:-:S02]  /*330f0*/  IMAD.MOV.U32 R34, RZ, RZ, R56 ;  /* 0x000000ffff227224 */ /* 0x000fc400078e0038 */
[----:B------:R-:W-:Y:S01]  /*33100*/  IMAD.MOV.U32 R35, RZ, RZ, R58 ;  /* 0x000000ffff237224 */ /* 0x000fe200078e003a */
[----:B------:R-:W-:Y:S01]  /*33110*/  BAR.SYNC.DEFER_BLOCKING 0x0 ;  /* 0x0000000000007b1d */ /* 0x000fe20000010000 */
[----:B------:R-:W-:Y:S02]  /*33120*/  IMAD.MOV.U32 R48, RZ, RZ, R53 ;  /* 0x000000ffff307224 */ /* 0x000fe400078e0035 */
[----:B------:R-:W-:Y:S02]  /*33130*/  IMAD.MOV.U32 R49, RZ, RZ, R55 ;  /* 0x000000ffff317224 */ /* 0x000fe400078e0037 */
[----:B------:R-:W-:Y:S02]  /*33140*/  IMAD.MOV.U32 R50, RZ, RZ, R57 ;  /* 0x000000ffff327224 */ /* 0x000fe400078e0039 */
[----:B------:R-:W-:Y:S01]  /*33150*/  IMAD.MOV.U32 R51, RZ, RZ, R59 ;  /* 0x000000ffff337224 */ /* 0x000fe200078e003b */
[----:B------:R-:W-:Y:S01]  /*33160*/  LOP3.LUT R29, R0, R3, RZ, 0xfc, !PT ;  /* 0x00000003001d7212 */ /* 0x000fe200078efcff */
[----:B------:R-:W-:Y:S04]  /*33170*/  STS.128 [R69], R32 ;  /* 0x0000002045007388 */ /* 0x000fe80000000c00 */
[----:B------:R2:W-:Y:S01]  /*33180*/  STS.128 [R69+0x400], R48 ;  /* 0x0004003045007388 */ /* 0x0005e20000000c00 */
[----:B------:R-:W-:Y:S01]  /*33190*/  BAR.SYNC.DEFER_BLOCKING 0x0 ;  /* 0x0000000000007b1d */ /* 0x000fe20000010000 */
[C---:B------:R-:W-:Y:S01]  /*331a0*/  ISETP.LT.AND P2, PT, R29.reuse, UR15, !P0 ;  /* 0x0000000f1d007c0c */ /* 0x040fe2000c741270 */
[----:B------:R-:W-:-:S05]  /*331b0*/  IMAD R29, R29, UR5, RZ ;  /* 0x000000051d1d7c24 */ /* 0x000fca000f8e02ff */
[----:B------:R-:W-:-:S04]  /*331c0*/  LEA R46, P1, R29, R68, 0x2 ;  /* 0x000000441d2e7211 */ /* 0x000fc800078210ff */
[----:B------:R-:W-:Y:S01]  /*331d0*/  LEA.HI.X.SX32 R47, R29, R44, 0x2, P1 ;  /* 0x0000002c1d2f7211 */ /* 0x000fe200008f16ff */
[----:B------:R-:W3:Y:S04]  /*331e0*/  LDS.128 R32, [R2] ;  /* 0x0000000002207984 */ /* 0x000ee80000000c00 */
[----:B------:R-:W-:Y:S01]  /*331f0*/  LDS.128 R28, [R2+0x800] ;  /* 0x00080000021c7984 */ /* 0x000fe20000000c00 */
[----:B------:R-:W-:Y:S02]  /*33200*/  IMAD.MOV.U32 R56, RZ, RZ, R60 ;  /* 0x000000ffff387224 */ /* 0x000fe400078e003c */
[----:B------:R-:W-:Y:S02]  /*33210*/  IMAD.MOV.U32 R60, RZ, RZ, R61 ;  /* 0x000000ffff3c7224 */ /* 0x000fe400078e003d */
[----:B------:R-:W-:-:S02]  /*33220*/  IMAD.MOV.U32 R57, RZ, RZ, R62 ;  /* 0x000000ffff397224 */ /* 0x000fc400078e003e */
[----:B------:R-:W-:Y:S02]  /*33230*/  IMAD.MOV.U32 R61, RZ, RZ, R63 ;  /* 0x000000ffff3d7224 */ /* 0x000fe400078e003f */
[----:B------:R-:W-:Y:S02]  /*33240*/  IMAD.MOV.U32 R58, RZ, RZ, R64 ;  /* 0x000000ffff3a7224 */ /* 0x000fe400078e0040 */
[----:B------:R-:W-:Y:S01]  /*33250*/  IMAD.MOV.U32 R59, RZ, RZ, R66 ;  /* 0x000000ffff3b7224 */ /* 0x000fe200078e0042 */
[----:B------:R-:W-:Y:S01]  /*33260*/  BAR.SYNC.DEFER_BLOCKING 0x0 ;  /* 0x0000000000007b1d */ /* 0x000fe20000010000 */
[----:B------:R-:W-:Y:S02]  /*33270*/  IMAD.MOV.U32 R62, RZ, RZ, R65 ;  /* 0x000000ffff3e7224 */ /* 0x000fe400078e0041 */
[----:B------:R-:W-:Y:S01]  /*33280*/  IMAD.MOV.U32 R63, RZ, RZ, R67 ;  /* 0x000000ffff3f7224 */ /* 0x000fe200078e0043 */
[C-C-:B------:R-:W-:Y:S02]  /*33290*/  LOP3.LUT R45, R0.reuse, 0x2, R3.reuse, 0xfe, !PT ;  /* 0x00000002002d7812 */ /* 0x140fe400078efe03 */
[----:B------:R-:W-:Y:S04]  /*332a0*/  STS.128 [R69], R56 ;  /* 0x0000003845007388 */ /* 0x000fe80000000c00 */
[----:B------:R-:W-:Y:S01]  /*332b0*/  STS.128 [R69+0x400], R60 ;  /* 0x0004003c45007388 */ /* 0x000fe20000000c00 */
[----:B------:R-:W-:Y:S01]  /*332c0*/  BAR.SYNC.DEFER_BLOCKING 0x0 ;  /* 0x0000000000007b1d */ /* 0x000fe20000010000 */
[----:B--2---:R-:W-:-:S02]  /*332d0*/  LOP3.LUT R51, R0, 0x4, R3, 0xfe, !PT ;  /* 0x0000000400337812 */ /* 0x004fc400078efe03 */
[C---:B------:R-:W-:Y:S01]  /*332e0*/  ISETP.LT.AND P1, PT, R45.reuse, UR15, !P0 ;  /* 0x0000000f2d007c0c */ /* 0x040fe2000c721270 */
[----:B------:R-:W-:Y:S01]  /*332f0*/  IMAD R45, R45, UR5, RZ ;  /* 0x000000052d2d7c24 */ /* 0x000fe2000f8e02ff */
[C---:B------:R-:W-:Y:S01]  /*33300*/  ISETP.LT.AND P4, PT, R51.reuse, UR15, !P0 ;  /* 0x0000000f33007c0c */ /* 0x040fe2000c781270 */
[----:B------:R-:W-:Y:S01]  /*33310*/  IMAD R51, R51, UR5, RZ ;  /* 0x0000000533337c24 */ /* 0x000fe2000f8e02ff */
[C-C-:B------:R-:W-:Y:S02]  /*33320*/  LOP3.LUT R53, R0.reuse, 0x6, R3.reuse, 0xfe, !PT ;  /* 0x0000000600357812 */ /* 0x140fe400078efe03 */
[----:B------:R-:W-:Y:S02]  /*33330*/  LOP3.LUT R52, R0, 0x8, R3, 0xfe, !PT ;  /* 0x0000000800347812 */ /* 0x000fe400078efe03 */
[C---:B------:R-:W-:Y:S01]  /*33340*/  ISETP.LT.AND P3, PT, R53.reuse, UR15, !P0 ;  /* 0x0000000f35007c0c */ /* 0x040fe2000c761270 */
[----:B------:R-:W-:Y:S01]  /*33350*/  IMAD R53, R53, UR5, RZ ;  /* 0x0000000535357c24 */ /* 0x000fe2000f8e02ff */
[-C--:B------:R-:W-:Y:S01]  /*33360*/  LEA R50, P5, R51, R68.reuse, 0x2 ;  /* 0x0000004433327211 */ /* 0x080fe200078a10ff */
[----:B------:R2:W-:Y:S01]  /*33370*/  @P2 STG.E desc[UR20][R46.64], R84 ;  /* 0x000000542e002986 */ /* 0x0005e2000c101914 */
[----:B------:R-:W-:-:S04]  /*33380*/  LEA R48, P2, R45, R68, 0x2 ;  /* 0x000000442d307211 */ /* 0x000fc800078410ff */
[-C--:B------:R-:W-:Y:S01]  /*33390*/  LEA.HI.X.SX32 R49, R45, R44.reuse, 0x2, P2 ;  /* 0x0000002c2d317211 */ /* 0x080fe200010f16ff */
[C---:B------:R-:W-:Y:S01]  /*333a0*/  IMAD R45, R52.reuse, UR5, RZ ;  /* 0x00000005342d7c24 */ /* 0x040fe2000f8e02ff */
[----:B------:R-:W-:Y:S02]  /*333b0*/  ISETP.LT.AND P2, PT, R52, UR15, !P0 ;  /* 0x0000000f34007c0c */ /* 0x000fe4000c741270 */
[----:B------:R-:W-:Y:S01]  /*333c0*/  LEA.HI.X.SX32 R51, R51, R44, 0x2, P5 ;  /* 0x0000002c33337211 */ /* 0x000fe200028f16ff */
[----:B------:R4:W-:Y:S01]  /*333d0*/  @P1 STG.E desc[UR20][R48.64], R85 ;  /* 0x0000005530001986 */ /* 0x0009e2000c101914 */
[-C--:B------:R-:W-:Y:S02]  /*333e0*/  LEA R52, P1, R45, R68.reuse, 0x2 ;  /* 0x000000442d347211 */ /* 0x080fe400078210ff */
[----:B--2---:R-:W-:Y:S02]  /*333f0*/  LEA R46, P5, R53, R68, 0x2 ;  /* 0x00000044352e7211 */ /* 0x004fe400078a10ff */
[----:B------:R-:W-:-:S02]  /*33400*/  LOP3.LUT R54, R0, 0xa, R3, 0xfe, !PT ;  /* 0x0000000a00367812 */ /* 0x000fc400078efe03 */
[-C--:B------:R-:W-:Y:S02]  /*33410*/  LEA.HI.X.SX32 R47, R53, R44.reuse, 0x2, P5 ;  /* 0x0000002c352f7211 */ /* 0x080fe400028f16ff */
[----:B------:R-:W-:Y:S01]  /*33420*/  LEA.HI.X.SX32 R53, R45, R44, 0x2, P1 ;  /* 0x0000002c2d357211 */ /* 0x000fe200008f16ff */
[----:B------:R-:W-:Y:S01]  /*33430*/  IMAD R45, R54, UR5, RZ ;  /* 0x00000005362d7c24 */ /* 0x000fe2000f8e02ff */
[--C-:B------:R-:W-:Y:S01]  /*33440*/  LOP3.LUT R55, R0, 0xc, R3.reuse, 0xfe, !PT ;  /* 0x0000000c00377812 */ /* 0x100fe200078efe03 */
[----:B------:R2:W-:Y:S01]  /*33450*/  @P4 STG.E desc[UR20][R50.64], R86 ;  /* 0x0000005632004986 */ /* 0x0005e2000c101914 */
[----:B------:R-:W-:Y:S02]  /*33460*/  ISETP.LT.AND P1, PT, R54, UR15, !P0 ;  /* 0x0000000f36007c0c */ /* 0x000fe4000c721270 */
[----:B----4-:R-:W-:Y:S01]  /*33470*/  LOP3.LUT R49, R0, 0xe, R3, 0xfe, !PT ;  /* 0x0000000e00317812 */ /* 0x010fe200078efe03 */
[----:B------:R4:W-:Y:S01]  /*33480*/  @P3 STG.E desc[UR20][R46.64], R87 ;  /* 0x000000572e003986 */ /* 0x0009e2000c101914 */
[C---:B------:R-:W-:Y:S01]  /*33490*/  ISETP.LT.AND P4, PT, R55.reuse, UR15, !P0 ;  /* 0x0000000f37007c0c */ /* 0x040fe2000c781270 */
[----:B------:R-:W-:-:S02]  /*334a0*/  IMAD R55, R55, UR5, RZ ;  /* 0x0000000537377c24 */ /* 0x000fc4000f8e02ff */
[----:B------:R1:W-:Y:S01]  /*334b0*/  @P2 STG.E desc[UR20][R52.64], R80 ;  /* 0x0000005034002986 */ /* 0x0003e2000c101914 */
[-C--:B------:R-:W-:Y:S02]  /*334c0*/  LEA R48, P2, R45, R68.reuse, 0x2 ;  /* 0x000000442d307211 */ /* 0x080fe400078410ff */
[----:B--2---:R-:W-:Y:S01]  /*334d0*/  LOP3.LUT R50, R0, 0x10, R3, 0xfe, !PT ;  /* 0x0000001000327812 */ /* 0x004fe200078efe03 */
[C---:B------:R-:W-:Y:S01]  /*334e0*/  IMAD R51, R49.reuse, UR5, RZ ;  /* 0x0000000531337c24 */ /* 0x040fe2000f8e02ff */
[----:B------:R-:W-:Y:S02]  /*334f0*/  ISETP.LT.AND P3, PT, R49, UR15, !P0 ;  /* 0x0000000f31007c0c */ /* 0x000fe4000c761270 */
[----:B----4-:R-:W-:Y:S02]  /*33500*/  LEA R46, P5, R55, R68, 0x2 ;  /* 0x00000044372e7211 */ /* 0x010fe400078a10ff */
[----:B------:R-:W-:Y:S01]  /*33510*/  LEA.HI.X.SX32 R49, R45, R44, 0x2, P2 ;  /* 0x0000002c2d317211 */ /* 0x000fe200010f16ff */
[C---:B------:R-:W-:Y:S01]  /*33520*/  IMAD R45, R50.reuse, UR5, RZ ;  /* 0x00000005322d7c24 */ /* 0x040fe2000f8e02ff */
[----:B------:R-:W-:-:S02]  /*33530*/  ISETP.LT.AND P2, PT, R50, UR15, !P0 ;  /* 0x0000000f32007c0c */ /* 0x000fc4000c741270 */
[----:B------:R-:W-:Y:S01]  /*33540*/  LEA.HI.X.SX32 R47, R55, R44, 0x2, P5 ;  /* 0x0000002c372f7211 */ /* 0x000fe200028f16ff */
[----:B------:R2:W-:Y:S01]  /*33550*/  @P1 STG.E desc[UR20][R48.64], R81 ;  /* 0x0000005130001986 */ /* 0x0005e2000c101914 */
[-C--:B------:R-:W-:Y:S02]  /*33560*/  LEA R50, P5, R51, R68.reuse, 0x2 ;  /* 0x0000004433327211 */ /* 0x080fe400078a10ff */
[----:B-1----:R-:W-:Y:S02]  /*33570*/  LEA R52, P1, R45, R68, 0x2 ;  /* 0x000000442d347211 */ /* 0x002fe400078210ff */
[C-C-:B------:R-:W-:Y:S02]  /*33580*/  LOP3.LUT R55, R0.reuse, 0x12, R3.reuse, 0xfe, !PT ;  /* 0x0000001200377812 */ /* 0x140fe400078efe03 */
[-C--:B------:R-:W-:Y:S02]  /*33590*/  LEA.HI.X.SX32 R51, R51, R44.reuse, 0x2, P5 ;  /* 0x0000002c33337211 */ /* 0x080fe400028f16ff */
[----:B------:R-:W-:Y:S01]  /*335a0*/  LEA.HI.X.SX32 R53, R45, R44, 0x2, P1 ;  /* 0x0000002c2d357211 */ /* 0x000fe200008f16ff */
[C---:B------:R-:W-:Y:S01]  /*335b0*/  IMAD R45, R55.reuse, UR5, RZ ;  /* 0x00000005372d7c24 */ /* 0x040fe2000f8e02ff */
[----:B------:R-:W-:Y:S01]  /*335c0*/  LOP3.LUT R54, R0, 0x14, R3, 0xfe, !PT ;  /* 0x0000001400367812 */ /* 0x000fe200078efe03 */
[----:B------:R1:W-:Y:S01]  /*335d0*/  @P4 STG.E desc[UR20][R46.64], R82 ;  /* 0x000000522e004986 */ /* 0x0003e2000c101914 */
[----:B------:R-:W-:-:S02]  /*335e0*/  ISETP.LT.AND P1, PT, R55, UR15, !P0 ;  /* 0x0000000f37007c0c */ /* 0x000fc4000c721270 */
[C---:B------:R-:W-:Y:S01]  /*335f0*/  ISETP.LT.AND P4, PT, R54.reuse, UR15, !P0 ;  /* 0x0000000f36007c0c */ /* 0x040fe2000c781270 */
[----:B------:R4:W-:Y:S01]  /*33600*/  @P3 STG.E desc[UR20][R50.64], R83 ;  /* 0x0000005332003986 */ /* 0x0009e2000c101914 */
[----:B--2---:R-:W-:Y:S01]  /*33610*/  IMAD R49, R54, UR5, RZ ;  /* 0x0000000536317c24 */ /* 0x004fe2000f8e02ff */
[C-C-:B------:R-:W-:Y:S02]  /*33620*/  LOP3.LUT R54, R0.reuse, 0x18, R3.reuse, 0xfe, !PT ;  /* 0x0000001800367812 */ /* 0x140fe400078efe03 */
[----:B------:R2:W-:Y:S01]  /*33630*/  @P2 STG.E desc[UR20][R52.64], R76 ;  /* 0x0000004c34002986 */ /* 0x0005e2000c101914 */
[----:B------:R-:W-:Y:S02]  /*33640*/  LOP3.LUT R48, R0, 0x16, R3, 0xfe, !PT ;  /* 0x0000001600307812 */ /* 0x000fe400078efe03 */
[----:B-1----:R-:W-:-:S04]  /*33650*/  LEA R46, P2, R45, R68, 0x2 ;  /* 0x000000442d2e7211 */ /* 0x002fc800078410ff */
[----:B------:R-:W-:Y:S01]  /*33660*/  LEA.HI.X.SX32 R47, R45, R44, 0x2, P2 ;  /* 0x0000002c2d2f7211 */ /* 0x000fe200010f16ff */
[----:B------:R-:W-:Y:S01]  /*33670*/  IMAD R45, R54, UR5, RZ ;  /* 0x00000005362d7c24 */ /* 0x000fe2000f8e02ff */
[C---:B------:R-:W-:Y:S01]  /*33680*/  ISETP.LT.AND P3, PT, R48.reuse, UR15, !P0 ;  /* 0x0000000f30007c0c */ /* 0x040fe2000c761270 */
[----:B----4-:R-:W-:Y:S01]  /*33690*/  IMAD R51, R48, UR5, RZ ;  /* 0x0000000530337c24 */ /* 0x010fe2000f8e02ff */
[-C--:B------:R-:W-:Y:S01]  /*336a0*/  LEA R48, P5, R49, R68.reuse, 0x2 ;  /* 0x0000004431307211 */ /* 0x080fe200078a10ff */
[----:B------:R1:W-:Y:S01]  /*336b0*/  @P1 STG.E desc[UR20][R46.64], R77 ;  /* 0x0000004d2e001986 */ /* 0x0003e2000c101914 */
[----:B------:R-:W-:Y:S02]  /*336c0*/  ISETP.LT.AND P2, PT, R54, UR15, !P0 ;  /* 0x0000000f36007c0c */ /* 0x000fe4000c741270 */
[----:B--2---:R-:W-:Y:S02]  /*336d0*/  LEA R52, P1, R45, R68, 0x2 ;  /* 0x000000442d347211 */ /* 0x004fe400078210ff */
[----:B------:R-:W-:-:S02]  /*336e0*/  LOP3.LUT R54, R0, 0x1a, R3, 0xfe, !PT ;  /* 0x0000001a00367812 */ /* 0x000fc400078efe03 */
[----:B------:R-:W-:Y:S02]  /*336f0*/  LEA.HI.X.SX32 R49, R49, R44, 0x2, P5 ;  /* 0x0000002c31317211 */ /* 0x000fe400028f16ff */
[----:B------:R-:W-:Y:S02]  /*33700*/  LEA R50, P5, R51, R68, 0x2 ;  /* 0x0000004433327211 */ /* 0x000fe400078a10ff */
[-C--:B------:R-:W-:Y:S01]  /*33710*/  LEA.HI.X.SX32 R53, R45, R44.reuse, 0x2, P1 ;  /* 0x0000002c2d357211 */ /* 0x080fe200008f16ff */
[C---:B------:R-:W-:Y:S01]  /*33720*/  IMAD R45, R54.reuse, UR5, RZ ;  /* 0x00000005362d7c24 */ /* 0x040fe2000f8e02ff */
[----:B------:R-:W-:Y:S02]  /*33730*/  ISETP.LT.AND P1, PT, R54, UR15, !P0 ;  /* 0x0000000f36007c0c */ /* 0x000fe4000c721270 */
[----:B------:R-:W-:Y:S01]  /*33740*/  LEA.HI.X.SX32 R51, R51, R44, 0x2, P5 ;  /* 0x0000002c33337211 */ /* 0x000fe200028f16ff */
[----:B------:R2:W-:Y:S01]  /*33750*/  @P4 STG.E desc[UR20][R48.64], R78 ;  /* 0x0000004e30004986 */ /* 0x0005e2000c101914 */
[----:B-1----:R-:W-:-:S02]  /*33760*/  LOP3.LUT R47, R0, 0x1e, R3, 0xfe, !PT ;  /* 0x0000001e002f7812 */ /* 0x002fc400078efe03 */
[C-C-:B------:R-:W-:Y:S02]  /*33770*/  LOP3.LUT R55, R0.reuse, 0x1c, R3.reuse, 0xfe, !PT ;  /* 0x0000001c00377812 */ /* 0x140fe400078efe03 */
[----:B------:R-:W-:Y:S01]  /*33780*/  LEA R46, P5, R45, R68, 0x2 ;  /* 0x000000442d2e7211 */ /* 0x000fe200078a10ff */
[----:B------:R1:W-:Y:S01]  /*33790*/  @P3 STG.E desc[UR20][R50.64], R79 ;  /* 0x0000004f32003986 */ /* 0x0003e2000c101914 */
[----:B------:R-:W-:Y:S02]  /*337a0*/  ISETP.LT.AND P3, PT, R47, UR15, !P0 ;  /* 0x0000000f2f007c0c */ /* 0x000fe4000c761270 */
[----:B--2---:R-:W-:Y:S01]  /*337b0*/  LOP3.LUT R49, R0, 0x20, R3, 0xfe, !PT ;  /* 0x0000002000317812 */ /* 0x004fe200078efe03 */
[----:B------:R2:W-:Y:S01]  /*337c0*/  @P2 STG.E desc[UR20][R52.64], R72 ;  /* 0x0000004834002986 */ /* 0x0005e2000c101914 */
[C---:B------:R-:W-:Y:S01]  /*337d0*/  ISETP.LT.AND P2, PT, R55.reuse, UR15, !P0 ;  /* 0x0000000f37007c0c */ /* 0x040fe2000c741270 */
[----:B------:R-:W-:Y:S02]  /*337e0*/  IMAD R55, R55, UR5, RZ ;  /* 0x0000000537377c24 */ /* 0x000fe4000f8e02ff */
[----:B-1----:R-:W-:Y:S01]  /*337f0*/  IMAD R51, R47, UR5, RZ ;  /* 0x000000052f337c24 */ /* 0x002fe2000f8e02ff */
[----:B------:R-:W-:Y:S01]  /*33800*/  LEA.HI.X.SX32 R47, R45, R44, 0x2, P5 ;  /* 0x0000002c2d2f7211 */ /* 0x000fe200028f16ff */
[----:B------:R-:W-:Y:S01]  /*33810*/  IMAD R45, R49, UR5, RZ ;  /* 0x00000005312d7c24 */ /* 0x000fe2000f8e02ff */
[----:B------:R-:W-:-:S02]  /*33820*/  LEA R48, P4, R55, R68, 0x2 ;  /* 0x0000004437307211 */ /* 0x000fc400078810ff */
[----:B------:R-:W-:Y:S01]  /*33830*/  LOP3.LUT R54, R0, 0x22, R3, 0xfe, !PT ;  /* 0x0000002200367812 */ /* 0x000fe200078efe03 */
[----:B------:R1:W-:Y:S01]  /*33840*/  @P1 STG.E desc[UR20][R46.64], R73 ;  /* 0x000000492e001986 */ /* 0x0003e2000c101914 */
[----:B--2---:R-:W-:Y:S02]  /*33850*/  LEA R52, P1, R45, R68, 0x2 ;  /* 0x000000442d347211 */ /* 0x004fe400078210ff */
[----:B------:R-:W-:Y:S02]  /*33860*/  ISETP.LT.AND P5, PT, R49, UR15, !P0 ;  /* 0x0000000f31007c0c */ /* 0x000fe4000c7a1270 */
[-C--:B------:R-:W-:Y:S02]  /*33870*/  LEA.HI.X.SX32 R49, R55, R44.reuse, 0x2, P4 ;  /* 0x0000002c37317211 */ /* 0x080fe400020f16ff */
[----:B------:R-:W-:Y:S01]  /*33880*/  LEA.HI.X.SX32 R53, R45, R44, 0x2, P1 ;  /* 0x0000002c2d357211 */ /* 0x000fe200008f16ff */
[C---:B------:R-:W-:Y:S01]  /*33890*/  IMAD R45, R54.reuse, UR5, RZ ;  /* 0x00000005362d7c24 */ /* 0x040fe2000f8e02ff */
[----:B------:R-:W-:-:S02]  /*338a0*/  ISETP.LT.AND P4, PT, R54, UR15, !P0 ;  /* 0x0000000f36007c0c */ /* 0x000fc4000c781270 */
[C-C-:B------:R-:W-:Y:S01]  /*338b0*/  LOP3.LUT R57, R0.reuse, 0x24, R3.reuse, 0xfe, !PT ;  /* 0x0000002400397812 */ /* 0x140fe200078efe03 */
[----:B------:R2:W-:Y:S01]  /*338c0*/  @P2 STG.E desc[UR20][R48.64], R74 ;  /* 0x0000004a30002986 */ /* 0x0005e2000c101914 */
[-C--:B------:R-:W-:Y:S02]  /*338d0*/  LEA R50, P6, R51, R68.reuse, 0x2 ;  /* 0x0000004433327211 */ /* 0x080fe400078c10ff */
[C-C-:B------:R-:W-:Y:S02]  /*338e0*/  LOP3.LUT R56, R0.reuse, 0x26, R3.reuse, 0xfe, !PT ;  /* 0x0000002600387812 */ /* 0x140fe400078efe03 */
[----:B-1----:R-:W-:Y:S02]  /*338f0*/  LEA R46, P2, R45, R68, 0x2 ;  /* 0x000000442d2e7211 */ /* 0x002fe400078410ff */
[-C--:B------:R-:W-:Y:S02]  /*33900*/  LEA.HI.X.SX32 R51, R51, R44.reuse, 0x2, P6 ;  /* 0x0000002c33337211 */ /* 0x080fe400030f16ff */
[--C-:B------:R-:W-:Y:S01]  /*33910*/  LOP3.LUT R55, R0, 0x28, R3.reuse, 0xfe, !PT ;  /* 0x0000002800377812 */ /* 0x100fe200078efe03 */
[----:B--2---:R-:W-:Y:S01]  /*33920*/  IMAD R49, R57, UR5, RZ ;  /* 0x0000000539317c24 */ /* 0x004fe2000f8e02ff */
[----:B------:R-:W-:Y:S01]  /*33930*/  LEA.HI.X.SX32 R47, R45, R44, 0x2, P2 ;  /* 0x0000002c2d2f7211 */ /* 0x000fe200010f16ff */
[----:B------:R-:W-:Y:S01]  /*33940*/  IMAD R45, R56, UR5, RZ ;  /* 0x00000005382d7c24 */ /* 0x000fe2000f8e02ff */
[----:B------:R-:W-:-:S02]  /*33950*/  LOP3.LUT R54, R0, 0x2a, R3, 0xfe, !PT ;  /* 0x0000002a00367812 */ /* 0x000fc400078efe03 */
[----:B------:R-:W-:Y:S01]  /*33960*/  ISETP.LT.AND P1, PT, R57, UR15, !P0 ;  /* 0x0000000f39007c0c */ /* 0x000fe2000c721270 */
[----:B------:R1:W-:Y:S01]  /*33970*/  @P3 STG.E desc[UR20][R50.64], R75 ;  /* 0x0000004b32003986 */ /* 0x0003e2000c101914 */
[----:B------:R-:W-:Y:S02]  /*33980*/  LEA R48, P6, R49, R68, 0x2 ;  /* 0x0000004431307211 */ /* 0x000fe400078c10ff */
[----:B------:R-:W-:Y:S01]  /*33990*/  ISETP.LT.AND P3, PT, R56, UR15, !P0 ;  /* 0x0000000f38007c0c */ /* 0x000fe2000c761270 */
[----:B------:R2:W-:Y:S01]  /*339a0*/  @P5 STG.E desc[UR20][R52.64], R40 ;  /* 0x0000002834005986 */ /* 0x0005e2000c101914 */
[----:B------:R-:W-:Y:S02]  /*339b0*/  ISETP.LT.AND P2, PT, R55, UR15, !P0 ;  /* 0x0000000f37007c0c */ /* 0x000fe4000c741270 */
[----:B------:R-:W-:Y:S01]  /*339c0*/  LEA.HI.X.SX32 R49, R49, R44, 0x2, P6 ;  /* 0x0000002c31317211 */ /* 0x000fe200030f16ff */
[----:B------:R4:W-:Y:S01]  /*339d0*/  @P4 STG.E desc[UR20][R46.64], R41 ;  /* 0x000000292e004986 */ /* 0x0009e2000c101914 */
[----:B------:R-:W-:-:S02]  /*339e0*/  ISETP.LT.AND P6, PT, R54, UR15, !P0 ;  /* 0x0000000f36007c0c */ /* 0x000fc4000c7c1270 */
[----:B-1----:R-:W-:Y:S01]  /*339f0*/  LEA R50, P4, R45, R68, 0x2 ;  /* 0x000000442d327211 */ /* 0x002fe200078810ff */
[----:B--2---:R-:W-:Y:S02]  /*33a00*/  IMAD R53, R55, UR5, RZ ;  /* 0x0000000537357c24 */ /* 0x004fe4000f8e02ff */
[----:B------:R-:W-:Y:S01]  /*33a10*/  IMAD R55, R54, UR5, RZ ;  /* 0x0000000536377c24 */ /* 0x000fe2000f8e02ff */
[----:B------:R-:W-:Y:S02]  /*33a20*/  LEA.HI.X.SX32 R51, R45, R44, 0x2, P4 ;  /* 0x0000002c2d337211 */ /* 0x000fe400020f16ff */
[-C--:B------:R-:W-:Y:S02]  /*33a30*/  LEA R52, P5, R53, R68.reuse, 0x2 ;  /* 0x0000004435347211 */ /* 0x080fe400078a10ff */
[----:B------:R-:W-:Y:S02]  /*33a40*/  LEA R54, P4, R55, R68, 0x2 ;  /* 0x0000004437367211 */ /* 0x000fe400078810ff */
[----:B----4-:R-:W-:Y:S01]  /*33a50*/  LOP3.LUT R41, R0, 0x2c, R3, 0xfe, !PT ;  /* 0x0000002c00297812 */ /* 0x010fe200078efe03 */
[----:B------:R-:W-:Y:S01]  /*33a60*/  @P1 STG.E desc[UR20][R48.64], R42 ;  /* 0x0000002a30001986 */ /* 0x000fe2000c101914 */
[----:B------:R-:W-:-:S02]  /*33a70*/  LEA.HI.X.SX32 R53, R53, R44, 0x2, P5 ;  /* 0x0000002c35357211 */ /* 0x000fc400028f16ff */
[----:B------:R-:W-:Y:S02]  /*33a80*/  LEA.HI.X.SX32 R55, R55, R44, 0x2, P4 ;  /* 0x0000002c37377211 */ /* 0x000fe400020f16ff */
[C-C-:B------:R-:W-:Y:S02]  /*33a90*/  LOP3.LUT R40, R0.reuse, 0x2e, R3.reuse, 0xfe, !PT ;  /* 0x0000002e00287812 */ /* 0x140fe400078efe03 */
[C---:B------:R-:W-:Y:S01]  /*33aa0*/  ISETP.LT.AND P1, PT, R41.reuse, UR15, !P0 ;  /* 0x0000000f29007c0c */ /* 0x040fe2000c721270 */
[----:B------:R-:W-:Y:S01]  /*33ab0*/  IMAD R41, R41, UR5, RZ ;  /* 0x0000000529297c24 */ /* 0x000fe2000f8e02ff */
[----:B------:R-:W-:Y:S01]  /*33ac0*/  LOP3.LUT R45, R0, 0x30, R3, 0xfe, !PT ;  /* 0x00000030002d7812 */ /* 0x000fe200078efe03 */
[----:B------:R1:W-:Y:S01]  /*33ad0*/  @P3 STG.E desc[UR20][R50.64], R43 ;  /* 0x0000002b32003986 */ /* 0x0003e2000c101914 */
[----:B------:R-:W-:-:S03]  /*33ae0*/  ISETP.LT.AND P3, PT, R40, UR15, !P0 ;  /* 0x0000000f28007c0c */ /* 0x000fc6000c761270 */
[----:B------:R2:W-:Y:S01]  /*33af0*/  @P2 STG.E desc[UR20][R52.64], R36 ;  /* 0x0000002434002986 */ /* 0x0005e2000c101914 */
[C---:B------:R-:W-:Y:S01]  /*33b00*/  ISETP.LT.AND P2, PT, R45.reuse, UR15, !P0 ;  /* 0x0000000f2d007c0c */ /* 0x040fe2000c741270 */
[----:B------:R-:W-:Y:S02]  /*33b10*/  IMAD R45, R45, UR5, RZ ;  /* 0x000000052d2d7c24 */ /* 0x000fe4000f8e02ff */
[----:B------:R4:W-:Y:S01]  /*33b20*/  @P6 STG.E desc[UR20][R54.64], R37 ;  /* 0x0000002536006986 */ /* 0x0009e2000c101914 */
[----:B-1----:R-:W-:-:S03]  /*33b30*/  IMAD R43, R40, UR5, RZ ;  /* 0x00000005282b7c24 */ /* 0x002fc6000f8e02ff */
[----:B------:R-:W1:Y:S01]  /*33b40*/  LDS.128 R48, [R2] ;  /* 0x0000000002307984 */ /* 0x000e620000000c00 */
[-C--:B------:R-:W-:Y:S02]  /*33b50*/  LEA R40, P6, R41, R68.reuse, 0x2 ;  /* 0x0000004429287211 */ /* 0x080fe400078c10ff */
[----:B--2---:R-:W-:Y:S02]  /*33b60*/  LEA R36, P5, R43, R68, 0x2 ;  /* 0x000000442b247211 */ /* 0x004fe400078a10ff */
[----:B------:R-:W-:Y:S02]  /*33b70*/  LEA.HI.X.SX32 R41, R41, R44, 0x2, P6 ;  /* 0x0000002c29297211 */ /* 0x000fe400030f16ff */
[----:B------:R-:W-:Y:S02]  /*33b80*/  LEA R42, P6, R45, R68, 0x2 ;  /* 0x000000442d2a7211 */ /* 0x000fe400078c10ff */
[----:B------:R-:W-:Y:S02]  /*33b90*/  LOP3.LUT R47, R0, 0x32, R3, 0xfe, !PT ;  /* 0x00000032002f7812 */ /* 0x000fe400078efe03 */
[----:B----4-:R-:W-:-:S02]  /*33ba0*/  LEA.HI.X.SX32 R37, R43, R44, 0x2, P5 ;  /* 0x0000002c2b257211 */ /* 0x010fc400028f16ff */
[----:B------:R-:W-:Y:S02]  /*33bb0*/  LEA.HI.X.SX32 R43, R45, R44, 0x2, P6 ;  /* 0x0000002c2d2b7211 */ /* 0x000fe400030f16ff */
[C---:B------:R-:W-:Y:S01]  /*33bc0*/  ISETP.LT.AND P4, PT, R47.reuse, UR15, !P0 ;  /* 0x0000000f2f007c0c */ /* 0x040fe2000c781270 */
[----:B------:R-:W-:Y:S01]  /*33bd0*/  IMAD R47, R47, UR5, RZ ;  /* 0x000000052f2f7c24 */ /* 0x000fe2000f8e02ff */
[----:B------:R-:W-:Y:S01]  /*33be0*/  LOP3.LUT R45, R0, 0x34, R3, 0xfe, !PT ;  /* 0x00000034002d7812 */ /* 0x000fe200078efe03 */
[----:B------:R2:W-:Y:S04]  /*33bf0*/  @P1 STG.E desc[UR20][R40.64], R38 ;  /* 0x0000002628001986 */ /* 0x0005e8000c101914 */
[----:B------:R4:W-:Y:S01]  /*33c00*/  @P3 STG.E desc[UR20][R36.64], R39 ;  /* 0x0000002724003986 */ /* 0x0009e2000c101914 */
[----:B------:R-:W-:-:S03]  /*33c10*/  LEA R46, P5, R47, R68, 0x2 ;  /* 0x000000442f2e7211 */ /* 0x000fc600078a10ff */
[----:B---3--:R3:W-:Y:S01]  /*33c20*/  @P2 STG.E desc[UR20][R42.64], R32 ;  /* 0x000000202a002986 */ /* 0x0087e2000c101914 */
[C---:B------:R-:W-:Y:S01]  /*33c30*/  ISETP.LT.AND P2, PT, R45.reuse, UR15, !P0 ;  /* 0x0000000f2d007c0c */ /* 0x040fe2000c741270 */
[----:B------:R-:W-:Y:S01]  /*33c40*/  IMAD R45, R45, UR5, RZ ;  /* 0x000000052d2d7c24 */ /* 0x000fe2000f8e02ff */
[C-C-:B------:R-:W-:Y:S02]  /*33c50*/  LOP3.LUT R53, R0.reuse, 0x36, R3.reuse, 0xfe, !PT ;  /* 0x0000003600357812 */ /* 0x140fe400078efe03 */
[----:B------:R-:W-:Y:S02]  /*33c60*/  LEA.HI.X.SX32 R47, R47, R44, 0x2, P5 ;  /* 0x0000002c2f2f7211 */ /* 0x000fe400028f16ff */
[C-C-:B------:R-:W-:Y:S02]  /*33c70*/  LOP3.LUT R52, R0.reuse, 0x38, R3.reuse, 0xfe, !PT ;  /* 0x0000003800347812 */ /* 0x140fe400078efe03 */
[----:B--2---:R-:W-:Y:S02]  /*33c80*/  LOP3.LUT R38, R0, 0x3a, R3, 0xfe, !PT ;  /* 0x0000003a00267812 */ /* 0x004fe400078efe03 */
[----:B----4-:R-:W-:Y:S01]  /*33c90*/  LEA R36, P1, R45, R68, 0x2 ;  /* 0x000000442d247211 */ /* 0x010fe200078210ff */
[C---:B------:R-:W-:Y:S01]  /*33ca0*/  IMAD R41, R53.reuse, UR5, RZ ;  /* 0x0000000535297c24 */ /* 0x040fe2000f8e02ff */
[----:B------:R2:W-:Y:S01]  /*33cb0*/  @P4 STG.E desc[UR20][R46.64], R33 ;  /* 0x000000212e004986 */ /* 0x0005e2000c101914 */
[----:B------:R-:W-:Y:S01]  /*33cc0*/  ISETP.LT.AND P3, PT, R53, UR15, !P0 ;  /* 0x0000000f35007c0c */ /* 0x000fe2000c761270 */
[----:B------:R-:W-:Y:S01]  /*33cd0*/  IMAD R39, R52, UR5, RZ ;  /* 0x0000000534277c24 */ /* 0x000fe2000f8e02ff */
[----:B------:R-:W-:Y:S01]  /*33ce0*/  LEA.HI.X.SX32 R37, R45, R44, 0x2, P1 ;  /* 0x0000002c2d257211 */ /* 0x000fe200008f16ff */
[----:B---3--:R-:W-:Y:S01]  /*33cf0*/  IMAD R43, R38, UR5, RZ ;  /* 0x00000005262b7c24 */ /* 0x008fe2000f8e02ff */
[----:B------:R-:W-:-:S02]  /*33d00*/  ISETP.LT.AND P4, PT, R52, UR15, !P0 ;  /* 0x0000000f34007c0c */ /* 0x000fc4000c781270 */
[----:B------:R-:W-:Y:S01]  /*33d10*/  ISETP.LT.AND P1, PT, R38, UR15, !P0 ;  /* 0x0000000f26007c0c */ /* 0x000fe2000c721270 */
[----:B------:R3:W-:Y:S01]  /*33d20*/  @P2 STG.E desc[UR20][R36.64], R34 ;  /* 0x0000002224002986 */ /* 0x0007e2000c101914 */
[-C--:B------:R-:W-:Y:S02]  /*33d30*/  LEA R32, P5, R41, R68.reuse, 0x2 ;  /* 0x0000004429207211 */ /* 0x080fe400078a10ff */
[-C--:B------:R-:W-:Y:S02]  /*33d40*/  LEA R38, P6, R39, R68.reuse, 0x2 ;  /* 0x0000004427267211 */ /* 0x080fe400078c10ff */
[----:B------:R-:W-:Y:S02]  /*33d50*/  LEA R40, P2, R43, R68, 0x2 ;  /* 0x000000442b287211 */ /* 0x000fe400078410ff */
[----:B------:R-:W-:Y:S02]  /*33d60*/  LOP3.LUT R45, R0, 0x3c, R3, 0xfe, !PT ;  /* 0x0000003c002d7812 */ /* 0x000fe400078efe03 */
[----:B--2---:R-:W-:-:S02]  /*33d70*/  LEA.HI.X.SX32 R33, R41, R44, 0x2, P5 ;  /* 0x0000002c29217211 */ /* 0x004fc400028f16ff */
[-C--:B------:R-:W-:Y:S02]  /*33d80*/  LEA.HI.X.SX32 R39, R39, R44.reuse, 0x2, P6 ;  /* 0x0000002c27277211 */ /* 0x080fe400030f16ff */
[----:B------:R-:W-:Y:S01]  /*33d90*/  LEA.HI.X.SX32 R41, R43, R44, 0x2, P2 ;  /* 0x0000002c2b297211 */ /* 0x000fe200010f16ff */
[C---:B------:R-:W-:Y:S01]  /*33da0*/  IMAD R43, R45.reuse, UR5, RZ ;  /* 0x000000052d2b7c24 */ /* 0x040fe2000f8e02ff */
[----:B------:R-:W-:Y:S01]  /*33db0*/  ISETP.LT.AND P2, PT, R45, UR15, !P0 ;  /* 0x0000000f2d007c0c */ /* 0x000fe2000c741270 */
[----:B------:R2:W-:Y:S01]  /*33dc0*/  @P3 STG.E desc[UR20][R32.64], R35 ;  /* 0x0000002320003986 */ /* 0x0005e2000c101914 */
[C-C-:B------:R-:W-:Y:S02]  /*33dd0*/  LOP3.LUT R42, R0.reuse, 0x3e, R3.reuse, 0xfe, !PT ;  /* 0x0000003e002a7812 */ /* 0x140fe400078efe03 */
[--C-:B---3--:R-:W-:Y:S01]  /*33de0*/  LOP3.LUT R34, R0, 0x40, R3.reuse, 0xfe, !PT ;  /* 0x0000004000227812 */ /* 0x108fe200078efe03 */
[----:B-1----:R1:W-:Y:S04]  /*33df0*/  @P4 STG.E desc[UR20][R38.64], R48 ;  /* 0x0000003026004986 */ /* 0x0023e8000c101914 */
[----:B------:R3:W-:Y:S01]  /*33e00*/  @P1 STG.E desc[UR20][R40.64], R49 ;  /* 0x0000003128001986 */ /* 0x0007e2000c101914 */
[----:B------:R-:W-:Y:S01]  /*33e10*/  IMAD R37, R42, UR5, RZ ;  /* 0x000000052a257c24 */ /* 0x000fe2000f8e02ff */
[----:B--2---:R-:W-:-:S02]  /*33e20*/  LOP3.LUT R35, R0, 0x42, R3, 0xfe, !PT ;  /* 0x0000004200237812 */ /* 0x004fc400078efe03 */
[C---:B------:R-:W-:Y:S02]  /*33e30*/  LEA R32, P1, R43.reuse, R68, 0x2 ;  /* 0x000000442b207211 */ /* 0x040fe400078210ff */
[----:B------:R-:W-:Y:S01]  /*33e40*/  ISETP.LT.AND P3, PT, R42, UR15, !P0 ;  /* 0x0000000f2a007c0c */ /* 0x000fe2000c761270 */
[C---:B-1----:R-:W-:Y:S01]  /*33e50*/  IMAD R39, R34.reuse, UR5, RZ ;  /* 0x0000000522277c24 */ /* 0x042fe2000f8e02ff */
[----:B------:R-:W-:Y:S02]  /*33e60*/  LEA.HI.X.SX32 R33, R43, R44, 0x2, P1 ;  /* 0x0000002c2b217211 */ /* 0x000fe400008f16ff */
[----:B------:R-:W-:Y:S01]  /*33e70*/  ISETP.LT.AND P4, PT, R34, UR15, !P0 ;  /* 0x0000000f22007c0c */ /* 0x000fe2000c781270 */
[C---:B---3--:R-:W-:Y:S01]  /*33e80*/  IMAD R41, R35.reuse, UR5, RZ ;  /* 0x0000000523297c24 */ /* 0x048fe2000f8e02ff */
[----:B------:R-:W-:Y:S01]  /*33e90*/  ISETP.LT.AND P1, PT, R35, UR15, !P0 ;  /* 0x0000000f23007c0c */ /* 0x000fe2000c721270 */
[----:B------:R1:W-:Y:S01]  /*33ea0*/  @P2 STG.E desc[UR20][R32.64], R50 ;  /* 0x0000003220002986 */ /* 0x0003e2000c101914 */
[----:B------:R-:W-:-:S02]  /*33eb0*/  LEA R34, P5, R37, R68, 0x2 ;  /* 0x0000004425227211 */ /* 0x000fc400078a10ff */
[-C--:B------:R-:W-:Y:S02]  /*33ec0*/  LEA R36, P6, R39, R68.reuse, 0x2 ;  /* 0x0000004427247211 */ /* 0x080fe400078c10ff */
[----:B------:R-:W-:Y:S02]  /*33ed0*/  LEA R38, P2, R41, R68, 0x2 ;  /* 0x0000004429267211 */ /* 0x000fe400078410ff */
[--C-:B------:R-:W-:Y:S02]  /*33ee0*/  LOP3.LUT R40, R0, 0x44, R3.reuse, 0xfe, !PT ;  /* 0x0000004400287812 */ /* 0x100fe400078efe03 */
[-C--:B------:R-:W-:Y:S02]  /*33ef0*/  LEA.HI.X.SX32 R35, R37, R44.reuse, 0x2, P5 ;  /* 0x0000002c25237211 */ /* 0x080fe400028f16ff */
[-C--:B------:R-:W-:Y:S02]  /*33f00*/  LEA.HI.X.SX32 R37, R39, R44.reuse, 0x2, P6 ;  /* 0x0000002c27257211 */ /* 0x080fe400030f16ff */
[----:B------:R-:W-:Y:S01]  /*33f10*/  LEA.HI.X.SX32 R39, R41, R44, 0x2, P2 ;  /* 0x0000002c29277211 */ /* 0x000fe200010f16ff */
[C---:B------:R-:W-:Y:S01]  /*33f20*/  IMAD R41, R40.reuse, UR5, RZ ;  /* 0x0000000528297c24 */ /* 0x040fe2000f8e02ff */
[----:B------:R-:W-:Y:S01]  /*33f30*/  ISETP.LT.AND P2, PT, R40, UR15, !P0 ;  /* 0x0000000f28007c0c */ /* 0x000fe2000c741270 */
[----:B------:R2:W-:Y:S01]  /*33f40*/  @P3 STG.E desc[UR20][R34.64], R51 ;  /* 0x0000003322003986 */ /* 0x0005e2000c101914 */
[----:B------:R-:W-:-:S02]  /*33f50*/  LOP3.LUT R43, R0, 0x46, R3, 0xfe, !PT ;  /* 0x00000046002b7812 */ /* 0x000fc400078efe03 */
[----:B-1----:R-:W-:Y:S01]  /*33f60*/  LOP3.LUT R33, R0, 0x48, R3, 0xfe, !PT ;  /* 0x0000004800217812 */ /* 0x002fe200078efe03 */
[----:B------:R1:W-:Y:S01]  /*33f70*/  @P4 STG.E desc[UR20][R36.64], R4 ;  /* 0x0000000424004986 */ /* 0x0003e2000c101914 */
[----:B------:R-:W-:-:S03]  /*33f80*/  ISETP.LT.AND P3, PT, R43, UR15, !P0 ;  /* 0x0000000f2b007c0c */ /* 0x000fc6000c761270 */
[----:B------:R3:W-:Y:S01]  /*33f90*/  @P1 STG.E desc[UR20][R38.64], R5 ;  /* 0x0000000526001986 */ /* 0x0007e2000c101914 */
[----:B------:R-:W-:Y:S02]  /*33fa0*/  LEA R32, P1, R41, R68, 0x2 ;  /* 0x0000004429207211 */ /* 0x000fe400078210ff */
[----:B--2---:R-:W-:Y:S01]  /*33fb0*/  LOP3.LUT R35, R0, 0x4a, R3, 0xfe, !PT ;  /* 0x0000004a00237812 */ /* 0x004fe200078efe03 */
[----:B------:R-:W-:Y:S01]  /*33fc0*/  IMAD R43, R43, UR5, RZ ;  /* 0x000000052b2b7c24 */ /* 0x000fe2000f8e02ff */
[C---:B------:R-:W-:Y:S01]  /*33fd0*/  ISETP.LT.AND P4, PT, R33.reuse, UR15, !P0 ;  /* 0x0000000f21007c0c */ /* 0x040fe2000c781270 */
[----:B-1----:R-:W-:Y:S01]  /*33fe0*/  IMAD R37, R33, UR5, RZ ;  /* 0x0000000521257c24 */ /* 0x002fe2000f8e02ff */
[----:B------:R-:W-:Y:S02]  /*33ff0*/  LEA.HI.X.SX32 R33, R41, R44, 0x2, P1 ;  /* 0x0000002c29217211 */ /* 0x000fe400008f16ff */
[C---:B------:R-:W-:Y:S01]  /*34000*/  ISETP.LT.AND P1, PT, R35.reuse, UR15, !P0 ;  /* 0x0000000f23007c0c */ /* 0x040fe2000c721270 */
[----:B---3--:R-:W-:Y:S01]  /*34010*/  IMAD R39, R35, UR5, RZ ;  /* 0x0000000523277c24 */ /* 0x008fe2000f8e02ff */
[-C--:B------:R-:W-:Y:S01]  /*34020*/  LEA R34, P5, R43, R68.reuse, 0x2 ;  /* 0x000000442b227211 */ /* 0x080fe200078a10ff */
[----:B------:R1:W-:Y:S01]  /*34030*/  @P2 STG.E desc[UR20][R32.64], R6 ;  /* 0x0000000620002986 */ /* 0x0003e2000c101914 */
[----:B------:R-:W-:-:S02]  /*34040*/  LEA R4, P6, R37, R68, 0x2 ;  /* 0x0000004425047211 */ /* 0x000fc400078c10ff */
        /* <DEDUP_REMOVED lines=9> */
[C-C-:B------:R-:W-:Y:S01]  /*340e0*/  LOP3.LUT R40, R0.reuse, 0x4e, R3.reuse, 0xfe, !PT ;  /* 0x0000004e00287812 */ /* 0x140fe200078efe03 */
[----:B------:R3:W-:Y:S01]  /*340f0*/  @P4 STG.E desc[UR20][R4.64], R8 ;  /* 0x0000000804004986 */ /* 0x0007e2000c101914 */
[----:B-1----:R-:W-:-:S03]  /*34100*/  LOP3.LUT R32, R0, 0x52, R3, 0xfe, !PT ;  /* 0x0000005200207812 */ /* 0x002fc600078efe03 */
[----:B------:R1:W-:Y:S01]  /*34110*/  @P1 STG.E desc[UR20][R36.64], R9 ;  /* 0x0000000924001986 */ /* 0x0003e2000c101914 */
[----:B------:R-:W-:Y:S01]  /*34120*/  LEA R6, P1, R39, R68, 0x2 ;  /* 0x0000004427067211 */ /* 0x000fe200078210ff */
[----:B--2---:R-:W-:-:S03]  /*34130*/  IMAD R35, R38, UR5, RZ ;  /* 0x0000000526237c24 */ /* 0x004fc6000f8e02ff */
[----:B------:R-:W-:Y:S01]  /*34140*/  LEA.HI.X.SX32 R7, R39, R44, 0x2, P1 ;  /* 0x0000002c27077211 */ /* 0x000fe200008f16ff */
[C---:B------:R-:W-:Y:S01]  /*34150*/  IMAD R33, R40.reuse, UR5, RZ ;  /* 0x0000000528217c24 */ /* 0x040fe2000f8e02ff */
[----:B------:R-:W-:Y:S02]  /*34160*/  ISETP.LT.AND P3, PT, R40, UR15, !P0 ;  /* 0x0000000f28007c0c */ /* 0x000fe4000c761270 */
[----:B------:R-:W-:Y:S02]  /*34170*/  ISETP.LT.AND P4, PT, R38, UR15, !P0 ;  /* 0x0000000f26007c0c */ /* 0x000fe4000c781270 */
[-C--:B---3--:R-:W-:Y:S01]  /*34180*/  LEA R8, P6, R35, R68.reuse, 0x2 ;  /* 0x0000004423087211 */ /* 0x088fe200078c10ff */
[C---:B-1----:R-:W-:Y:S01]  /*34190*/  IMAD R37, R32.reuse, UR5, RZ ;  /* 0x0000000520257c24 */ /* 0x042fe2000f8e02ff */
[----:B------:R-:W-:Y:S01]  /*341a0*/  ISETP.LT.AND P1, PT, R32, UR15, !P0 ;  /* 0x0000000f20007c0c */ /* 0x000fe2000c721270 */
[----:B------:R1:W-:Y:S01]  /*341b0*/  @P2 STG.E desc[UR20][R6.64], R10 ;  /* 0x0000000a06002986 */ /* 0x0003e2000c101914 */
[----:B------:R-:W-:-:S02]  /*341c0*/  LEA R4, P5, R33, R68, 0x2 ;  /* 0x0000004421047211 */ /* 0x000fc400078a10ff */
[----:B------:R-:W-:Y:S02]  /*341d0*/  LEA R32, P2, R37, R68, 0x2 ;  /* 0x0000004425207211 */ /* 0x000fe400078410ff */
[-C--:B------:R-:W-:Y:S02]  /*341e0*/  LEA.HI.X.SX32 R9, R35, R44.reuse, 0x2, P6 ;  /* 0x0000002c23097211 */ /* 0x080fe400030f16ff */
[C-C-:B------:R-:W-:Y:S02]  /*341f0*/  LOP3.LUT R35, R0.reuse, 0x54, R3.reuse, 0xfe, !PT ;  /* 0x0000005400237812 */ /* 0x140fe400078efe03 */
[-C--:B------:R-:W-:Y:S02]  /*34200*/  LEA.HI.X.SX32 R5, R33, R44.reuse, 0x2, P5 ;  /* 0x0000002c21057211 */ /* 0x080fe400028f16ff */
[----:B------:R-:W-:Y:S02]  /*34210*/  LEA.HI.X.SX32 R33, R37, R44, 0x2, P2 ;  /* 0x0000002c25217211 */ /* 0x000fe400010f16ff */
[C---:B------:R-:W-:Y:S01]  /*34220*/  ISETP.LT.AND P2, PT, R35.reuse, UR15, !P0 ;  /* 0x0000000f23007c0c */ /* 0x040fe2000c741270 */
[----:B------:R-:W-:Y:S01]  /*34230*/  IMAD R35, R35, UR5, RZ ;  /* 0x0000000523237c24 */ /* 0x000fe2000f8e02ff */
[----:B------:R2:W-:Y:S01]  /*34240*/  @P3 STG.E desc[UR20][R4.64], R11 ;  /* 0x0000000b04003986 */ /* 0x0005e2000c101914 */
[----:B------:R-:W-:-:S03]  /*34250*/  LOP3.LUT R34, R0, 0x56, R3, 0xfe, !PT ;  /* 0x0000005600227812 */ /* 0x000fc600078efe03 */
[----:B------:R3:W-:Y:S01]  /*34260*/  @P4 STG.E desc[UR20][R8.64], R12 ;  /* 0x0000000c08004986 */ /* 0x0007e2000c101914 */
[----:B-1----:R-:W-:-:S03]  /*34270*/  LOP3.LUT R6, R0, 0x58, R3, 0xfe, !PT ;  /* 0x0000005800067812 */ /* 0x002fc600078efe03 */
[----:B------:R1:W-:Y:S01]  /*34280*/  @P1 STG.E desc[UR20][R32.64], R13 ;  /* 0x0000000d20001986 */ /* 0x0003e2000c101914 */
[C---:B--2---:R-:W-:Y:S02]  /*34290*/  LEA R4, P1, R35.reuse, R68, 0x2 ;  /* 0x0000004423047211 */ /* 0x044fe400078210ff */
[----:B------:R-:W-:Y:S01]  /*342a0*/  LOP3.LUT R11, R0, 0x5a, R3, 0xfe, !PT ;  /* 0x0000005a000b7812 */ /* 0x000fe200078efe03 */
[----:B------:R-:W-:Y:S01]  /*342b0*/  IMAD R7, R34, UR5, RZ ;  /* 0x0000000522077c24 */ /* 0x000fe2000f8e02ff */
[----:B------:R-:W-:Y:S01]  /*342c0*/  LEA.HI.X.SX32 R5, R35, R44, 0x2, P1 ;  /* 0x0000002c23057211 */ /* 0x000fe200008f16ff */
[----:B---3--:R-:W-:Y:S01]  /*342d0*/  IMAD R9, R6, UR5, RZ ;  /* 0x0000000506097c24 */ /* 0x008fe2000f8e02ff */
[----:B------:R-:W-:Y:S02]  /*342e0*/  ISETP.LT.AND P3, PT, R34, UR15, !P0 ;  /* 0x0000000f22007c0c */ /* 0x000fe4000c761270 */
[C---:B------:R-:W-:Y:S01]  /*342f0*/  ISETP.LT.AND P1, PT, R11.reuse, UR15, !P0 ;  /* 0x0000000f0b007c0c */ /* 0x040fe2000c721270 */
[----:B------:R-:W-:Y:S01]  /*34300*/  IMAD R11, R11, UR5, RZ ;  /* 0x000000050b0b7c24 */ /* 0x000fe2000f8e02ff */
[----:B------:R-:W-:Y:S01]  /*34310*/  ISETP.LT.AND P4, PT, R6, UR15, !P0 ;  /* 0x0000000f06007c0c */ /* 0x000fe2000c781270 */
[----:B------:R2:W-:Y:S01]  /*34320*/  @P2 STG.E desc[UR20][R4.64], R14 ;  /* 0x0000000e04002986 */ /* 0x0005e2000c101914 */
[----:B------:R-:W-:-:S02]  /*34330*/  LEA R6, P5, R7, R68, 0x2 ;  /* 0x0000004407067211 */ /* 0x000fc400078a10ff */
[-C--:B------:R-:W-:Y:S02]  /*34340*/  LEA R8, P6, R9, R68.reuse, 0x2 ;  /* 0x0000004409087211 */ /* 0x080fe400078c10ff */
[----:B------:R-:W-:Y:S02]  /*34350*/  LEA R10, P2, R11, R68, 0x2 ;  /* 0x000000440b0a7211 */ /* 0x000fe400078410ff */
[-C--:B------:R-:W-:Y:S02]  /*34360*/  LEA.HI.X.SX32 R7, R7, R44.reuse, 0x2, P5 ;  /* 0x0000002c07077211 */ /* 0x080fe400028f16ff */
[C-C-:B-1----:R-:W-:Y:S02]  /*34370*/  LOP3.LUT R13, R0.reuse, 0x5c, R3.reuse, 0xfe, !PT ;  /* 0x0000005c000d7812 */ /* 0x142fe400078efe03 */
[-C--:B------:R-:W-:Y:S02]  /*34380*/  LEA.HI.X.SX32 R9, R9, R44.reuse, 0x2, P6 ;  /* 0x0000002c09097211 */ /* 0x080fe400030f16ff */
[----:B------:R-:W-:Y:S01]  /*34390*/  LEA.HI.X.SX32 R11, R11, R44, 0x2, P2 ;  /* 0x0000002c0b0b7211 */ /* 0x000fe200010f16ff */
[----:B------:R1:W-:Y:S01]  /*343a0*/  @P3 STG.E desc[UR20][R6.64], R15 ;  /* 0x0000000f06003986 */ /* 0x0003e2000c101914 */
[----:B------:R-:W-:-:S02]  /*343b0*/  LOP3.LUT R33, R0, 0x5e, R3, 0xfe, !PT ;  /* 0x0000005e00217812 */ /* 0x000fc400078efe03 */
[C---:B------:R-:W-:Y:S01]  /*343c0*/  ISETP.LT.AND P2, PT, R13.reuse, UR15, !P0 ;  /* 0x0000000f0d007c0c */ /* 0x040fe2000c741270 */
[----:B------:R-:W-:Y:S01]  /*343d0*/  IMAD R13, R13, UR5, RZ ;  /* 0x000000050d0d7c24 */ /* 0x000fe2000f8e02ff */
[----:B------:R3:W-:Y:S01]  /*343e0*/  @P4 STG.E desc[UR20][R8.64], R16 ;  /* 0x0000001008004986 */ /* 0x0007e2000c101914 */
[----:B--2---:R-:W-:-:S03]  /*343f0*/  LOP3.LUT R5, R0, 0x60, R3, 0xfe, !PT ;  /* 0x0000006000057812 */ /* 0x004fc600078efe03 */
[----:B------:R2:W-:Y:S01]  /*34400*/  @P1 STG.E desc[UR20][R10.64], R17 ;  /* 0x000000110a001986 */ /* 0x0005e2000c101914 */
[C---:B------:R-:W-:Y:S01]  /*34410*/  ISETP.LT.AND P1, PT, R33.reuse, UR15, !P0 ;  /* 0x0000000f21007c0c */ /* 0x040fe2000c721270 */
[----:B------:R-:W-:Y:S01]  /*34420*/  IMAD R33, R33, UR5, RZ ;  /* 0x0000000521217c24 */ /* 0x000fe2000f8e02ff */
[C-C-:B-1----:R-:W-:Y:S02]  /*34430*/  LOP3.LUT R7, R0.reuse, 0x62, R3.reuse, 0xfe, !PT ;  /* 0x0000006200077812 */ /* 0x142fe400078efe03 */
[-C--:B------:R-:W-:Y:S02]  /*34440*/  LEA R4, P5, R13, R68.reuse, 0x2 ;  /* 0x000000440d047211 */ /* 0x080fe400078a10ff */
[C---:B------:R-:W-:Y:S01]  /*34450*/  ISETP.LT.AND P3, PT, R5.reuse, UR15, !P0 ;  /* 0x0000000f05007c0c */ /* 0x040fe2000c761270 */
[----:B---3--:R-:W-:Y:S01]  /*34460*/  IMAD R9, R5, UR5, RZ ;  /* 0x0000000505097c24 */ /* 0x008fe2000f8e02ff */
[----:B------:R-:W-:Y:S02]  /*34470*/  LEA R6, P4, R33, R68, 0x2 ;  /* 0x0000004421067211 */ /* 0x000fe400078810ff */
[----:B------:R-:W-:Y:S01]  /*34480*/  LEA.HI.X.SX32 R5, R13, R44, 0x2, P5 ;  /* 0x0000002c0d057211 */ /* 0x000fe200028f16ff */
[----:B--2---:R-:W-:Y:S01]  /*34490*/  IMAD R11, R7, UR5, RZ ;  /* 0x00000005070b7c24 */ /* 0x004fe2000f8e02ff */
[----:B------:R-:W-:-:S02]  /*344a0*/  LOP3.LUT R13, R0, 0x64, R3, 0xfe, !PT ;  /* 0x00000064000d7812 */ /* 0x000fc400078efe03 */
[----:B------:R-:W-:Y:S01]  /*344b0*/  ISETP.LT.AND P5, PT, R7, UR15, !P0 ;  /* 0x0000000f07007c0c */ /* 0x000fe2000c7a1270 */
[----:B------:R1:W-:Y:S01]  /*344c0*/  @P2 STG.E desc[UR20][R4.64], R18 ;  /* 0x0000001204002986 */ /* 0x0003e2000c101914 */
[----:B------:R-:W-:Y:S02]  /*344d0*/  LEA.HI.X.SX32 R7, R33, R44, 0x2, P4 ;  /* 0x0000002c21077211 */ /* 0x000fe400020f16ff */
[C---:B------:R-:W-:Y:S01]  /*344e0*/  ISETP.LT.AND P4, PT, R13.reuse, UR15, !P0 ;  /* 0x0000000f0d007c0c */ /* 0x040fe2000c781270 */
[----:B------:R-:W-:Y:S01]  /*344f0*/  IMAD R13, R13, UR5, RZ ;  /* 0x000000050d0d7c24 */ /* 0x000fe2000f8e02ff */
[-C--:B------:R-:W-:Y:S02]  /*34500*/  LEA R8, P6, R9, R68.reuse, 0x2 ;  /* 0x0000004409087211 */ /* 0x080fe400078c10ff */
[----:B------:R-:W-:Y:S02]  /*34510*/  LEA R10, P2, R11, R68, 0x2 ;  /* 0x000000440b0a7211 */ /* 0x000fe400078410ff */
[----:B------:R-:W-:Y:S01]  /*34520*/  LOP3.LUT R16, R0, 0x66, R3, 0xfe, !PT ;  /* 0x0000006600107812 */ /* 0x000fe200078efe03 */
[----:B------:R2:W-:Y:S01]  /*34530*/  @P1 STG.E desc[UR20][R6.64], R19 ;  /* 0x0000001306001986 */ /* 0x0005e2000c101914 */
[----:B------:R-:W-:-:S02]  /*34540*/  LEA.HI.X.SX32 R9, R9, R44, 0x2, P6 ;  /* 0x0000002c09097211 */ /* 0x000fc400030f16ff */
[----:B------:R-:W-:Y:S02]  /*34550*/  LEA.HI.X.SX32 R11, R11, R44, 0x2, P2 ;  /* 0x0000002c0b0b7211 */ /* 0x000fe400010f16ff */
[C-C-:B------:R-:W-:Y:S02]  /*34560*/  LOP3.LUT R15, R0.reuse, 0x68, R3.reuse, 0xfe, !PT ;  /* 0x00000068000f7812 */ /* 0x140fe400078efe03 */
[C---:B-1----:R-:W-:Y:S01]  /*34570*/  LEA R4, P2, R13.reuse, R68, 0x2 ;  /* 0x000000440d047211 */ /* 0x042fe200078410ff */
[----:B------:R1:W-:Y:S01]  /*34580*/  @P3 STG.E desc[UR20][R8.64], R20 ;  /* 0x0000001408003986 */ /* 0x0003e2000c101914 */
[--C-:B------:R-:W-:Y:S01]  /*34590*/  LOP3.LUT R14, R0, 0x6a, R3.reuse, 0xfe, !PT ;  /* 0x0000006a000e7812 */ /* 0x100fe200078efe03 */
[----:B--2---:R-:W-:Y:S01]  /*345a0*/  IMAD R7, R16, UR5, RZ ;  /* 0x0000000510077c24 */ /* 0x004fe2000f8e02ff */
[----:B------:R-:W-:Y:S02]  /*345b0*/  LEA.HI.X.SX32 R5, R13, R44, 0x2, P2 ;  /* 0x0000002c0d057211 */ /* 0x000fe400010f16ff */
[----:B------:R-:W-:-:S02]  /*345c0*/  LOP3.LUT R12, R0, 0x6c, R3, 0xfe, !PT ;  /* 0x0000006c000c7812 */ /* 0x000fc400078efe03 */
[----:B------:R-:W-:Y:S02]  /*345d0*/  ISETP.LT.AND P1, PT, R16, UR15, !P0 ;  /* 0x0000000f10007c0c */ /* 0x000fe4000c721270 */
[-C--:B------:R-:W-:Y:S01]  /*345e0*/  LEA R6, P6, R7, R68.reuse, 0x2 ;  /* 0x0000004407067211 */ /* 0x080fe200078c10ff */
[C---:B-1----:R-:W-:Y:S01]  /*345f0*/  IMAD R9, R15.reuse, UR5, RZ ;  /* 0x000000050f097c24 */ /* 0x042fe2000f8e02ff */
[----:B------:R1:W-:Y:S01]  /*34600*/  @P5 STG.E desc[UR20][R10.64], R21 ;  /* 0x000000150a005986 */ /* 0x0003e2000c101914 */
[----:B------:R-:W-:Y:S01]  /*34610*/  ISETP.LT.AND P3, PT, R15, UR15, !P0 ;  /* 0x0000000f0f007c0c */ /* 0x000fe2000c761270 */
[----:B------:R-:W-:Y:S01]  /*34620*/  IMAD R13, R12, UR5, RZ ;  /* 0x000000050c0d7c24 */ /* 0x000fe2000f8e02ff */
[----:B------:R-:W-:Y:S01]  /*34630*/  ISETP.LT.AND P2, PT, R14, UR15, !P0 ;  /* 0x0000000f0e007c0c */ /* 0x000fe2000c741270 */
[----:B------:R2:W-:Y:S01]  /*34640*/  @P4 STG.E desc[UR20][R4.64], R22 ;  /* 0x0000001604004986 */ /* 0x0005e2000c101914 */
[----:B------:R-:W-:Y:S02]  /*34650*/  LEA R8, P4, R9, R68, 0x2 ;  /* 0x0000004409087211 */ /* 0x000fe400078810ff */
[----:B------:R-:W-:-:S02]  /*34660*/  LEA.HI.X.SX32 R7, R7, R44, 0x2, P6 ;  /* 0x0000002c07077211 */ /* 0x000fc400030f16ff */
[----:B------:R-:W-:Y:S01]  /*34670*/  ISETP.LT.AND P6, PT, R12, UR15, !P0 ;  /* 0x0000000f0c007c0c */ /* 0x000fe2000c7c1270 */
[----:B-1----:R-:W-:Y:S01]  /*34680*/  IMAD R11, R14, UR5, RZ ;  /* 0x000000050e0b7c24 */ /* 0x002fe2000f8e02ff */
[----:B------:R-:W-:Y:S02]  /*34690*/  LEA.HI.X.SX32 R9, R9, R44, 0x2, P4 ;  /* 0x0000002c09097211 */ /* 0x000fe400020f16ff */
[-C--:B------:R-:W-:Y:S02]  /*346a0*/  LEA R12, P4, R13, R68.reuse, 0x2 ;  /* 0x000000440d0c7211 */ /* 0x080fe400078810ff */
[C---:B------:R-:W-:Y:S02]  /*346b0*/  LEA R10, P5, R11.reuse, R68, 0x2 ;  /* 0x000000440b0a7211 */ /* 0x040fe400078a10ff */
[----:B--2---:R-:W-:Y:S01]  /*346c0*/  LOP3.LUT R5, R0, 0x6e, R3, 0xfe, !PT ;  /* 0x0000006e00057812 */ /* 0x004fe200078efe03 */
[----:B------:R1:W-:Y:S01]  /*346d0*/  @P1 STG.E desc[UR20][R6.64], R23 ;  /* 0x0000001706001986 */ /* 0x0003e2000c101914 */
[----:B------:R-:W-:-:S02]  /*346e0*/  LEA.HI.X.SX32 R11, R11, R44, 0x2, P5 ;  /* 0x0000002c0b0b7211 */ /* 0x000fc400028f16ff */
[C-C-:B------:R-:W-:Y:S01]  /*346f0*/  LOP3.LUT R15, R0.reuse, 0x70, R3.reuse, 0xfe, !PT ;  /* 0x00000070000f7812 */ /* 0x140fe200078efe03 */
[----:B------:R-:W2:Y:S01]  /*34700*/  LDS.128 R20, [R2+0x800] ;  /* 0x0008000002147984 */ /* 0x000ea20000000c00 */
[----:B------:R-:W-:Y:S02]  /*34710*/  LEA.HI.X.SX32 R13, R13, R44, 0x2, P4 ;  /* 0x0000002c0d0d7211 */ /* 0x000fe400020f16ff */
[----:B------:R-:W-:Y:S01]  /*34720*/  LOP3.LUT R4, R0, 0x72, R3, 0xfe, !PT ;  /* 0x0000007200047812 */ /* 0x000fe200078efe03 */
[----:B------:R3:W-:Y:S01]  /*34730*/  @P3 STG.E desc[UR20][R8.64], R24 ;  /* 0x0000001808003986 */ /* 0x0007e2000c101914 */
[C---:B------:R-:W-:Y:S01]  /*34740*/  ISETP.LT.AND P4, PT, R5.reuse, UR15, !P0 ;  /* 0x0000000f05007c0c */ /* 0x040fe2000c781270 */
[----:B------:R-:W-:Y:S01]  /*34750*/  IMAD R5, R5, UR5, RZ ;  /* 0x0000000505057c24 */ /* 0x000fe2000f8e02ff */
[C---:B------:R-:W-:Y:S01]  /*34760*/  ISETP.LT.AND P5, PT, R15.reuse, UR15, !P0 ;  /* 0x0000000f0f007c0c */ /* 0x040fe2000c7a1270 */
[----:B------:R-:W-:Y:S01]  /*34770*/  @P2 STG.E desc[UR20][R10.64], R25 ;  /* 0x000000190a002986 */ /* 0x000fe2000c101914 */
[----:B-1----:R-:W-:-:S03]  /*34780*/  IMAD R7, R15, UR5, RZ ;  /* 0x000000050f077c24 */ /* 0x002fc6000f8e02ff */
[----:B------:R1:W-:Y:S01]  /*34790*/  @P6 STG.E desc[UR20][R12.64], R26 ;  /* 0x0000001a0c006986 */ /* 0x0003e2000c101914 */
[C---:B------:R-:W-:Y:S01]  /*347a0*/  ISETP.LT.AND P6, PT, R4.reuse, UR15, !P0 ;  /* 0x0000000f04007c0c */ /* 0x040fe2000c7c1270 */
[----:B---3--:R-:W-:Y:S01]  /*347b0*/  IMAD R9, R4, UR5, RZ ;  /* 0x0000000504097c24 */ /* 0x008fe2000f8e02ff */
[-C--:B------:R-:W-:Y:S02]  /*347c0*/  LEA R4, P1, R5, R68.reuse, 0x2 ;  /* 0x0000004405047211 */ /* 0x080fe400078210ff */
[-C--:B------:R-:W-:Y:S02]  /*347d0*/  LEA R6, P2, R7, R68.reuse, 0x2 ;  /* 0x0000004407067211 */ /* 0x080fe400078410ff */
[C-C-:B------:R-:W-:Y:S02]  /*347e0*/  LOP3.LUT R17, R0.reuse, 0x74, R3.reuse, 0xfe, !PT ;  /* 0x0000007400117812 */ /* 0x140fe400078efe03 */
[----:B------:R-:W-:Y:S02]  /*347f0*/  LOP3.LUT R16, R0, 0x76, R3, 0xfe, !PT ;  /* 0x0000007600107812 */ /* 0x000fe400078efe03 */
[----:B------:R-:W-:-:S02]  /*34800*/  LEA R8, P3, R9, R68, 0x2 ;  /* 0x0000004409087211 */ /* 0x000fc400078610ff */
[-C--:B------:R-:W-:Y:S02]  /*34810*/  LEA.HI.X.SX32 R5, R5, R44.reuse, 0x2, P1 ;  /* 0x0000002c05057211 */ /* 0x080fe400008f16ff */
[C-C-:B------:R-:W-:Y:S02]  /*34820*/  LOP3.LUT R14, R0.reuse, 0x78, R3.reuse, 0xfe, !PT ;  /* 0x00000078000e7812 */ /* 0x140fe400078efe03 */
[C-C-:B------:R-:W-:Y:S02]  /*34830*/  LOP3.LUT R15, R0.reuse, 0x7a, R3.reuse, 0xfe, !PT ;  /* 0x0000007a000f7812 */ /* 0x140fe400078efe03 */
[--C-:B-1----:R-:W-:Y:S02]  /*34840*/  LOP3.LUT R12, R0, 0x7c, R3.reuse, 0xfe, !PT ;  /* 0x0000007c000c7812 */ /* 0x102fe400078efe03 */
[-C--:B------:R-:W-:Y:S01]  /*34850*/  LEA.HI.X.SX32 R7, R7, R44.reuse, 0x2, P2 ;  /* 0x0000002c07077211 */ /* 0x080fe200010f16ff */
[----:B------:R-:W-:Y:S01]  /*34860*/  IMAD R11, R16, UR5, RZ ;  /* 0x00000005100b7c24 */ /* 0x000fe2000f8e02ff */
[----:B------:R-:W-:Y:S01]  /*34870*/  LOP3.LUT R0, R0, 0x7e, R3, 0xfe, !PT ;  /* 0x0000007e00007812 */ /* 0x000fe200078efe03 */
[----:B------:R-:W-:Y:S01]  /*34880*/  IMAD R3, R17, UR5, RZ ;  /* 0x0000000511037c24 */ /* 0x000fe2000f8e02ff */
[----:B------:R-:W-:Y:S01]  /*34890*/  LEA.HI.X.SX32 R9, R9, R44, 0x2, P3 ;  /* 0x0000002c09097211 */ /* 0x000fe200018f16ff */
[----:B------:R1:W-:Y:S01]  /*348a0*/  @P4 STG.E desc[UR20][R4.64], R27 ;  /* 0x0000001b04004986 */ /* 0x0003e2000c101914 */
[----:B------:R-:W-:Y:S01]  /*348b0*/  ISETP.LT.AND P2, PT, R15, UR15, !P0 ;  /* 0x0000000f0f007c0c */ /* 0x000fe2000c741270 */
[----:B------:R-:W-:-:S02]  /*348c0*/  IMAD R13, R14, UR5, RZ ;  /* 0x000000050e0d7c24 */ /* 0x000fc4000f8e02ff */
[----:B------:R3:W-:Y:S01]  /*348d0*/  @P5 STG.E desc[UR20][R6.64], R28 ;  /* 0x0000001c06005986 */ /* 0x0007e2000c101914 */
[----:B------:R-:W-:-:S03]  /*348e0*/  IMAD R15, R15, UR5, RZ ;  /* 0x000000050f0f7c24 */ /* 0x000fc6000f8e02ff */
[----:B------:R4:W-:Y:S01]  /*348f0*/  @P6 STG.E desc[UR20][R8.64], R29 ;  /* 0x0000001d08006986 */ /* 0x0009e2000c101914 */
[-C--:B------:R-:W-:Y:S02]  /*34900*/  LEA R2, P6, R3, R68.reuse, 0x2 ;  /* 0x0000004403027211 */ /* 0x080fe400078c10ff */
[----:B-1----:R-:W-:Y:S02]  /*34910*/  LEA R4, P1, R11, R68, 0x2 ;  /* 0x000000440b047211 */ /* 0x002fe400078210ff */
[----:B------:R-:W-:Y:S01]  /*34920*/  ISETP.LT.AND P5, PT, R17, UR15, !P0 ;  /* 0x0000000f11007c0c */ /* 0x000fe2000c7a1270 */
[----:B------:R-:W-:Y:S01]  /*34930*/  IMAD R17, R12, UR5, RZ ;  /* 0x000000050c117c24 */ /* 0x000fe2000f8e02ff */
[-C--:B------:R-:W-:Y:S02]  /*34940*/  LEA.HI.X.SX32 R3, R3, R44.reuse, 0x2, P6 ;  /* 0x0000002c03037211 */ /* 0x080fe400030f16ff */
[----:B------:R-:W-:Y:S02]  /*34950*/  LEA.HI.X.SX32 R5, R11, R44, 0x2, P1 ;  /* 0x0000002c0b057211 */ /* 0x000fe400008f16ff */
[----:B---3--:R-:W-:-:S02]  /*34960*/  LEA R6, P6, R13, R68, 0x2 ;  /* 0x000000440d067211 */ /* 0x008fc400078c10ff */
[----:B----4-:R-:W-:Y:S02]  /*34970*/  LEA R8, P1, R15, R68, 0x2 ;  /* 0x000000440f087211 */ /* 0x010fe400078210ff */
[----:B------:R-:W-:Y:S02]  /*34980*/  ISETP.LT.AND P4, PT, R16, UR15, !P0 ;  /* 0x0000000f10007c0c */ /* 0x000fe4000c781270 */
[----:B------:R-:W-:Y:S01]  /*34990*/  ISETP.LT.AND P3, PT, R14, UR15, !P0 ;  /* 0x0000000f0e007c0c */ /* 0x000fe2000c761270 */
[----:B------:R-:W-:Y:S01]  /*349a0*/  IMAD R19, R0, UR5, RZ ;  /* 0x0000000500137c24 */ /* 0x000fe2000f8e02ff */
[-C--:B------:R-:W-:Y:S02]  /*349b0*/  LEA.HI.X.SX32 R7, R13, R44.reuse, 0x2, P6 ;  /* 0x0000002c0d077211 */ /* 0x080fe400030f16ff */
[----:B------:R-:W-:Y:S02]  /*349c0*/  LEA.HI.X.SX32 R9, R15, R44, 0x2, P1 ;  /* 0x0000002c0f097211 */ /* 0x000fe400008f16ff */
[----:B------:R-:W-:-:S02]  /*349d0*/  LEA R10, P6, R17, R68, 0x2 ;  /* 0x00000044110a7211 */ /* 0x000fc400078c10ff */
[----:B------:R-:W-:Y:S02]  /*349e0*/  ISETP.LT.AND P1, PT, R12, UR15, !P0 ;  /* 0x0000000f0c007c0c */ /* 0x000fe4000c721270 */
[----:B------:R-:W-:Y:S02]  /*349f0*/  ISETP.LT.AND P0, PT, R0, UR15, !P0 ;  /* 0x0000000f00007c0c */ /* 0x000fe4000c701270 */
[----:B------:R-:W-:Y:S02]  /*34a00*/  LEA.HI.X.SX32 R11, R17, R44, 0x2, P6 ;  /* 0x0000002c110b7211 */ /* 0x000fe400030f16ff */
[C---:B------:R-:W-:Y:S01]  /*34a10*/  LEA R68, P6, R19.reuse, R68, 0x2 ;  /* 0x0000004413447211 */ /* 0x040fe200078c10ff */
[----:B------:R1:W-:Y:S03]  /*34a20*/  @P5 STG.E desc[UR20][R2.64], R30 ;  /* 0x0000001e02005986 */ /* 0x0003e6000c101914 */
[----:B------:R-:W-:Y:S01]  /*34a30*/  LEA.HI.X.SX32 R69, R19, R44, 0x2, P6 ;  /* 0x0000002c13457211 */ /* 0x000fe200030f16ff */
[----:B------:R1:W-:Y:S04]  /*34a40*/  @P4 STG.E desc[UR20][R4.64], R31 ;  /* 0x0000001f04004986 */ /* 0x0003e8000c101914 */
[----:B--2---:R1:W-:Y:S04]  /*34a50*/  @P3 STG.E desc[UR20][R6.64], R20 ;  /* 0x0000001406003986 */ /* 0x0043e8000c101914 */
[----:B------:R1:W-:Y:S04]  /*34a60*/  @P2 STG.E desc[UR20][R8.64], R21 ;  /* 0x0000001508002986 */ /* 0x0003e8000c101914 */
[----:B------:R1:W-:Y:S04]  /*34a70*/  @P1 STG.E desc[UR20][R10.64], R22 ;  /* 0x000000160a001986 */ /* 0x0003e8000c101914 */
[----:B------:R1:W-:Y:S01]  /*34a80*/  @P0 STG.E desc[UR20][R68.64], R23 ;  /* 0x0000001744000986 */ /* 0x0003e2000c101914 */
[----:B------:R-:W-:Y:S06]  /*34a90*/  BAR.SYNC.DEFER_BLOCKING 0x0 ;  /* 0x0000000000007b1d */ /* 0x000fec0000010000 */
[----:B------:R-:W-:Y:S05]  /*34aa0*/  BRA.U UP0, `(.L_x_13) ;  /* 0x0000000100a07547 */ /* 0x000fea000b800000 */
[----:B------:R-:W2:Y:S01]  /*34ab0*/  S2UR UR5, SR_CgaCtaId ;  /* 0x00000000000579c3 */ /* 0x000ea20000008800 */
[----:B------:R-:W-:Y:S01]  /*34ac0*/  NOP ;  /* 0x0000000000007918 */ /* 0x000fe20000000000 */
[----:B------:R-:W-:Y:S01]  /*34ad0*/  UMOV UR4, 0x50 ;  /* 0x0000005000047882 */ /* 0x000fe20000000000 */
[----:B------:R-:W-:Y:S02]  /*34ae0*/  IMAD.U32 R0, RZ, RZ, UR8 ;  /* 0x00000008ff007e24 */ /* 0x000fe4000f8e00ff */
[----:B-1----:R-:W-:Y:S02]  /*34af0*/  IMAD.MOV.U32 R3, RZ, RZ, 0xf ;  /* 0x0000000fff037424 */ /* 0x002fe400078e00ff */
[----:B------:R-:W-:Y:S01]  /*34b00*/  IMAD.MOV.U32 R7, RZ, RZ, 0x1 ;  /* 0x00000001ff077424 */ /* 0x000fe200078e00ff */
[----:B------:R-:W-:-:S04]  /*34b10*/  LOP3.LUT R0, R0, 0xffff, RZ, 0xc0, !PT ;  /* 0x0000ffff00007812 */ /* 0x000fc800078ec0ff */
[----:B------:R-:W-:-:S05]  /*34b20*/  SHF.R.U32.HI R0, RZ, 0x5, R0 ;  /* 0x00000005ff007819 */ /* 0x000fca0000011600 */
[----:B------:R-:W-:Y:S01]  /*34b30*/  VIADD R2, R0, 0x10 ;  /* 0x0000001000027836 */ /* 0x000fe20000000000 */
[----:B------:R-:W-:Y:S01]  /*34b40*/  SHF.L.U32 R0, R3, R0, RZ ;  /* 0x0000000003007219 */ /* 0x000fe200000006ff */
[----:B--2---:R-:W-:-:S03]  /*34b50*/  ULEA UR6, UR5, UR4, 0x18 ;  /* 0x0000000405067291 */ /* 0x004fc6000f8ec0ff */
[----:B------:R-:W-:-:S04]  /*34b60*/  SHF.L.U32 R3, R7, R2, RZ ;  /* 0x0000000207037219 */ /* 0x000fc800000006ff */
[----:B------:R-:W-:Y:S02]  /*34b70*/  LOP3.LUT R0, R3, R0, RZ, 0xfc, !PT ;  /* 0x0000000003007212 */ /* 0x000fe400078efcff */
[----:B------:R-:W1:Y:S02]  /*34b80*/  LDS R5, [UR6] ;  /* 0x00000006ff057984 */ /* 0x000e640008000800 */
[C---:B------:R-:W-:Y:S02]  /*34b90*/  LOP3.LUT R2, R0.reuse, 0xffff, RZ, 0xc0, !PT ;  /* 0x0000ffff00027812 */ /* 0x040fe400078ec0ff */
[----:B-1----:R-:W-:-:S04]  /*34ba0*/  LOP3.LUT R3, R0, 0xffff, R5, 0x80, !PT ;  /* 0x0000ffff00037812 */ /* 0x002fc800078e8005 */
[----:B------:R-:W-:-:S13]  /*34bb0*/  ISETP.NE.AND P0, PT, R3, R2, PT ;  /* 0x000000020300720c */ /* 0x000fda0003f05270 */
[----:B------:R-:W-:Y:S05]  /*34bc0*/  @P0 BRA `(.L_x_14) ;  /* 0x0000000000500947 */ /* 0x000fea0003800000 */
[----:B------:R-:W-:Y:S02]  /*34bd0*/  SHF.R.U32.HI R5, RZ, 0x10, R5 ;  /* 0x00000010ff057819 */ /* 0x000fe40000011605 */
[----:B------:R-:W-:-:S04]  /*34be0*/  SHF.R.U32.HI R2, RZ, 0x10, R0 ;  /* 0x00000010ff027819 */ /* 0x000fc80000011600 */
[----:B------:R-:W-:-:S04]  /*34bf0*/  LOP3.LUT R5, R5, R2, RZ, 0xc0, !PT ;  /* 0x0000000205057212 */ /* 0x000fc800078ec0ff */
[----:B------:R-:W-:-:S13]  /*34c00*/  ISETP.NE.AND P0, PT, R5, R2, PT ;  /* 0x000000020500720c */ /* 0x000fda0003f05270 */
[----:B------:R-:W-:Y:S05]  /*34c10*/  @P0 BRA `(.L_x_15) ;  /* 0x0000000000300947 */ /* 0x000fea0003800000 */
[----:B------:R-:W-:Y:S01]  /*34c20*/  R2UR UR4, R0 ;  /* 0x00000000000472ca */ /* 0x000fe200000e0000 */
[----:B------:R-:W-:Y:S01]  /*34c30*/  VOTEU.ANY UR5, UPT, PT ;  /* 0x0000000000057886 */ /* 0x000fe200038e0100 */
[----:B------:R-:W1:Y:S01]  /*34c40*/  S2R R0, SR_LANEID ;  /* 0x0000000000007919 */ /* 0x000e620000000000 */
[----:B------:R-:W-:-:S10]  /*34c50*/  UFLO.U32 UR5, UR5 ;  /* 0x00000005000572bd */ /* 0x000fd400080e0000 */
[----:B------:R-:W-:-:S06]  /*34c60*/  ULOP3.LUT UR4, URZ, UR4, URZ, 0x33, !UPT ;  /* 0x00000004ff047292 */ /* 0x000fcc000f8e33ff */
[----:B------:R-:W-:-:S04]  /*34c70*/  IMAD.U32 R2, RZ, RZ, UR4 ;  /* 0x00000004ff027e24 */ /* 0x000fc8000f8e00ff */
[----:B------:R-:W2:Y:S02]  /*34c80*/  REDUX UR7, R2 ;  /* 0x00000000020773c4 */ /* 0x000ea40000000000 */
[----:B------:R3:W-:Y:S01]  /*34c90*/  UTCATOMSWS.AND URZ, UR4 ;  /* 0x0000000400ff79e3 */ /* 0x0007e20008000000 */
[----:B-1----:R-:W-:Y:S01]  /*34ca0*/  ISETP.EQ.U32.AND P0, PT, R0, UR5, PT ;  /* 0x0000000500007c0c */ /* 0x002fe2000bf02070 */
[----:B--2---:R-:W-:-:S12]  /*34cb0*/  IMAD.U32 R0, RZ, RZ, UR7 ;  /* 0x00000007ff007e24 */ /* 0x004fd8000f8e00ff */
[----:B------:R3:W-:Y:S01]  /*34cc0*/  @P0 ATOMS.AND RZ, [UR6], R0 ;  /* 0x00000000ffff098c */ /* 0x0007e2000a800006 */
[----:B------:R-:W-:Y:S05]  /*34cd0*/  BRA `(.L_x_13) ;  /* 0x0000000000147947 */ /* 0x000fea0003800000 */
.L_x_15:
[----:B------:R-:W-:-:S07]  /*34ce0*/  MOV R2, 0x34d00 ;  /* 0x00034d0000027802 */ /* 0x000fce0000000f00 */
[----:B------:R-:W-:Y:S05]  /*34cf0*/  CALL.REL.NOINC `($__internal_0_$__cuda_sm10x_tcgen05_guardrail_trap_col_being_dealloced_not_returned_by_alloc) ;  /* 0x00000000002c7944 */ /* 0x000fea0003c00000 */
[----:B------:R-:W-:Y:S05]  /*34d00*/  BRA `(.L_x_13) ;  /* 0x0000000000087947 */ /* 0x000fea0003800000 */
.L_x_14:
[----:B------:R-:W-:-:S07]  /*34d10*/  MOV R2, 0x34d30 ;  /* 0x00034d3000027802 */ /* 0x000fce0000000f00 */
[----:B------:R-:W-:Y:S05]  /*34d20*/  CALL.REL.NOINC `($__internal_2_$__cuda_sm10x_tcgen05_guardrail_trap_unallocated_columns_being_dealloced) ;  /* 0x0000000000387944 */ /* 0x000fea0003c00000 */
.L_x_13:
[----:B------:R-:W-:Y:S01]  /*34d30*/  NOP ;  /* 0x0000000000007918 */ /* 0x000fe20000000000 */
[----:B---3--:R-:W-:Y:S05]  /*34d40*/  EXIT ;  /* 0x000000000000794d */ /* 0x008fea0003800000 */
.L_x_9:
[----:B------:R-:W1:Y:S02]  /*34d50*/  SYNCS.PHASECHK.TRANS64.TRYWAIT P4, [UR15], R126 ;  /* 0x0000007eff0075a7 */ /* 0x000e64000808110f */
[----:B-1----:R-:W-:Y:S05]  /*34d60*/  @!P4 BRA `(.L_x_9) ;  /* 0xfffffffc00f8c947 */ /* 0x002fea000383ffff */
[----:B------:R-:W-:Y:S05]  /*34d70*/  BRA `(.L_x_16) ;  /* 0xffffff6c00247947 */ /* 0x000fea000383ffff */
.L_x_12:
[----:B------:R-:W2:Y:S02]  /*34d80*/  SYNCS.PHASECHK.TRANS64.TRYWAIT P1, [UR9], R2 ;  /* 0x00000002ff0075a7 */ /* 0x000ea40008021109 */
[----:B--2---:R-:W-:Y:S05]  /*34d90*/  @!P1 BRA `(.L_x_12) ;  /* 0xfffffffc00f89947 */ /* 0x004fea000383ffff */
[----:B------:R-:W-:Y:S05]  /*34da0*/  BRA `(.L_x_11) ;  /* 0xffffffdc00147947 */ /* 0x000fea000383ffff */
        .weak           $__internal_0_$__cuda_sm10x_tcgen05_guardrail_trap_col_being_dealloced_not_returned_by_alloc
        .type           $__internal_0_$__cuda_sm10x_tcgen05_guardrail_trap_col_being_dealloced_not_returned_by_alloc,@function
        .size           $__internal_0_$__cuda_sm10x_tcgen05_guardrail_trap_col_being_dealloced_not_returned_by_alloc,($__internal_1_$__cuda_sm10x_tcgen05_guardrail_trap_phase_invalid_during_alloc - $__internal_0_$__cuda_sm10x_tcgen05_guardrail_trap_col_being_dealloced_not_returned_by_alloc)
$__internal_0_$__cuda_sm10x_tcgen05_guardrail_trap_col_being_dealloced_not_returned_by_alloc:
[----:B------:R-:W-:Y:S05]  /*34db0*/  BPT.TRAP 0x1 ;  /* 0x000000040000795c */ /* 0x000fea0000300000 */
[----:B------:R-:W-:-:S04]  /*34dc0*/  IMAD.MOV.U32 R3, RZ, RZ, 0x0 ;  /* 0x00000000ff037424 */ /* 0x000fc800078e00ff */
[----:B------:R-:W-:Y:S05]  /*34dd0*/  RET.REL.NODEC R2 `(matmul_kernel) ;  /* 0xfffffcb002887950 */ /* 0x000fea0003c3ffff */
        .weak           $__internal_1_$__cuda_sm10x_tcgen05_guardrail_trap_phase_invalid_during_alloc
        .type           $__internal_1_$__cuda_sm10x_tcgen05_guardrail_trap_phase_invalid_during_alloc,@function
        .size           $__internal_1_$__cuda_sm10x_tcgen05_guardrail_trap_phase_invalid_during_alloc,($__internal_2_$__cuda_sm10x_tcgen05_guardrail_trap_unallocated_columns_being_dealloced - $__internal_1_$__cuda_sm10x_tcgen05_guardrail_trap_phase_invalid_during_alloc)
$__internal_1_$__cuda_sm10x_tcgen05_guardrail_trap_phase_invalid_during_alloc:
[----:B------:R-:W-:Y:S05]  /*34de0*/  BPT.TRAP 0x1 ;  /* 0x000000040000795c */ /* 0x000fea0000300000 */
[----:B------:R-:W-:-:S04]  /*34df0*/  IMAD.MOV.U32 R3, RZ, RZ, 0x0 ;  /* 0x00000000ff037424 */ /* 0x000fc800078e00ff */
[----:B------:R-:W-:Y:S05]  /*34e00*/  RET.REL.NODEC R2 `(matmul_kernel) ;  /* 0xfffffcb0027c7950 */ /* 0x000fea0003c3ffff */
        .weak           $__internal_2_$__cuda_sm10x_tcgen05_guardrail_trap_unallocated_columns_being_dealloced
        .type           $__internal_2_$__cuda_sm10x_tcgen05_guardrail_trap_unallocated_columns_being_dealloced,@function
        .size           $__internal_2_$__cuda_sm10x_tcgen05_guardrail_trap_unallocated_columns_being_dealloced,(.L_x_20 - $__internal_2_$__cuda_sm10x_tcgen05_guardrail_trap_unallocated_columns_being_dealloced)
$__internal_2_$__cuda_sm10x_tcgen05_guardrail_trap_unallocated_columns_being_dealloced:
[----:B------:R-:W-:Y:S05]  /*34e10*/  BPT.TRAP 0x1 ;  /* 0x000000040000795c */ /* 0x000fea0000300000 */
[----:B------:R-:W-:-:S04]  /*34e20*/  IMAD.MOV.U32 R3, RZ, RZ, 0x0 ;  /* 0x00000000ff037424 */ /* 0x000fc800078e00ff */
[----:B------:R-:W-:Y:S05]  /*34e30*/  RET.REL.NODEC R2 `(matmul_kernel) ;  /* 0xfffffcb002707950 */ /* 0x000fea0003c3ffff */
.L_x_17:
[----:B------:R-:W-:-:S00]  /*34e40*/  BRA `(.L_x_17) ;  /* 0xfffffffc00fc7947 */ /* 0x000fc0000383ffff */
[----:B------:R-:W-:-:S00]  /*34e50*/  NOP ;  /* 0x0000000000007918 */ /* 0x000fc00000000000 */
        /* <DEDUP_REMOVED lines=10> */
.L_x_20:


//--------------------- .nv.shared.matmul_kernel  --------------------------
	.section	.nv.shared.matmul_kernel,"aw",@nobits
	.sectionflags	@""
	.align	16
	.zero		1024


//--------------------- .nv.shared.reserved.0     --------------------------
	.section	.nv.shared.reserved.0,"aw",@nobits
	.align	8
	.weak		__nv_reservedSMEM_offset_0_alias
	.size		__nv_reservedSMEM_offset_0_alias, 0, 64
	.other		__nv_reservedSMEM_offset_0_alias,@"STO_CUDA_RESERVED_SHARED STV_DEFAULT"
__nv_reservedSMEM_offset_0_alias:
	.zero		0
.nv.shared.reserved.0:
	.zero		64
	.weak		__nv_reservedSMEM_allocation_phase
	.type		__nv_reservedSMEM_allocation_phase,@object
	.size		__nv_reservedSMEM_allocation_phase,(.L_0 - __nv_reservedSMEM_allocation_phase)
__nv_reservedSMEM_allocation_phase:
	.zero		1
.L_0:
	.zero		7
	.weak		__nv_reservedSMEM_devtool_atexit_pc
	.type		__nv_reservedSMEM_devtool_atexit_pc,@object
	.size		__nv_reservedSMEM_devtool_atexit_pc,(__nv_reservedSMEM_allocation_mask - __nv_reservedSMEM_devtool_atexit_pc)
__nv_reservedSMEM_devtool_atexit_pc:
	.zero		8
	.weak		__nv_reservedSMEM_allocation_mask
	.type		__nv_reservedSMEM_allocation_mask,@object
	.size		__nv_reservedSMEM_allocation_mask,(.L_2 - __nv_reservedSMEM_allocation_mask)
__nv_reservedSMEM_allocation_mask:
	.zero		4
.L_2:


//--------------------- .nv.constant0.matmul_kernel --------------------------
	.section	.nv.constant0.matmul_kernel,"a",@progbits
	.sectionflags	@""
	.align	4
.nv.constant0.matmul_kernel:
	.zero		976


//--------------------- SYMBOLS --------------------------

	.type		.nv.reservedSmem.offset0,@object
	.size		.nv.reservedSmem.offset0,0x4
	.type		.nv.reservedSmem.cap,@object
	.size		.nv.reservedSmem.cap,0x4
